def attn_fwd(
    Q,
    K,
    V,
    Out,
    Lse,
    sm_scale,
    stride_qz,
    stride_qh,
    stride_qm,
    stride_qk,
    stride_kz,
    stride_kh,
    stride_kn,
    stride_kk,
    stride_vz,
    stride_vh,
    stride_vn,
    stride_vk,
    stride_oz,
    stride_oh,
    stride_om,
    stride_ok,
    seqlen_q,
    seqlen_k,
    BLOCK_M: tl.constexpr,
    BLOCK_N: tl.constexpr,
    HEAD_DIM: tl.constexpr,
    CAUSAL: tl.constexpr,
):
    start_m = tl.program_id(0)
    off_hz = tl.program_id(1)
    q_off = off_hz * stride_qh
    k_off = off_hz * stride_kh
    v_off = off_hz * stride_vh
    offs_m = start_m * BLOCK_M + tl.arange(0, BLOCK_M)
    offs_d = tl.arange(0, HEAD_DIM)
    offs_n = tl.arange(0, BLOCK_N)
    q_ptrs = Q + q_off + offs_m[:, None] * stride_qm + offs_d[None, :] * stride_qk
    k_ptrs = K + k_off + offs_d[:, None] * stride_kk + offs_n[None, :] * stride_kn
    v_ptrs = V + v_off + offs_n[:, None] * stride_vn + offs_d[None, :] * stride_vk
    m_i = tl.full([BLOCK_M], float("-inf"), dtype=tl.float32)
    l_i = tl.zeros([BLOCK_M], dtype=tl.float32) + 1.0
    acc = tl.zeros([BLOCK_M, HEAD_DIM], dtype=tl.float32)
    q = tl.load(q_ptrs)
    acc, l_i, m_i = _attn_fwd_inner(
        acc,
        l_i,
        m_i,
        q,
        k_ptrs,
        v_ptrs,
        sm_scale,
        stride_kn,
        stride_vn,
        start_m,
        seqlen_k,
        BLOCK_M,
        BLOCK_N,
        HEAD_DIM,
        CAUSAL,
    )
    acc = acc / l_i[:, None]
    lse = m_i + tl.math.log2(l_i) / 1.4426950408889634
    o_ptrs = (
        Out
        + off_hz * stride_oh
        + offs_m[:, None] * stride_om
        + offs_d[None, :] * stride_ok
    )
    tl.store(o_ptrs, acc.to(Out.dtype.element_ty))
    tl.store(Lse + off_hz * seqlen_q + offs_m, lse)

# config = {"BLOCK_M": 64, "BLOCK_N": 16, "HEAD_DIM": 512, "arch": "sm_100", "causal": false, "dtype": "bf16", "num_stages": 3, "num_warps": 4}
# arch = sm_100


// ===== COMPILED SASS (sm_100a) =====

	.target	sm_100a

	.elftype	@"ET_EXEC"


//--------------------- .note.nv.tkinfo           --------------------------
	.section	.note.nv.tkinfo,"",@"SHT_NOTE"
	.sectionflags	@"SHF_NOTE_NV_TKINFO"
	.tkinfo
        /*0018*/ 	.word	0x00000081
        /*0030*/ 	.string	""
        /*0030*/ 	.string	"ptxas-blackwell"
        /*0030*/ 	.string	"Cuda compilation tools, release 12.9, V12.9.86"
        /*0030*/ 	.string	"Build cuda_12.9.r12.9/compiler.36037853_0"
        /*0030*/ 	.string	"-v  -suppress-debug-info  -lineinfo  -arch sm_100a "



//--------------------- .note.nv.cuver            --------------------------
	.section	.note.nv.cuver,"",@"SHT_NOTE"
	.sectionflags	@"SHF_NOTE_NV_CUVER"
        /*0018*/ 	.short	0x0001
        /*001a*/ 	.short	0x0064
        /*001c*/ 	.short	0x0001
        /*001e*/ 	.short	0x0000
        /*0020*/ 	.short	0x0001
        /*0022*/ 	.short	0x0000


//--------------------- .nv.info                  --------------------------
	.section	.nv.info,"",@"SHT_CUDA_INFO"
	.align	4


	//----- nvinfo : EIATTR_REGCOUNT
	.align		4
        /*0000*/ 	.byte	0x04, 0x2f
        /*0002*/ 	.short	(.L_5 - .L_4)
	.align		4
.L_4:
        /*0004*/ 	.word	index@(attn_fwd)
        /*0008*/ 	.word	0x000000ff


	//----- nvinfo : EIATTR_FRAME_SIZE
	.align		4
.L_5:
        /*000c*/ 	.byte	0x04, 0x11
        /*000e*/ 	.short	(.L_7 - .L_6)
	.align		4
.L_6:
        /*0010*/ 	.word	index@($__internal_2_$__cuda_sm10x_tcgen05_guardrail_trap_unallocated_columns_being_dealloced)
        /*0014*/ 	.word	0x00000758


	//----- nvinfo : EIATTR_FRAME_SIZE
	.align		4
.L_7:
        /*0018*/ 	.byte	0x04, 0x11
        /*001a*/ 	.short	(.L_9 - .L_8)
	.align		4
.L_8:
        /*001c*/ 	.word	index@($__internal_1_$__cuda_sm10x_tcgen05_guardrail_trap_phase_invalid_during_alloc)
        /*0020*/ 	.word	0x00000758


	//----- nvinfo : EIATTR_FRAME_SIZE
	.align		4
.L_9:
        /*0024*/ 	.byte	0x04, 0x11
        /*0026*/ 	.short	(.L_11 - .L_10)
	.align		4
.L_10:
        /*0028*/ 	.word	index@($__internal_0_$__cuda_sm10x_tcgen05_guardrail_trap_col_being_dealloced_not_returned_by_alloc)
        /*002c*/ 	.word	0x00000758


	//----- nvinfo : EIATTR_FRAME_SIZE
	.align		4
.L_11:
        /*0030*/ 	.byte	0x04, 0x11
        /*0032*/ 	.short	(.L_13 - .L_12)
	.align		4
.L_12:
        /*0034*/ 	.word	index@(attn_fwd)
        /*0038*/ 	.word	0x00000758


	//----- nvinfo : EIATTR_MIN_STACK_SIZE
	.align		4
.L_13:
        /*003c*/ 	.byte	0x04, 0x12
        /*003e*/ 	.short	(.L_15 - .L_14)
	.align		4
.L_14:
        /*0040*/ 	.word	index@(attn_fwd)
        /*0044*/ 	.word	0x00000758
.L_15:


//--------------------- .nv.info.attn_fwd         --------------------------
	.section	.nv.info.attn_fwd,"",@"SHT_CUDA_INFO"
	.sectionflags	@""
	.align	4


	//----- nvinfo : EIATTR_CUDA_API_VERSION
	.align		4
        /*0000*/ 	.byte	0x04, 0x37
        /*0002*/ 	.short	(.L_17 - .L_16)
.L_16:
        /*0004*/ 	.word	0x00000081


	//----- nvinfo : EIATTR_KPARAM_INFO
	.align		4
.L_17:
        /*0008*/ 	.byte	0x04, 0x17
        /*000a*/ 	.short	(.L_19 - .L_18)
.L_18:
        /*000c*/ 	.word	0x00000000
        /*0010*/ 	.short	0x0019
        /*0012*/ 	.short	0x0080
        /*0014*/ 	.byte	0x00, 0xf4, 0x21, 0x00


	//----- nvinfo : EIATTR_KPARAM_INFO
	.align		4
.L_19:
        /*0018*/ 	.byte	0x04, 0x17
        /*001a*/ 	.short	(.L_21 - .L_20)
.L_20:
        /*001c*/ 	.word	0x00000000
        /*0020*/ 	.short	0x0018
        /*0022*/ 	.short	0x0078
        /*0024*/ 	.byte	0x00, 0xf4, 0x21, 0x00


	//----- nvinfo : EIATTR_KPARAM_INFO
	.align		4
.L_21:
        /*0028*/ 	.byte	0x04, 0x17
        /*002a*/ 	.short	(.L_23 - .L_22)
.L_22:
        /*002c*/ 	.word	0x00000000
        /*0030*/ 	.short	0x0017
        /*0032*/ 	.short	0x0070
        /*0034*/ 	.byte	0x00, 0xf0, 0x11, 0x00


	//----- nvinfo : EIATTR_KPARAM_INFO
	.align		4
.L_23:
        /*0038*/ 	.byte	0x04, 0x17
        /*003a*/ 	.short	(.L_25 - .L_24)
.L_24:
        /*003c*/ 	.word	0x00000000
        /*0040*/ 	.short	0x0016
        /*0042*/ 	.short	0x006c
        /*0044*/ 	.byte	0x00, 0xf0, 0x11, 0x00


	//----- nvinfo : EIATTR_KPARAM_INFO
	.align		4
.L_25:
        /*0048*/ 	.byte	0x04, 0x17
        /*004a*/ 	.short	(.L_27 - .L_26)
.L_26:
        /*004c*/ 	.word	0x00000000
        /*0050*/ 	.short	0x0015
        /*0052*/ 	.short	0x0068
        /*0054*/ 	.byte	0x00, 0xf0, 0x11, 0x00


	//----- nvinfo : EIATTR_KPARAM_INFO
	.align		4
.L_27:
        /*0058*/ 	.byte	0x04, 0x17
        /*005a*/ 	.short	(.L_29 - .L_28)
.L_28:
        /*005c*/ 	.word	0x00000000
        /*0060*/ 	.short	0x0014
        /*0062*/ 	.short	0x0064
        /*0064*/ 	.byte	0x00, 0xf0, 0x11, 0x00


	//----- nvinfo : EIATTR_KPARAM_INFO
	.align		4
.L_29:
        /*0068*/ 	.byte	0x04, 0x17
        /*006a*/ 	.short	(.L_31 - .L_30)
.L_30:
        /*006c*/ 	.word	0x00000000
        /*0070*/ 	.short	0x0013
        /*0072*/ 	.short	0x0060
        /*0074*/ 	.byte	0x00, 0xf0, 0x11, 0x00


	//----- nvinfo : EIATTR_KPARAM_INFO
	.align		4
.L_31:
        /*0078*/ 	.byte	0x04, 0x17
        /*007a*/ 	.short	(.L_33 - .L_32)
.L_32:
        /*007c*/ 	.word	0x00000000
        /*0080*/ 	.short	0x0012
        /*0082*/ 	.short	0x005c
        /*0084*/ 	.byte	0x00, 0xf0, 0x11, 0x00


	//----- nvinfo : EIATTR_KPARAM_INFO
	.align		4
.L_33:
        /*0088*/ 	.byte	0x04, 0x17
        /*008a*/ 	.short	(.L_35 - .L_34)
.L_34:
        /*008c*/ 	.word	0x00000000
        /*0090*/ 	.short	0x0011
        /*0092*/ 	.short	0x0058
        /*0094*/ 	.byte	0x00, 0xf0, 0x11, 0x00


	//----- nvinfo : EIATTR_KPARAM_INFO
	.align		4
.L_35:
        /*0098*/ 	.byte	0x04, 0x17
        /*009a*/ 	.short	(.L_37 - .L_36)
.L_36:
        /*009c*/ 	.word	0x00000000
        /*00a0*/ 	.short	0x0010
        /*00a2*/ 	.short	0x0054
        /*00a4*/ 	.byte	0x00, 0xf0, 0x11, 0x00


	//----- nvinfo : EIATTR_KPARAM_INFO
	.align		4
.L_37:
        /*00a8*/ 	.byte	0x04, 0x17
        /*00aa*/ 	.short	(.L_39 - .L_38)
.L_38:
        /*00ac*/ 	.word	0x00000000
        /*00b0*/ 	.short	0x000f
        /*00b2*/ 	.short	0x0050
        /*00b4*/ 	.byte	0x00, 0xf0, 0x11, 0x00


	//----- nvinfo : EIATTR_KPARAM_INFO
	.align		4
.L_39:
        /*00b8*/ 	.byte	0x04, 0x17
        /*00ba*/ 	.short	(.L_41 - .L_40)
.L_40:
        /*00bc*/ 	.word	0x00000000
        /*00c0*/ 	.short	0x000e
        /*00c2*/ 	.short	0x004c
        /*00c4*/ 	.byte	0x00, 0xf0, 0x11, 0x00


	//----- nvinfo : EIATTR_KPARAM_INFO
	.align		4
.L_41:
        /*00c8*/ 	.byte	0x04, 0x17
        /*00ca*/ 	.short	(.L_43 - .L_42)
.L_42:
        /*00cc*/ 	.word	0x00000000
        /*00d0*/ 	.short	0x000d
        /*00d2*/ 	.short	0x0048
        /*00d4*/ 	.byte	0x00, 0xf0, 0x11, 0x00


	//----- nvinfo : EIATTR_KPARAM_INFO
	.align		4
.L_43:
        /*00d8*/ 	.byte	0x04, 0x17
        /*00da*/ 	.short	(.L_45 - .L_44)
.L_44:
        /*00dc*/ 	.word	0x00000000
        /*00e0*/ 	.short	0x000c
        /*00e2*/ 	.short	0x0044
        /*00e4*/ 	.byte	0x00, 0xf0, 0x11, 0x00


	//----- nvinfo : EIATTR_KPARAM_INFO
	.align		4
.L_45:
        /*00e8*/ 	.byte	0x04, 0x17
        /*00ea*/ 	.short	(.L_47 - .L_46)
.L_46:
        /*00ec*/ 	.word	0x00000000
        /*00f0*/ 	.short	0x000b
        /*00f2*/ 	.short	0x0040
        /*00f4*/ 	.byte	0x00, 0xf0, 0x11, 0x00


	//----- nvinfo : EIATTR_KPARAM_INFO
	.align		4
.L_47:
        /*00f8*/ 	.byte	0x04, 0x17
        /*00fa*/ 	.short	(.L_49 - .L_48)
.L_48:
        /*00fc*/ 	.word	0x00000000
        /*0100*/ 	.short	0x000a
        /*0102*/ 	.short	0x003c
        /*0104*/ 	.byte	0x00, 0xf0, 0x11, 0x00


	//----- nvinfo : EIATTR_KPARAM_INFO
	.align		4
.L_49:
        /*0108*/ 	.byte	0x04, 0x17
        /*010a*/ 	.short	(.L_51 - .L_50)
.L_50:
        /*010c*/ 	.word	0x00000000
        /*0110*/ 	.short	0x0009
        /*0112*/ 	.short	0x0038
        /*0114*/ 	.byte	0x00, 0xf0, 0x11, 0x00


	//----- nvinfo : EIATTR_KPARAM_INFO
	.align		4
.L_51:
        /*0118*/ 	.byte	0x04, 0x17
        /*011a*/ 	.short	(.L_53 - .L_52)
.L_52:
        /*011c*/ 	.word	0x00000000
        /*0120*/ 	.short	0x0008
        /*0122*/ 	.short	0x0034
        /*0124*/ 	.byte	0x00, 0xf0, 0x11, 0x00


	//----- nvinfo : EIATTR_KPARAM_INFO
	.align		4
.L_53:
        /*0128*/ 	.byte	0x04, 0x17
        /*012a*/ 	.short	(.L_55 - .L_54)
.L_54:
        /*012c*/ 	.word	0x00000000
        /*0130*/ 	.short	0x0007
        /*0132*/ 	.short	0x0030
        /*0134*/ 	.byte	0x00, 0xf0, 0x11, 0x00


	//----- nvinfo : EIATTR_KPARAM_INFO
	.align		4
.L_55:
        /*0138*/ 	.byte	0x04, 0x17
        /*013a*/ 	.short	(.L_57 - .L_56)
.L_56:
        /*013c*/ 	.word	0x00000000
        /*0140*/ 	.short	0x0006
        /*0142*/ 	.short	0x002c
        /*0144*/ 	.byte	0x00, 0xf0, 0x11, 0x00


	//----- nvinfo : EIATTR_KPARAM_INFO
	.align		4
.L_57:
        /*0148*/ 	.byte	0x04, 0x17
        /*014a*/ 	.short	(.L_59 - .L_58)
.L_58:
        /*014c*/ 	.word	0x00000000
        /*0150*/ 	.short	0x0005
        /*0152*/ 	.short	0x0028
        /*0154*/ 	.byte	0x00, 0xf0, 0x11, 0x00


	//----- nvinfo : EIATTR_KPARAM_INFO
	.align		4
.L_59:
        /*0158*/ 	.byte	0x04, 0x17
        /*015a*/ 	.short	(.L_61 - .L_60)
.L_60:
        /*015c*/ 	.word	0x00000000
        /*0160*/ 	.short	0x0004
        /*0162*/ 	.short	0x0020
        /*0164*/ 	.byte	0x00, 0xf4, 0x21, 0x00


	//----- nvinfo : EIATTR_KPARAM_INFO
	.align		4
.L_61:
        /*0168*/ 	.byte	0x04, 0x17
        /*016a*/ 	.short	(.L_63 - .L_62)
.L_62:
        /*016c*/ 	.word	0x00000000
        /*0170*/ 	.short	0x0003
        /*0172*/ 	.short	0x0018
        /*0174*/ 	.byte	0x00, 0xf4, 0x21, 0x00


	//----- nvinfo : EIATTR_KPARAM_INFO
	.align		4
.L_63:
        /*0178*/ 	.byte	0x04, 0x17
        /*017a*/ 	.short	(.L_65 - .L_64)
.L_64:
        /*017c*/ 	.word	0x00000000
        /*0180*/ 	.short	0x0002
        /*0182*/ 	.short	0x0010
        /*0184*/ 	.byte	0x00, 0xf4, 0x21, 0x00


	//----- nvinfo : EIATTR_KPARAM_INFO
	.align		4
.L_65:
        /*0188*/ 	.byte	0x04, 0x17
        /*018a*/ 	.short	(.L_67 - .L_66)
.L_66:
        /*018c*/ 	.word	0x00000000
        /*0190*/ 	.short	0x0001
        /*0192*/ 	.short	0x0008
        /*0194*/ 	.byte	0x00, 0xf4, 0x21, 0x00


	//----- nvinfo : EIATTR_KPARAM_INFO
	.align		4
.L_67:
        /*0198*/ 	.byte	0x04, 0x17
        /*019a*/ 	.short	(.L_69 - .L_68)
.L_68:
        /*019c*/ 	.word	0x00000000
        /*01a0*/ 	.short	0x0000
        /*01a2*/ 	.short	0x0000
        /*01a4*/ 	.byte	0x00, 0xf4, 0x21, 0x00


	//----- nvinfo : EIATTR_AT_ENTRY_FRAGMENTS
	.align		4
.L_69:
        /*01a8*/ 	.byte	0x04, 0x4f
        /*01aa*/ 	.short	(.L_71 - .L_70)


	//   ....[0]....
.L_70:
        /*01ac*/ 	.word	0x00000004


	//----- nvinfo : EIATTR_RESERVED_SMEM_USED
	.align		4
.L_71:
        /*01b0*/ 	.byte	0x01, 0x41
	.zero		2


	//----- nvinfo : EIATTR_SPARSE_MMA_MASK
	.align		4
        /*01b4*/ 	.byte	0x03, 0x50
        /*01b6*/ 	.short	0x0000


	//----- nvinfo : EIATTR_TCGEN05_1CTA_USED
	.align		4
        /*01b8*/ 	.byte	0x01, 0x51
	.zero		2


	//----- nvinfo : EIATTR_MAXREG_COUNT
	.align		4
        /*01bc*/ 	.byte	0x03, 0x1b
        /*01be*/ 	.short	0x00ff


	//----- nvinfo : EIATTR_NUM_BARRIERS
	.align		4
        /*01c0*/ 	.byte	0x02, 0x4c
        /*01c2*/ 	.byte	0x01
	.zero		1


	//----- nvinfo : EIATTR_ANNOTATIONS
	.align		4
        /*01c4*/ 	.byte	0x04, 0x55
        /*01c6*/ 	.short	(.L_73 - .L_72)


	//   ....[0]....
.L_72:
        /*01c8*/ 	.word	0x00000001
        /*01cc*/ 	.byte	0x30, 0x06, 0x00, 0x00, 0x01, 0x00, 0x00, 0x00, 0x10, 0x08, 0x00, 0x00, 0x01, 0x00, 0x00, 0x00
        /* <DEDUP_REMOVED lines=337> */
        /*16ec*/ 	.byte	0x70, 0x92, 0x01, 0x00, 0x01, 0x00, 0x00, 0x00, 0x50, 0x93, 0x01, 0x00


	//----- nvinfo : EIATTR_INT_WARP_WIDE_INSTR_OFFSETS
	.align		4
.L_73:
        /*16f8*/ 	.byte	0x04, 0x31
        /*16fa*/ 	.short	(.L_75 - .L_74)


	//   ....[0]....
.L_74:
        /*16fc*/ 	.word	0x00005e30


	//   ....[1]....
        /*1700*/ 	.word	0x00005e80


	//   ....[2]....
        /*1704*/ 	.word	0x00008150


	//   ....[3]....
        /*1708*/ 	.word	0x00008680


	//   ....[4]....
        /*170c*/ 	.word	0x0000e040


	//   ....[5]....
        /*1710*/ 	.word	0x0001b6f0


	//   ....[6]....
        /*1714*/ 	.word	0x0001b730


	//----- nvinfo : EIATTR_COOP_GROUP_MASK_REGIDS
	.align		4
.L_75:
        /*1718*/ 	.byte	0x04, 0x29
        /*171a*/ 	.short	(.L_77 - .L_76)


	//   ....[0]....
.L_76:
        /*171c*/ 	.word	0xffffffff


	//   ....[1]....
        /*1720*/ 	.word	0xffffffff


	//   ....[2]....
        /*1724*/ 	.word	0xffffffff


	//   ....[3]....
        /*1728*/ 	.word	0xffffffff


	//   ....[4]....
        /*172c*/ 	.word	0xffffffff


	//   ....[5]....
        /*1730*/ 	.word	0xffffffff


	//   ....[6]....
        /*1734*/ 	.word	0xffffffff


	//   ....[7]....
        /*1738*/ 	.word	0xffffffff


	//----- nvinfo : EIATTR_COOP_GROUP_INSTR_OFFSETS
	.align		4
.L_77:
        /*173c*/ 	.byte	0x04, 0x28
        /*173e*/ 	.short	(.L_79 - .L_78)


	//   ....[0]....
.L_78:
        /*1740*/ 	.word	0x00000060


	//   ....[1]....
        /*1744*/ 	.word	0x00000320


	//   ....[2]....
        /*1748*/ 	.word	0x0000a030


	//   ....[3]....
        /*174c*/ 	.word	0x0000a260


	//   ....[4]....
        /*1750*/ 	.word	0x0000ee90


	//   ....[5]....
        /*1754*/ 	.word	0x0000f0a0


	//   ....[6]....
        /*1758*/ 	.word	0x0001b570


	//   ....[7]....
        /*175c*/ 	.word	0x0001b7e0


	//----- nvinfo : EIATTR_VRC_CTA_INIT_COUNT
	.align		4
.L_79:
        /*1760*/ 	.byte	0x02, 0x4a
        /*1762*/ 	.byte	0x80
	.zero		1


	//----- nvinfo : EIATTR_MBARRIER_INSTR_OFFSETS
	.align		4
        /*1764*/ 	.byte	0x04, 0x39
        /*1766*/ 	.short	(.L_81 - .L_80)


	//   ....[0]....
.L_80:
        /*1768*/ 	.word	0x00005fd0
        /*176c*/ 	.word	0x000000ff
        /*1770*/ 	.word	0x00000000
        /*1774*/ 	.short	0x0100
        /*1776*/ 	.byte	0x07
	.zero		1


	//   ....[1]....
        /*1778*/ 	.word	0x000081a0
        /*177c*/ 	.word	0x000000ff
        /*1780*/ 	.word	0x0001c008
        /*1784*/ 	.short	0x0100
        /*1786*/ 	.byte	0x09
	.zero		1


	//   ....[2]....
        /*1788*/ 	.word	0x00008740
        /*178c*/ 	.word	0x000000ff
        /*1790*/ 	.word	0x00014000
        /*1794*/ 	.short	0x0100
        /*1796*/ 	.byte	0x09
	.zero		1


	//   ....[3]....
        /*1798*/ 	.word	0x000096f0
        /*179c*/ 	.word	0x000000ff
        /*17a0*/ 	.word	0x00014000
        /*17a4*/ 	.short	0x010a
        /*17a6*/ 	.byte	0x09
	.zero		1


	//   ....[4]....
        /*17a8*/ 	.word	0x000097a0
        /*17ac*/ 	.word	0x000000ff
        /*17b0*/ 	.word	0x00014000
        /*17b4*/ 	.short	0x0108
        /*17b6*/ 	.byte	0x09
	.zero		1


	//   ....[5]....
        /*17b8*/ 	.word	0x0000e1b0
        /*17bc*/ 	.word	0x000000ff
        /*17c0*/ 	.word	0x0001c010
        /*17c4*/ 	.short	0x0100
        /*17c6*/ 	.byte	0x09
	.zero		1


	//   ....[6]....
        /*17c8*/ 	.word	0x0000ed30
        /*17cc*/ 	.word	0x000000ff
        /*17d0*/ 	.word	0x0001c010
        /*17d4*/ 	.short	0x010a
        /*17d6*/ 	.byte	0x09
	.zero		1


	//   ....[7]....
        /*17d8*/ 	.word	0x0000eda0
        /*17dc*/ 	.word	0x000000ff
        /*17e0*/ 	.word	0x0001c010
        /*17e4*/ 	.short	0x0108
        /*17e6*/ 	.byte	0x09
	.zero		1


	//   ....[8]....
        /*17e8*/ 	.word	0x0000ee10
        /*17ec*/ 	.word	0x000000ff
        /*17f0*/ 	.word	0x00000000
        /*17f4*/ 	.short	0x010a
        /*17f6*/ 	.byte	0x07
	.zero		1


	//   ....[9]....
        /*17f8*/ 	.word	0x00012500
        /*17fc*/ 	.word	0x000000ff
        /*1800*/ 	.word	0x00000000
        /*1804*/ 	.short	0x010a
        /*1806*/ 	.byte	0x07
	.zero		1


	//   ....[10]....
        /*1808*/ 	.word	0x000125b0
        /*180c*/ 	.word	0x000000ff
        /*1810*/ 	.word	0x0001c000
        /*1814*/ 	.short	0x0108
        /*1816*/ 	.byte	0x09
	.zero		1


	//   ....[11]....
        /*1818*/ 	.word	0x00012660
        /*181c*/ 	.word	0x000000ff
        /*1820*/ 	.word	0x0001c008
        /*1824*/ 	.short	0x0108
        /*1826*/ 	.byte	0x09
	.zero		1


	//   ....[12]....
        /*1828*/ 	.word	0x0001b800
        /*182c*/ 	.word	0x000000ff
        /*1830*/ 	.word	0x00014000
        /*1834*/ 	.short	0x010a
        /*1836*/ 	.byte	0x09
	.zero		1


	//   ....[13]....
        /*1838*/ 	.word	0x0001b830
        /*183c*/ 	.word	0x000000ff
        /*1840*/ 	.word	0x0001c010
        /*1844*/ 	.short	0x010a
        /*1846*/ 	.byte	0x09
	.zero		1


	//   ....[14]....
        /*1848*/ 	.word	0x0001b860
        /*184c*/ 	.word	0x000000ff
        /*1850*/ 	.word	0x00000000
        /*1854*/ 	.short	0x010a
        /*1856*/ 	.byte	0x07
	.zero		1


	//   ....[15]....
        /*1858*/ 	.word	0x0001b890
        /*185c*/ 	.word	0x000000ff
        /*1860*/ 	.word	0x00000000
        /*1864*/ 	.short	0x010a
        /*1866*/ 	.byte	0x07
	.zero		1


	//----- nvinfo : EIATTR_NUM_MBARRIERS
	.align		4
.L_81:
        /*1868*/ 	.byte	0x03, 0x38
        /*186a*/ 	.short	0xffff


	//----- nvinfo : EIATTR_EXIT_INSTR_OFFSETS
	.align		4
        /*186c*/ 	.byte	0x04, 0x1c
        /*186e*/ 	.short	(.L_83 - .L_82)


	//   ....[0]....
.L_82:
        /*1870*/ 	.word	0x0001b7f0


	//----- nvinfo : EIATTR_REQNTID
	.align		4
.L_83:
        /*1874*/ 	.byte	0x04, 0x10
        /*1876*/ 	.short	(.L_85 - .L_84)
.L_84:
        /*1878*/ 	.word	0x00000080
        /*187c*/ 	.word	0x00000001
        /*1880*/ 	.word	0x00000001


	//----- nvinfo : EIATTR_CRS_STACK_SIZE
	.align		4
.L_85:
        /*1884*/ 	.byte	0x04, 0x1e
        /*1886*/ 	.short	(.L_87 - .L_86)
.L_86:
        /*1888*/ 	.word	0x00000000


	//----- nvinfo : EIATTR_CBANK_PARAM_SIZE
	.align		4
.L_87:
        /*188c*/ 	.byte	0x03, 0x19
        /*188e*/ 	.short	0x0088


	//----- nvinfo : EIATTR_PARAM_CBANK
	.align		4
        /*1890*/ 	.byte	0x04, 0x0a
        /*1892*/ 	.short	(.L_89 - .L_88)
	.align		4
.L_88:
        /*1894*/ 	.word	index@(.nv.constant0.attn_fwd)
        /*1898*/ 	.short	0x0380
        /*189a*/ 	.short	0x0088


	//----- nvinfo : EIATTR_SW_WAR
	.align		4
.L_89:
        /*189c*/ 	.byte	0x04, 0x36
        /*189e*/ 	.short	(.L_91 - .L_90)
.L_90:
        /*18a0*/ 	.word	0x00000008
.L_91:


//--------------------- .nv.compat                --------------------------
	.section	.nv.compat,"",@"SHT_CUDA_COMPAT_INFO"
	.align	4
        /*0000*/ 	.byte	0x02, 0x02, 0x02, 0x00, 0x02, 0x05, 0x05, 0x00, 0x02, 0x03, 0x00, 0x00, 0x02, 0x06, 0x01, 0x00


//--------------------- .nv.callgraph             --------------------------
	.section	.nv.callgraph,"",@"SHT_CUDA_CALLGRAPH"
	.align	4
	.sectionentsize	8
	.align		4
        /*0000*/ 	.word	0x00000000
	.align		4
        /*0004*/ 	.word	0xffffffff
	.align		4
        /*0008*/ 	.word	0x00000000
	.align		4
        /*000c*/ 	.word	0xfffffffe
	.align		4
        /*0010*/ 	.word	0x00000000
	.align		4
        /*0014*/ 	.word	0xfffffffd
	.align		4
        /*0018*/ 	.word	0x00000000
	.align		4
        /*001c*/ 	.word	0xfffffffc


//--------------------- .nv.constant4             --------------------------
	.section	.nv.constant4,"a",@progbits
	.align	8
	.align		8
.nv.constant4:
        /*0000*/ 	.dword	_$_str


//--------------------- .text.attn_fwd            --------------------------
	.section	.text.attn_fwd,"ax",@progbits
	.align	128
        .global         attn_fwd
        .type           attn_fwd,@function
        .size           attn_fwd,(.L_x_29 - attn_fwd)
        .other          attn_fwd,@"STO_CUDA_ENTRY STV_DEFAULT"
attn_fwd:
.text.attn_fwd:
[----:B------:R-:W0:Y:S01]  /*0000*/  LDC R1, c[0x0][0x37c] ;  /* 0x0000df00ff017b82 */ /* 0x000e220000000800 */
[----:B------:R-:W1:Y:S01]  /*0010*/  S2R R0, SR_TID.X ;  /* 0x0000000000007919 */ /* 0x000e620000002100 */
[----:B0-----:R-:W-:Y:S01]  /*0020*/  VIADD R1, R1, 0xfffff8a8 ;  /* 0xfffff8a801017836 */ /* 0x001fe20000000000 */
[----:B-1----:R-:W-:-:S13]  /*0030*/  ISETP.GE.U32.AND P0, PT, R0, 0x20, PT ;  /* 0x000000200000780c */ /* 0x002fda0003f06070 */
[----:B------:R-:W-:Y:S05]  /*0040*/  @P0 BRA `(.L_x_0) ;  /* 0x0000000000b80947 */ /* 0x000fea0003800000 */
[----:B------:R-:W0:Y:S01]  /*0050*/  S2R R7, SR_CgaCtaId ;  /* 0x0000000000077919 */ /* 0x000e220000008800 */
[----:B------:R-:W-:Y:S01]  /*0060*/  NOP ;  /* 0x0000000000007918 */ /* 0x000fe20000000000 */
[----:B------:R-:W-:-:S04]  /*0070*/  MOV R0, 0x40 ;  /* 0x0000004000007802 */ /* 0x000fc80000000f00 */
[----:B0-----:R-:W-:Y:S02]  /*0080*/  LEA R2, R7, R0, 0x18 ;  /* 0x0000000007027211 */ /* 0x001fe400078ec0ff */
[----:B------:R-:W-:-:S04]  /*0090*/  MOV R0, 0x400 ;  /* 0x0000040000007802 */ /* 0x000fc80000000f00 */
[----:B------:R-:W0:Y:S01]  /*00a0*/  LDS.U8 R2, [R2] ;  /* 0x0000000002027984 */ /* 0x000e220000000000 */
[----:B------:R-:W-:Y:S02]  /*00b0*/  LEA R0, R7, R0, 0x18 ;  /* 0x0000000007007211 */ /* 0x000fe400078ec0ff */
[----:B0-----:R-:W-:-:S13]  /*00c0*/  ISETP.NE.AND P1, PT, R2, RZ, PT ;  /* 0x000000ff0200720c */ /* 0x001fda0003f25270 */
[----:B------:R-:W-:Y:S05]  /*00d0*/  @P1 BRA `(.L_x_1) ;  /* 0x00000000007c1947 */ /* 0x000fea0003800000 */
[----:B------:R-:W-:-:S13]  /*00e0*/  ELECT P1, URZ, PT ;  /* 0x0000000000ff782f */ /* 0x000fda0003820000 */
[----:B------:R-:W-:Y:S05]  /*00f0*/  @!P1 BRA `(.L_x_2) ;  /* 0x0000000000849947 */ /* 0x000fea0003800000 */
[----:B------:R-:W-:Y:S01]  /*0100*/  UMOV UR4, 0x10 ;  /* 0x0000001000047882 */ /* 0x000fe20000000000 */
[----:B------:R-:W-:Y:S02]  /*0110*/  IMAD.MOV.U32 R9, RZ, RZ, 0x1 ;  /* 0x00000001ff097424 */ /* 0x000fe400078e00ff */
[----:B------:R-:W-:Y:S02]  /*0120*/  IMAD.MOV.U32 R3, RZ, RZ, 0xffff ;  /* 0x0000ffffff037424 */ /* 0x000fe400078e00ff */
[----:B------:R-:W-:Y:S04]  /*0130*/  DEPBAR.LE SB0, 0x36 ;  /* 0x00008d800000791a */ /* 0x000fe80000000000 */
[----:B------:R-:W0:Y:S02]  /*0140*/  UTCATOMSWS.FIND_AND_SET.ALIGN UP0, UR4, UR4 ;  /* 0x00000004000475e3 */ /* 0x000e240008000800 */
[----:B0-----:R-:W-:-:S04]  /*0150*/  PLOP3.LUT P1, PT, PT, PT, UP0, 0x80, 0x8 ;  /* 0x000000000008781c */ /* 0x001fc80003f2f008 */
[----:B------:R-:W-:-:S04]  /*0160*/  SEL R2, RZ, 0xffffffff, !P1 ;  /* 0xffffffffff027807 */ /* 0x000fc80004800000 */
[----:B------:R-:W-:Y:S02]  /*0170*/  ISETP.NE.AND P1, PT, R2, RZ, PT ;  /* 0x000000ff0200720c */ /* 0x000fe40003f25270 */
[----:B------:R-:W-:-:S11]  /*0180*/  MOV R2, UR4 ;  /* 0x0000000400027c02 */ /* 0x000fd60008000f00 */
[----:B------:R-:W-:Y:S05]  /*0190*/  @P1 BRA `(.L_x_3) ;  /* 0x0000000000241947 */ /* 0x000fea0003800000 */
.L_x_4:
[----:B------:R-:W-:Y:S05]  /*01a0*/  NANOSLEEP 0x64 ;  /* 0x000000640000795d */ /* 0x000fea0003800000 */
[----:B------:R-:W-:-:S05]  /*01b0*/  UMOV UR4, 0x10 ;  /* 0x0000001000047882 */ /* 0x000fca0000000000 */
[----:B------:R-:W-:Y:S04]  /*01c0*/  DEPBAR.LE SB0, 0x36 ;  /* 0x00008d800000791a */ /* 0x000fe80000000000 */
[----:B------:R-:W0:Y:S02]  /*01d0*/  UTCATOMSWS.FIND_AND_SET.ALIGN UP0, UR4, UR4 ;  /* 0x00000004000475e3 */ /* 0x000e240008000800 */
[----:B0-----:R-:W-:-:S04]  /*01e0*/  PLOP3.LUT P1, PT, PT, PT, UP0, 0x80, 0x8 ;  /* 0x000000000008781c */ /* 0x001fc80003f2f008 */
[----:B------:R-:W-:-:S04]  /*01f0*/  SEL R2, RZ, 0xffffffff, !P1 ;  /* 0xffffffffff027807 */ /* 0x000fc80004800000 */
[----:B------:R-:W-:Y:S01]  /*0200*/  ISETP.NE.AND P1, PT, R2, RZ, PT ;  /* 0x000000ff0200720c */ /* 0x000fe20003f25270 */
[----:B------:R-:W-:-:S12]  /*0210*/  IMAD.U32 R2, RZ, RZ, UR4 ;  /* 0x00000004ff027e24 */ /* 0x000fd8000f8e00ff */
[----:B------:R-:W-:Y:S05]  /*0220*/  @!P1 BRA `(.L_x_4) ;  /* 0xfffffffc00dc9947 */ /* 0x000fea000383ffff */
.L_x_3:
[C---:B------:R-:W-:Y:S01]  /*0230*/  VIADD R4, R2.reuse, 0x10 ;  /* 0x0000001002047836 */ /* 0x040fe20000000000 */
[----:B------:R-:W-:Y:S02]  /*0240*/  SHF.L.U32 R3, R3, R2, RZ ;  /* 0x0000000203037219 */ /* 0x000fe400000006ff */
[----:B------:R-:W-:Y:S02]  /*0250*/  MOV R5, 0x50 ;  /* 0x0000005000057802 */ /* 0x000fe40000000f00 */
[----:B------:R-:W-:Y:S02]  /*0260*/  SHF.L.U32 R4, R9, R4, RZ ;  /* 0x0000000409047219 */ /* 0x000fe400000006ff */
[----:B------:R-:W-:Y:S01]  /*0270*/  LEA R6, R7, R5, 0x18 ;  /* 0x0000000507067211 */ /* 0x000fe200078ec0ff */
[----:B------:R-:W-:Y:S01]  /*0280*/  IMAD.SHL.U32 R5, R2, 0x20, RZ ;  /* 0x0000002002057824 */ /* 0x000fe200078e00ff */
[----:B------:R-:W-:-:S05]  /*0290*/  LOP3.LUT R3, R4, R3, RZ, 0xfc, !PT ;  /* 0x0000000304037212 */ /* 0x000fca00078efcff */
[----:B------:R0:W-:Y:S04]  /*02a0*/  ATOMS.OR RZ, [R6], R3 ;  /* 0x0000000306ff738c */ /* 0x0001e80003000000 */
[----:B------:R0:W-:Y:S01]  /*02b0*/  STS [R0], R5 ;  /* 0x0000000500007388 */ /* 0x0001e20000000800 */
[----:B------:R-:W-:Y:S05]  /*02c0*/  BRA `(.L_x_2) ;  /* 0x0000000000107947 */ /* 0x000fea0003800000 */
.L_x_1:
[----:B------:R-:W-:Y:S02]  /*02d0*/  MOV R3, 0xffffffff ;  /* 0xffffffff00037802 */ /* 0x000fe40000000f00 */
[----:B------:R-:W-:-:S03]  /*02e0*/  MOV R2, 0x310 ;  /* 0x0000031000027802 */ /* 0x000fc60000000f00 */
[----:B------:R0:W-:Y:S04]  /*02f0*/  STS [R0], R3 ;  /* 0x0000000300007388 */ /* 0x0001e80000000800 */
[----:B0-----:R-:W-:Y:S05]  /*0300*/  CALL.REL.NOINC `($__internal_1_$__cuda_sm10x_tcgen05_guardrail_trap_phase_invalid_during_alloc) ;  /* 0x000001b400787944 */ /* 0x001fea0003c00000 */
.L_x_2:
[----:B------:R-:W-:Y:S05]  /*0310*/  WARPSYNC.ALL ;  /* 0x0000000000007948 */ /* 0x000fea0003800000 */
[----:B------:R-:W-:Y:S01]  /*0320*/  NOP ;  /* 0x0000000000007918 */ /* 0x000fe20000000000 */
.L_x_0:
[----:B------:R-:W1:Y:S01]  /*0330*/  S2R R4, SR_TID.X ;  /* 0x0000000000047919 */ /* 0x000e620000002100 */
[----:B------:R-:W2:Y:S01]  /*0340*/  LDC R141, c[0x0][0x3b8] ;  /* 0x0000ee00ff8d7b82 */ /* 0x000ea20000000800 */
[----:B------:R-:W3:Y:S01]  /*0350*/  LDCU.64 UR10, c[0x0][0x358] ;  /* 0x00006b00ff0a77ac */ /* 0x000ee20008000a00 */
[----:B0-----:R-:W0:Y:S01]  /*0360*/  S2R R3, SR_CTAID.X ;  /* 0x0000000000037919 */ /* 0x001e220000002500 */
[----:B------:R-:W4:Y:S05]  /*0370*/  S2R R2, SR_CTAID.Y ;  /* 0x0000000000027919 */ /* 0x000f2a0000002600 */
[----:B------:R-:W4:Y:S01]  /*0380*/  LDC.64 R6, c[0x0][0x3b0] ;  /* 0x0000ec00ff067b82 */ /* 0x000f220000000a00 */
[----:B------:R-:W0:Y:S07]  /*0390*/  S2R R10, SR_CgaCtaId ;  /* 0x00000000000a7919 */ /* 0x000e2e0000008800 */
[----:B------:R-:W5:Y:S08]  /*03a0*/  S2UR UR4, SR_CgaCtaId ;  /* 0x00000000000479c3 */ /* 0x000f700000008800 */
[----:B------:R-:W3:Y:S01]  /*03b0*/  LDC.64 R68, c[0x0][0x380] ;  /* 0x0000e000ff447b82 */ /* 0x000ee20000000a00 */
[----:B-1----:R-:W-:-:S04]  /*03c0*/  SHF.R.U32.HI R0, RZ, 0x6, R4 ;  /* 0x00000006ff007819 */ /* 0x002fc80000011604 */
[----:B------:R-:W-:Y:S01]  /*03d0*/  SGXT.U32 R0, R0, 0x1 ;  /* 0x000000010000781a */ /* 0x000fe20000000000 */
[----:B----4-:R-:W-:-:S04]  /*03e0*/  IMAD R2, R2, R6, RZ ;  /* 0x0000000602027224 */ /* 0x010fc800078e02ff */
[----:B--2---:R-:W-:Y:S01]  /*03f0*/  IMAD R5, R0, R141, RZ ;  /* 0x0000008d00057224 */ /* 0x004fe200078e02ff */
[----:B------:R-:W-:-:S03]  /*0400*/  LOP3.LUT R0, R4, 0x3f, RZ, 0xc0, !PT ;  /* 0x0000003f04007812 */ /* 0x000fc600078ec0ff */
[----:B------:R-:W-:Y:S02]  /*0410*/  IMAD R9, R141, 0x2, R5 ;  /* 0x000000028d097824 */ /* 0x000fe400078e0205 */
[----:B0-----:R-:W-:Y:S01]  /*0420*/  IMAD R3, R3, 0x40, R0 ;  /* 0x0000004003037824 */ /* 0x001fe200078e0200 */
[----:B------:R-:W-:Y:S01]  /*0430*/  MOV R0, 0x400 ;  /* 0x0000040000007802 */ /* 0x000fe20000000f00 */
[----:B------:R-:W-:Y:S02]  /*0440*/  IMAD R11, R141, 0x2, R9 ;  /* 0x000000028d0b7824 */ /* 0x000fe400078e0209 */
[----:B------:R-:W-:Y:S01]  /*0450*/  IMAD R4, R3, R7, RZ ;  /* 0x0000000703047224 */ /* 0x000fe200078e02ff */
[----:B------:R-:W-:Y:S01]  /*0460*/  R2UR UR9, R0 ;  /* 0x00000000000972ca */ /* 0x000fe200000e0000 */
[----:B------:R-:W-:Y:S02]  /*0470*/  IMAD R13, R141, 0x2, R11 ;  /* 0x000000028d0d7824 */ /* 0x000fe400078e020b */
[----:B------:R-:W-:-:S02]  /*0480*/  IMAD.SHL.U32 R3, R2, 0x2, RZ ;  /* 0x0000000202037824 */ /* 0x000fc400078e00ff */
[----:B------:R-:W-:Y:S01]  /*0490*/  IMAD.SHL.U32 R0, R4, 0x2, RZ ;  /* 0x0000000204007824 */ /* 0x000fe200078e00ff */
[C---:B------:R-:W-:Y:S01]  /*04a0*/  LEA R15, R141.reuse, R13, 0x1 ;  /* 0x0000000d8d0f7211 */ /* 0x040fe200078e08ff */
[----:B------:R-:W-:Y:S01]  /*04b0*/  IMAD.HI R2, R2, 0x2, RZ ;  /* 0x0000000202027827 */ /* 0x000fe200078e02ff */
[----:B------:R-:W-:Y:S02]  /*04c0*/  BAR.SYNC.DEFER_BLOCKING 0x0 ;  /* 0x0000000000007b1d */ /* 0x000fe40000010000 */
[----:B---3--:R-:W-:Y:S01]  /*04d0*/  IADD3 R0, P1, P2, R0, R68, R3 ;  /* 0x0000004400007210 */ /* 0x008fe20007a3e003 */
[----:B------:R-:W-:Y:S02]  /*04e0*/  IMAD R17, R141, 0x2, R15 ;  /* 0x000000028d117824 */ /* 0x000fe400078e020f */
[----:B-----5:R-:W-:Y:S01]  /*04f0*/  ULEA UR9, UR4, UR9, 0x18 ;  /* 0x0000000904097291 */ /* 0x020fe2000f8ec0ff */
[----:B------:R-:W-:-:S04]  /*0500*/  IMAD.HI R4, R4, 0x2, RZ ;  /* 0x0000000204047827 */ /* 0x000fc800078e02ff */
[----:B------:R-:W-:Y:S01]  /*0510*/  IMAD R19, R141, 0x2, R17 ;  /* 0x000000028d137824 */ /* 0x000fe200078e0211 */
[----:B------:R-:W-:Y:S02]  /*0520*/  IADD3.X R2, PT, PT, R4, R69, R2, P1, P2 ;  /* 0x0000004504027210 */ /* 0x000fe40000fe4402 */
[-C--:B------:R-:W-:Y:S01]  /*0530*/  LEA R6, P1, R5, R0.reuse, 0x1 ;  /* 0x0000000005067211 */ /* 0x080fe200078208ff */
[----:B------:R-:W-:Y:S01]  /*0540*/  IMAD R21, R141, 0x2, R19 ;  /* 0x000000028d157824 */ /* 0x000fe200078e0213 */
[----:B------:R-:W-:Y:S02]  /*0550*/  LEA R8, P2, R9, R0, 0x1 ;  /* 0x0000000009087211 */ /* 0x000fe400078408ff */
[----:B------:R-:W-:Y:S02]  /*0560*/  LEA.HI.X.SX32 R7, R5, R2, 0x1, P1 ;  /* 0x0000000205077211 */ /* 0x000fe400008f0eff */
[----:B------:R-:W-:-:S05]  /*0570*/  LEA R23, R141, R21, 0x1 ;  /* 0x000000158d177211 */ /* 0x000fca00078e08ff */
[C---:B------:R-:W-:Y:S01]  /*0580*/  IMAD R25, R141.reuse, 0x2, R23 ;  /* 0x000000028d197824 */ /* 0x040fe200078e0217 */
[----:B------:R-:W0:Y:S03]  /*0590*/  LDS R4, [UR9] ;  /* 0x00000009ff047984 */ /* 0x000e260008000800 */
[----:B------:R-:W-:-:S04]  /*05a0*/  IMAD R27, R141, 0x2, R25 ;  /* 0x000000028d1b7824 */ /* 0x000fc800078e0219 */
[----:B------:R-:W-:-:S05]  /*05b0*/  IMAD R29, R141, 0x2, R27 ;  /* 0x000000028d1d7824 */ /* 0x000fca00078e021b */
[----:B------:R-:W-:-:S05]  /*05c0*/  LEA R31, R141, R29, 0x1 ;  /* 0x0000001d8d1f7211 */ /* 0x000fca00078e08ff */
[----:B------:R-:W-:-:S04]  /*05d0*/  IMAD R33, R141, 0x2, R31 ;  /* 0x000000028d217824 */ /* 0x000fc800078e021f */
[----:B------:R-:W-:-:S04]  /*05e0*/  IMAD R35, R141, 0x2, R33 ;  /* 0x000000028d237824 */ /* 0x000fc800078e0221 */
[----:B------:R-:W-:-:S05]  /*05f0*/  IMAD R37, R141, 0x2, R35 ;  /* 0x000000028d257824 */ /* 0x000fca00078e0223 */
[----:B------:R-:W-:-:S05]  /*0600*/  LEA R39, R141, R37, 0x1 ;  /* 0x000000258d277211 */ /* 0x000fca00078e08ff */
[----:B------:R-:W-:-:S04]  /*0610*/  IMAD R41, R141, 0x2, R39 ;  /* 0x000000028d297824 */ /* 0x000fc800078e0227 */
[C---:B------:R-:W-:Y:S01]  /*0620*/  IMAD R43, R141.reuse, 0x2, R41 ;  /* 0x000000028d2b7824 */ /* 0x040fe200078e0229 */
[----:B0-----:R0:W-:Y:S03]  /*0630*/  STL [R1+0x38], R4 ;  /* 0x0000380401007387 */ /* 0x0011e60000100800 */
[----:B------:R-:W-:-:S05]  /*0640*/  IMAD R136, R141, 0x2, R43 ;  /* 0x000000028d887824 */ /* 0x000fca00078e022b */
[----:B------:R-:W-:-:S05]  /*0650*/  LEA R45, R141, R136, 0x1 ;  /* 0x000000888d2d7211 */ /* 0x000fca00078e08ff */
[----:B------:R-:W-:-:S04]  /*0660*/  IMAD R47, R141, 0x2, R45 ;  /* 0x000000028d2f7824 */ /* 0x000fc800078e022d */
        /* <DEDUP_REMOVED lines=8> */
[----:B------:R-:W-:-:S05]  /*06f0*/  IMAD R61, R141, 0x2, R59 ;  /* 0x000000028d3d7824 */ /* 0x000fca00078e023b */
[----:B------:R-:W-:-:S05]  /*0700*/  LEA R131, R141, R61, 0x1 ;  /* 0x0000003d8d837211 */ /* 0x000fca00078e08ff */
[----:B------:R-:W-:-:S05]  /*0710*/  IMAD R63, R141, 0x2, R131 ;  /* 0x000000028d3f7824 */ /* 0x000fca00078e0283 */
[----:B------:R-:W-:-:S05]  /*0720*/  LEA R65, R141, R63, 0x1 ;  /* 0x0000003f8d417211 */ /* 0x000fca00078e08ff */
[----:B------:R-:W-:-:S04]  /*0730*/  IMAD R67, R141, 0x2, R65 ;  /* 0x000000028d437824 */ /* 0x000fc800078e0241 */
[----:B------:R-:W-:-:S04]  /*0740*/  IMAD R3, R141, 0x2, R67 ;  /* 0x000000028d037824 */ /* 0x000fc800078e0243 */
[----:B------:R-:W-:-:S05]  /*0750*/  IMAD R69, R141, 0x2, R3 ;  /* 0x000000028d457824 */ /* 0x000fca00078e0203 */
[----:B------:R-:W-:Y:S01]  /*0760*/  LEA R71, R141, R69, 0x1 ;  /* 0x000000458d477211 */ /* 0x000fe200078e08ff */
[----:B------:R-:W-:Y:S06]  /*0770*/  BAR.SYNC.DEFER_BLOCKING 0x0 ;  /* 0x0000000000007b1d */ /* 0x000fec0000010000 */
[----:B0-----:R-:W-:Y:S05]  /*0780*/  @P0 BRA `(.L_x_5) ;  /* 0x0000000000180947 */ /* 0x001fea0003800000 */
[----:B------:R-:W-:Y:S01]  /*0790*/  ELECT P1, URZ, PT ;  /* 0x0000000000ff782f */ /* 0x000fe20003820000 */
[----:B------:R-:W-:Y:S01]  /*07a0*/  IMAD.MOV.U32 R4, RZ, RZ, 0x1 ;  /* 0x00000001ff047424 */ /* 0x000fe200078e00ff */
[----:B------:R-:W-:Y:S11]  /*07b0*/  UVIRTCOUNT.DEALLOC.SMPOOL 0x80 ;  /* 0x000000800000784c */ /* 0x000ff60000000000 */
[----:B------:R-:W-:-:S04]  /*07c0*/  @P1 MOV R5, 0x40 ;  /* 0x0000004000051802 */ /* 0x000fc80000000f00 */
[----:B------:R-:W-:-:S05]  /*07d0*/  @P1 LEA R5, R10, R5, 0x18 ;  /* 0x000000050a051211 */ /* 0x000fca00078ec0ff */
[----:B------:R0:W-:Y:S02]  /*07e0*/  @P1 STS.U8 [R5], R4 ;  /* 0x0000000405001388 */ /* 0x0001e40000000000 */
.L_x_5:
[----:B------:R-:W-:Y:S01]  /*07f0*/  LEA R10, P1, R11, R0, 0x1 ;  /* 0x000000000b0a7211 */ /* 0x000fe200078208ff */
[----:B------:R-:W-:Y:S01]  /*0800*/  IMAD R73, R141, 0x2, R71 ;  /* 0x000000028d497824 */ /* 0x000fe200078e0247 */
[----:B------:R1:W-:Y:S01]  /*0810*/  STL [R1+0x580], R3 ;  /* 0x0005800301007387 */ /* 0x0003e20000100800 */
[-C--:B------:R-:W-:Y:S02]  /*0820*/  LEA.HI.X.SX32 R9, R9, R2.reuse, 0x1, P2 ;  /* 0x0000000209097211 */ /* 0x080fe400010f0eff */
[----:B------:R-:W-:Y:S01]  /*0830*/  LEA.HI.X.SX32 R11, R11, R2, 0x1, P1 ;  /* 0x000000020b0b7211 */ /* 0x000fe200008f0eff */
[----:B0-----:R-:W-:Y:S01]  /*0840*/  IMAD R4, R141, 0x2, R73 ;  /* 0x000000028d047824 */ /* 0x001fe200078e0249 */
[C---:B------:R-:W-:Y:S01]  /*0850*/  LEA R12, P1, R13.reuse, R0, 0x1 ;  /* 0x000000000d0c7211 */ /* 0x040fe200078208ff */
[----:B------:R-:W2:Y:S03]  /*0860*/  LDG.E.U16 R20, desc[UR10][R6.64] ;  /* 0x0000000a06147981 */ /* 0x000ea6000c1e1500 */
[----:B------:R-:W-:Y:S01]  /*0870*/  LEA.HI.X.SX32 R13, R13, R2, 0x1, P1 ;  /* 0x000000020d0d7211 */ /* 0x000fe200008f0eff */
[----:B------:R0:W-:Y:S01]  /*0880*/  STL [R1+0x57c], R4 ;  /* 0x00057c0401007387 */ /* 0x0001e20000100800 */
[----:B------:R-:W-:-:S03]  /*0890*/  LEA R75, R141, R4, 0x1 ;  /* 0x000000048d4b7211 */ /* 0x000fc600078e08ff */
[----:B-1----:R-:W3:Y:S04]  /*08a0*/  LDG.E.U16 R3, desc[UR10][R10.64] ;  /* 0x0000000a0a037981 */ /* 0x002ee8000c1e1500 */
[----:B------:R1:W4:Y:S01]  /*08b0*/  LDG.E.U16 R7, desc[UR10][R8.64] ;  /* 0x0000000a08077981 */ /* 0x000322000c1e1500 */
[-C--:B------:R-:W-:Y:S01]  /*08c0*/  LEA R16, P1, R17, R0.reuse, 0x1 ;  /* 0x0000000011107211 */ /* 0x080fe200078208ff */
[----:B------:R-:W-:Y:S01]  /*08d0*/  IMAD R77, R141, 0x2, R75 ;  /* 0x000000028d4d7824 */ /* 0x000fe200078e024b */
[----:B------:R-:W-:Y:S01]  /*08e0*/  LEA R14, P2, R15, R0, 0x1 ;  /* 0x000000000f0e7211 */ /* 0x000fe200078408ff */
[----:B0-----:R-:W5:Y:S01]  /*08f0*/  LDG.E.U16 R4, desc[UR10][R12.64] ;  /* 0x0000000a0c047981 */ /* 0x001f62000c1e1500 */
[----:B------:R-:W-:Y:S02]  /*0900*/  LEA.HI.X.SX32 R17, R17, R2, 0x1, P1 ;  /* 0x0000000211117211 */ /* 0x000fe400008f0eff */
[----:B-1----:R-:W-:Y:S01]  /*0910*/  LEA R8, P1, R19, R0, 0x1 ;  /* 0x0000000013087211 */ /* 0x002fe200078208ff */
[----:B------:R-:W-:Y:S01]  /*0920*/  IMAD R79, R141, 0x2, R77 ;  /* 0x000000028d4f7824 */ /* 0x000fe200078e024d */
[-C--:B------:R-:W-:Y:S01]  /*0930*/  LEA.HI.X.SX32 R15, R15, R2.reuse, 0x1, P2 ;  /* 0x000000020f0f7211 */ /* 0x080fe200010f0eff */
[----:B------:R-:W2:Y:S01]  /*0940*/  LDG.E.U16 R24, desc[UR10][R16.64] ;  /* 0x0000000a10187981 */ /* 0x000ea2000c1e1500 */
[----:B------:R-:W-:-:S02]  /*0950*/  LEA.HI.X.SX32 R9, R19, R2, 0x1, P1 ;  /* 0x0000000213097211 */ /* 0x000fc400008f0eff */
[----:B------:R-:W-:Y:S01]  /*0960*/  LEA R10, P1, R21, R0, 0x1 ;  /* 0x00000000150a7211 */ /* 0x000fe200078208ff */
[----:B------:R-:W-:Y:S01]  /*0970*/  IMAD R5, R141, 0x2, R79 ;  /* 0x000000028d057824 */ /* 0x000fe200078e024f */
[----:B------:R0:W2:Y:S02]  /*0980*/  LDG.E.U16 R26, desc[UR10][R14.64] ;  /* 0x0000000a0e1a7981 */ /* 0x0000a4000c1e1500 */
[----:B------:R-:W-:Y:S02]  /*0990*/  LEA.HI.X.SX32 R11, R21, R2, 0x1, P1 ;  /* 0x00000002150b7211 */ /* 0x000fe400008f0eff */
[----:B------:R-:W-:Y:S02]  /*09a0*/  LEA R81, R141, R5, 0x1 ;  /* 0x000000058d517211 */ /* 0x000fe400078e08ff */
[----:B------:R-:W-:-:S04]  /*09b0*/  LEA R18, P2, R23, R0, 0x1 ;  /* 0x0000000017127211 */ /* 0x000fc800078408ff */
[----:B------:R-:W-:-:S05]  /*09c0*/  LEA.HI.X.SX32 R19, R23, R2, 0x1, P2 ;  /* 0x0000000217137211 */ /* 0x000fca00010f0eff */
[----:B------:R-:W2:Y:S04]  /*09d0*/  LDG.E.U16 R22, desc[UR10][R18.64] ;  /* 0x0000000a12167981 */ /* 0x000ea8000c1e1500 */
[----:B-----5:R1:W-:Y:S04]  /*09e0*/  STL [R1+0x584], R4 ;  /* 0x0005840401007387 */ /* 0x0203e80000100800 */
[----:B------:R5:W-:Y:S04]  /*09f0*/  STL [R1+0x578], R5 ;  /* 0x0005780501007387 */ /* 0x000be80000100800 */
[----:B-1----:R-:W2:Y:S04]  /*0a00*/  LDG.E.U16 R4, desc[UR10][R8.64] ;  /* 0x0000000a08047981 */ /* 0x002ea8000c1e1500 */
[----:B-----5:R1:W5:Y:S01]  /*0a10*/  LDG.E.U16 R5, desc[UR10][R10.64] ;  /* 0x0000000a0a057981 */ /* 0x020362000c1e1500 */
[----:B------:R-:W-:-:S04]  /*0a20*/  IMAD R83, R141, 0x2, R81 ;  /* 0x000000028d537824 */ /* 0x000fc800078e0251 */
[----:B------:R-:W-:-:S04]  /*0a30*/  IMAD R85, R141, 0x2, R83 ;  /* 0x000000028d557824 */ /* 0x000fc800078e0253 */
[----:B------:R-:W-:-:S05]  /*0a40*/  IMAD R6, R141, 0x2, R85 ;  /* 0x000000028d067824 */ /* 0x000fca00078e0255 */
[----:B------:R-:W-:-:S05]  /*0a50*/  LEA R87, R141, R6, 0x1 ;  /* 0x000000068d577211 */ /* 0x000fca00078e08ff */
[----:B------:R-:W-:-:S04]  /*0a60*/  IMAD R89, R141, 0x2, R87 ;  /* 0x000000028d597824 */ /* 0x000fc800078e0257 */
[----:B------:R-:W-:Y:S01]  /*0a70*/  IMAD R91, R141, 0x2, R89 ;  /* 0x000000028d5b7824 */ /* 0x000fe200078e0259 */
[----:B------:R-:W-:-:S04]  /*0a80*/  LEA R12, P1, R25, R0, 0x1 ;  /* 0x00000000190c7211 */ /* 0x000fc800078208ff */
[----:B------:R-:W-:Y:S02]  /*0a90*/  LEA.HI.X.SX32 R13, R25, R2, 0x1, P1 ;  /* 0x00000002190d7211 */ /* 0x000fe400008f0eff */
[----:B0-----:R-:W-:-:S04]  /*0aa0*/  LEA R14, P1, R27, R0, 0x1 ;  /* 0x000000001b0e7211 */ /* 0x001fc800078208ff */
[----:B------:R-:W-:Y:S02]  /*0ab0*/  LEA.HI.X.SX32 R15, R27, R2, 0x1, P1 ;  /* 0x000000021b0f7211 */ /* 0x000fe400008f0eff */
[----:B------:R-:W-:-:S04]  /*0ac0*/  LEA R16, P1, R29, R0, 0x1 ;  /* 0x000000001d107211 */ /* 0x000fc800078208ff */
[----:B------:R-:W-:Y:S02]  /*0ad0*/  LEA.HI.X.SX32 R17, R29, R2, 0x1, P1 ;  /* 0x000000021d117211 */ /* 0x000fe400008f0eff */
[----:B-1----:R-:W-:-:S04]  /*0ae0*/  LEA R10, P1, R33, R0, 0x1 ;  /* 0x00000000210a7211 */ /* 0x002fc800078208ff */
[----:B------:R-:W-:Y:S01]  /*0af0*/  LEA.HI.X.SX32 R11, R33, R2, 0x1, P1 ;  /* 0x00000002210b7211 */ /* 0x000fe200008f0eff */
[----:B--2---:R0:W-:Y:S04]  /*0b00*/  STL [R1+0x588], R4 ;  /* 0x0005880401007387 */ /* 0x0041e80000100800 */
[----:B------:R1:W-:Y:S04]  /*0b10*/  STL [R1+0x34], R20 ;  /* 0x0000341401007387 */ /* 0x0003e80000100800 */
[----:B------:R-:W-:Y:S04]  /*0b20*/  STL [R1+0x574], R6 ;  /* 0x0005740601007387 */ /* 0x000fe80000100800 */
[----:B0-----:R-:W2:Y:S01]  /*0b30*/  LDG.E.U16 R4, desc[UR10][R10.64] ;  /* 0x0000000a0a047981 */ /* 0x001ea2000c1e1500 */
[----:B-1----:R-:W-:-:S03]  /*0b40*/  LEA R20, P2, R31, R0, 0x1 ;  /* 0x000000001f147211 */ /* 0x002fc600078408ff */
[----:B----4-:R0:W-:Y:S01]  /*0b50*/  STL [R1+0x30], R7 ;  /* 0x0000300701007387 */ /* 0x0101e20000100800 */
[----:B------:R-:W-:-:S03]  /*0b60*/  LEA.HI.X.SX32 R21, R31, R2, 0x1, P2 ;  /* 0x000000021f157211 */ /* 0x000fc600010f0eff */
[----:B-----5:R1:W-:Y:S04]  /*0b70*/  STL [R1+0x58c], R5 ;  /* 0x00058c0501007387 */ /* 0x0203e80000100800 */
[----:B---3--:R3:W-:Y:S04]  /*0b80*/  STL [R1+0x2c], R3 ;  /* 0x00002c0301007387 */ /* 0x0087e80000100800 */
[----:B------:R-:W-:Y:S04]  /*0b90*/  STL [R1+0x24], R26 ;  /* 0x0000241a01007387 */ /* 0x000fe80000100800 */
[----:B------:R4:W-:Y:S01]  /*0ba0*/  STL [R1+0x20], R24 ;  /* 0x0000201801007387 */ /* 0x0009e20000100800 */
[----:B0-----:R-:W-:-:S03]  /*0bb0*/  IMAD R7, R141, 0x2, R91 ;  /* 0x000000028d077824 */ /* 0x001fc600078e025b */
[----:B-1----:R0:W5:Y:S04]  /*0bc0*/  LDG.E.U16 R5, desc[UR10][R12.64] ;  /* 0x0000000a0c057981 */ /* 0x002168000c1e1500 */
[----:B---3--:R1:W3:Y:S04]  /*0bd0*/  LDG.E.U16 R3, desc[UR10][R14.64] ;  /* 0x0000000a0e037981 */ /* 0x0082e8000c1e1500 */
[----:B----4-:R-:W4:Y:S01]  /*0be0*/  LDG.E.U16 R24, desc[UR10][R20.64] ;  /* 0x0000000a14187981 */ /* 0x010f22000c1e1500 */
[----:B------:R-:W-:-:S03]  /*0bf0*/  LEA R93, R141, R7, 0x1 ;  /* 0x000000078d5d7211 */ /* 0x000fc600078e08ff */
[----:B------:R0:W2:Y:S02]  /*0c00*/  LDG.E.U16 R6, desc[UR10][R16.64] ;  /* 0x0000000a10067981 */ /* 0x0000a4000c1e1500 */
[----:B------:R-:W-:-:S04]  /*0c10*/  IMAD R31, R141, 0x2, R93 ;  /* 0x000000028d1f7824 */ /* 0x000fc800078e025d */
[----:B------:R-:W-:-:S04]  /*0c20*/  IMAD R95, R141, 0x2, R31 ;  /* 0x000000028d5f7824 */ /* 0x000fc800078e021f */
[----:B------:R-:W-:Y:S01]  /*0c30*/  IMAD R8, R141, 0x2, R95 ;  /* 0x000000028d087824 */ /* 0x000fe200078e025f */
[----:B0-----:R-:W-:-:S04]  /*0c40*/  LEA R12, P1, R35, R0, 0x1 ;  /* 0x00000000230c7211 */ /* 0x001fc800078208ff */
[----:B------:R-:W-:Y:S02]  /*0c50*/  LEA R33, R141, R8, 0x1 ;  /* 0x000000088d217211 */ /* 0x000fe400078e08ff */
[----:B------:R-:W-:Y:S02]  /*0c60*/  LEA.HI.X.SX32 R13, R35, R2, 0x1, P1 ;  /* 0x00000002230d7211 */ /* 0x000fe400008f0eff */
[-C--:B-1----:R-:W-:Y:S01]  /*0c70*/  LEA R14, P1, R37, R0.reuse, 0x1 ;  /* 0x00000000250e7211 */ /* 0x082fe200078208ff */
[----:B------:R-:W-:Y:S01]  /*0c80*/  IMAD R35, R141, 0x2, R33 ;  /* 0x000000028d237824 */ /* 0x000fe200078e0221 */
[----:B------:R-:W-:Y:S01]  /*0c90*/  LEA R16, P2, R39, R0, 0x1 ;  /* 0x0000000027107211 */ /* 0x000fe200078408ff */
[----:B------:R0:W2:Y:S01]  /*0ca0*/  LDG.E.U16 R252, desc[UR10][R12.64] ;  /* 0x0000000a0cfc7981 */ /* 0x0000a2000c1e1500 */
[----:B------:R-:W-:Y:S01]  /*0cb0*/  LEA.HI.X.SX32 R15, R37, R2, 0x1, P1 ;  /* 0x00000002250f7211 */ /* 0x000fe200008f0eff */
[----:B------:R-:W-:-:S04]  /*0cc0*/  IMAD R37, R141, 0x2, R35 ;  /* 0x000000028d257824 */ /* 0x000fc800078e0223 */
[----:B------:R-:W-:Y:S01]  /*0cd0*/  IMAD R9, R141, 0x2, R37 ;  /* 0x000000028d097824 */ /* 0x000fe200078e0225 */
[----:B------:R-:W-:Y:S01]  /*0ce0*/  LEA.HI.X.SX32 R17, R39, R2, 0x1, P2 ;  /* 0x0000000227117211 */ /* 0x000fe200010f0eff */
[----:B------:R1:W-:Y:S01]  /*0cf0*/  STL [R1+0x14], R22 ;  /* 0x0000141601007387 */ /* 0x0003e20000100800 */
[----:B------:R-:W-:Y:S02]  /*0d00*/  LEA R18, P1, R41, R0, 0x1 ;  /* 0x0000000029127211 */ /* 0x000fe400078208ff */
[----:B------:R-:W-:Y:S01]  /*0d10*/  LEA R39, R141, R9, 0x1 ;  /* 0x000000098d277211 */ /* 0x000fe200078e08ff */
[----:B------:R1:W2:Y:S01]  /*0d20*/  LDG.E.U16 R251, desc[UR10][R14.64] ;  /* 0x0000000a0efb7981 */ /* 0x0002a2000c1e1500 */
[----:B------:R-:W-:Y:S02]  /*0d30*/  LEA.HI.X.SX32 R19, R41, R2, 0x1, P1 ;  /* 0x0000000229137211 */ /* 0x000fe400008f0eff */
[----:B------:R-:W-:Y:S01]  /*0d40*/  LEA R20, P1, R43, R0, 0x1 ;  /* 0x000000002b147211 */ /* 0x000fe200078208ff */
[----:B------:R-:W-:Y:S01]  /*0d50*/  IMAD R41, R141, 0x2, R39 ;  /* 0x000000028d297824 */ /* 0x000fe200078e0227 */
[----:B------:R-:W2:Y:S02]  /*0d60*/  LDG.E.U16 R249, desc[UR10][R16.64] ;  /* 0x0000000a10f97981 */ /* 0x000ea4000c1e1500 */
[----:B------:R-:W-:Y:S01]  /*0d70*/  LEA.HI.X.SX32 R21, R43, R2, 0x1, P1 ;  /* 0x000000022b157211 */ /* 0x000fe200008f0eff */
[----:B------:R-:W-:Y:S01]  /*0d80*/  IMAD R43, R141, 0x2, R41 ;  /* 0x000000028d2b7824 */ /* 0x000fe200078e0229 */
[----:B0-----:R-:W-:Y:S01]  /*0d90*/  LEA R12, P1, R45, R0, 0x1 ;  /* 0x000000002d0c7211 */ /* 0x001fe200078208ff */
[----:B------:R0:W2:Y:S02]  /*0da0*/  LDG.E.U16 R248, desc[UR10][R18.64] ;  /* 0x0000000a12f87981 */ /* 0x0000a4000c1e1500 */
[----:B------:R-:W-:Y:S01]  /*0db0*/  IMAD R10, R141, 0x2, R43 ;  /* 0x000000028d0a7824 */ /* 0x000fe200078e022b */
[----:B------:R-:W-:Y:S01]  /*0dc0*/  LEA.HI.X.SX32 R13, R45, R2, 0x1, P1 ;  /* 0x000000022d0d7211 */ /* 0x000fe200008f0eff */
[----:B------:R0:W2:Y:S01]  /*0dd0*/  LDG.E.U16 R247, desc[UR10][R20.64] ;  /* 0x0000000a14f77981 */ /* 0x0000a2000c1e1500 */
[----:B-1----:R-:W-:-:S02]  /*0de0*/  LEA R22, P2, R47, R0, 0x1 ;  /* 0x000000002f167211 */ /* 0x002fc400078408ff */
[----:B------:R-:W-:Y:S01]  /*0df0*/  LEA R45, R141, R10, 0x1 ;  /* 0x0000000a8d2d7211 */ /* 0x000fe200078e08ff */
[----:B------:R-:W2:Y:S01]  /*0e00*/  LDG.E.U16 R246, desc[UR10][R12.64] ;  /* 0x0000000a0cf67981 */ /* 0x000ea2000c1e1500 */
[----:B------:R-:W-:Y:S02]  /*0e10*/  LEA.HI.X.SX32 R23, R47, R2, 0x1, P2 ;  /* 0x000000022f177211 */ /* 0x000fe400010f0eff */
[-C--:B------:R-:W-:Y:S01]  /*0e20*/  LEA R14, P1, R49, R0.reuse, 0x1 ;  /* 0x00000000310e7211 */ /* 0x080fe200078208ff */
[----:B------:R-:W-:Y:S01]  /*0e30*/  IMAD R47, R141, 0x2, R45 ;  /* 0x000000028d2f7824 */ /* 0x000fe200078e022d */
[----:B0-----:R-:W-:Y:S01]  /*0e40*/  LEA R18, P2, R53, R0, 0x1 ;  /* 0x0000000035127211 */ /* 0x001fe200078408ff */
[----:B------:R0:W2:Y:S01]  /*0e50*/  LDG.E.U16 R245, desc[UR10][R22.64] ;  /* 0x0000000a16f57981 */ /* 0x0000a2000c1e1500 */
[----:B------:R-:W-:Y:S01]  /*0e60*/  LEA.HI.X.SX32 R15, R49, R2, 0x1, P1 ;  /* 0x00000002310f7211 */ /* 0x000fe200008f0eff */
[----:B------:R-:W-:Y:S01]  /*0e70*/  IMAD R49, R141, 0x2, R47 ;  /* 0x000000028d317824 */ /* 0x000fe200078e022f */
[----:B------:R-:W-:-:S03]  /*0e80*/  LEA R16, P1, R51, R0, 0x1 ;  /* 0x0000000033107211 */ /* 0x000fc600078208ff */
[----:B------:R-:W-:Y:S01]  /*0e90*/  IMAD R11, R141, 0x2, R49 ;  /* 0x000000028d0b7824 */ /* 0x000fe200078e0231 */
[-C--:B------:R-:W-:Y:S01]  /*0ea0*/  LEA.HI.X.SX32 R17, R51, R2.reuse, 0x1, P1 ;  /* 0x0000000233117211 */ /* 0x080fe200008f0eff */
[----:B------:R1:W2:Y:S03]  /*0eb0*/  LDG.E.U16 R244, desc[UR10][R14.64] ;  /* 0x0000000a0ef47981 */ /* 0x0002a6000c1e1500 */
[----:B------:R-:W-:Y:S01]  /*0ec0*/  LEA R51, R141, R11, 0x1 ;  /* 0x0000000b8d337211 */ /* 0x000fe200078e08ff */
[----:B------:R1:W2:Y:S01]  /*0ed0*/  LDG.E.U16 R243, desc[UR10][R16.64] ;  /* 0x0000000a10f37981 */ /* 0x0002a2000c1e1500 */
[----:B------:R-:W-:Y:S02]  /*0ee0*/  LEA.HI.X.SX32 R19, R53, R2, 0x1, P2 ;  /* 0x0000000235137211 */ /* 0x000fe400010f0eff */
[----:B------:R-:W-:Y:S01]  /*0ef0*/  LEA R20, P1, R55, R0, 0x1 ;  /* 0x0000000037147211 */ /* 0x000fe200078208ff */
[----:B------:R-:W-:-:S02]  /*0f00*/  IMAD R53, R141, 0x2, R51 ;  /* 0x000000028d357824 */ /* 0x000fc400078e0233 */
[----:B------:R-:W2:Y:S01]  /*0f10*/  LDG.E.U16 R242, desc[UR10][R18.64] ;  /* 0x0000000a12f27981 */ /* 0x000ea2000c1e1500 */
[----:B------:R-:W-:Y:S01]  /*0f20*/  LEA.HI.X.SX32 R21, R55, R2, 0x1, P1 ;  /* 0x0000000237157211 */ /* 0x000fe200008f0eff */
[----:B------:R-:W-:Y:S01]  /*0f30*/  IMAD R55, R141, 0x2, R53 ;  /* 0x000000028d377824 */ /* 0x000fe200078e0235 */
[----:B0-----:R-:W-:-:S03]  /*0f40*/  LEA R22, P1, R57, R0, 0x1 ;  /* 0x0000000039167211 */ /* 0x001fc600078208ff */
[----:B------:R-:W-:Y:S01]  /*0f50*/  IMAD R12, R141, 0x2, R55 ;  /* 0x000000028d0c7824 */ /* 0x000fe200078e0237 */
[----:B------:R-:W-:Y:S01]  /*0f60*/  LEA.HI.X.SX32 R23, R57, R2, 0x1, P1 ;  /* 0x0000000239177211 */ /* 0x000fe200008f0eff */
[----:B------:R0:W2:Y:S01]  /*0f70*/  LDG.E.U16 R241, desc[UR10][R20.64] ;  /* 0x0000000a14f17981 */ /* 0x0000a2000c1e1500 */
[----:B-1----:R-:W-:Y:S02]  /*0f80*/  LEA R14, P1, R61, R0, 0x1 ;  /* 0x000000003d0e7211 */ /* 0x002fe400078208ff */
[----:B------:R-:W-:Y:S01]  /*0f90*/  LEA R99, R141, R12, 0x1 ;  /* 0x0000000c8d637211 */ /* 0x000fe200078e08ff */
[----:B------:R1:W2:Y:S01]  /*0fa0*/  LDG.E.U16 R240, desc[UR10][R22.64] ;  /* 0x0000000a16f07981 */ /* 0x0002a2000c1e1500 */
[----:B------:R-:W-:-:S03]  /*0fb0*/  LEA.HI.X.SX32 R15, R61, R2, 0x1, P1 ;  /* 0x000000023d0f7211 */ /* 0x000fc600008f0eff */
[----:B------:R-:W-:Y:S01]  /*0fc0*/  IMAD R61, R141, 0x2, R99 ;  /* 0x000000028d3d7824 */ /* 0x000fe200078e0263 */
[----:B------:R-:W-:Y:S01]  /*0fd0*/  LEA R16, P1, R63, R0, 0x1 ;  /* 0x000000003f107211 */ /* 0x000fe200078208ff */
[----:B------:R-:W2:Y:S02]  /*0fe0*/  LDG.E.U16 R238, desc[UR10][R14.64] ;  /* 0x0000000a0eee7981 */ /* 0x000ea4000c1e1500 */
[----:B------:R-:W-:-:S04]  /*0ff0*/  IMAD R103, R141, 0x2, R61 ;  /* 0x000000028d677824 */ /* 0x000fc800078e023d */
[----:B------:R-:W-:Y:S01]  /*1000*/  IMAD R13, R141, 0x2, R103 ;  /* 0x000000028d0d7824 */ /* 0x000fe200078e0267 */
[----:B------:R-:W-:Y:S02]  /*1010*/  LEA.HI.X.SX32 R17, R63, R2, 0x1, P1 ;  /* 0x000000023f117211 */ /* 0x000fe400008f0eff */
[----:B0-----:R-:W-:-:S03]  /*1020*/  LEA R20, P1, R67, R0, 0x1 ;  /* 0x0000000043147211 */ /* 0x001fc600078208ff */
[----:B------:R0:W2:Y:S01]  /*1030*/  LDG.E.U16 R237, desc[UR10][R16.64] ;  /* 0x0000000a10ed7981 */ /* 0x0000a2000c1e1500 */
[----:B------:R-:W-:Y:S02]  /*1040*/  LEA.HI.X.SX32 R21, R67, R2, 0x1, P1 ;  /* 0x0000000243157211 */ /* 0x000fe400008f0eff */
[----:B-1----:R-:W-:-:S03]  /*1050*/  LEA R22, P1, R69, R0, 0x1 ;  /* 0x0000000045167211 */ /* 0x002fc600078208ff */
[----:B------:R-:W2:Y:S01]  /*1060*/  LDG.E.U16 R235, desc[UR10][R20.64] ;  /* 0x0000000a14eb7981 */ /* 0x000ea2000c1e1500 */
[----:B------:R-:W-:Y:S02]  /*1070*/  LEA.HI.X.SX32 R23, R69, R2, 0x1, P1 ;  /* 0x0000000245177211 */ /* 0x000fe400008f0eff */
[----:B0-----:R-:W-:-:S03]  /*1080*/  LEA R16, P1, R73, R0, 0x1 ;  /* 0x0000000049107211 */ /* 0x001fc600078208ff */
[----:B------:R-:W2:Y:S01]  /*1090*/  LDG.E.U16 R234, desc[UR10][R22.64] ;  /* 0x0000000a16ea7981 */ /* 0x000ea2000c1e1500 */
[----:B------:R-:W-:-:S05]  /*10a0*/  LEA.HI.X.SX32 R17, R73, R2, 0x1, P1 ;  /* 0x0000000249117211 */ /* 0x000fca00008f0eff */
[----:B------:R-:W2:Y:S04]  /*10b0*/  LDG.E.U16 R232, desc[UR10][R16.64] ;  /* 0x0000000a10e87981 */ /* 0x000ea8000c1e1500 */
[----:B----4-:R0:W-:Y:S02]  /*10c0*/  STL [R1+0x4], R24 ;  /* 0x0000041801007387 */ /* 0x0101e40000100800 */
[----:B0-----:R-:W-:-:S04]  /*10d0*/  LEA R24, P2, R59, R0, 0x1 ;  /* 0x000000003b187211 */ /* 0x001fc800078408ff */
[----:B------:R-:W-:Y:S02]  /*10e0*/  LEA.HI.X.SX32 R25, R59, R2, 0x1, P2 ;  /* 0x000000023b197211 */ /* 0x000fe400010f0eff */
[----:B------:R-:W-:-:S03]  /*10f0*/  LEA R18, P2, R65, R0, 0x1 ;  /* 0x0000000041127211 */ /* 0x000fc600078408ff */
[----:B------:R0:W4:Y:S01]  /*1100*/  LDG.E.U16 R239, desc[UR10][R24.64] ;  /* 0x0000000a18ef7981 */ /* 0x000122000c1e1500 */
[----:B------:R-:W-:Y:S02]  /*1110*/  LEA.HI.X.SX32 R19, R65, R2, 0x1, P2 ;  /* 0x0000000241137211 */ /* 0x000fe400010f0eff */
[----:B------:R-:W-:-:S03]  /*1120*/  LEA R65, R141, R13, 0x1 ;  /* 0x0000000d8d417211 */ /* 0x000fc600078e08ff */
[----:B------:R1:W2:Y:S02]  /*1130*/  LDG.E.U16 R236, desc[UR10][R18.64] ;  /* 0x0000000a12ec7981 */ /* 0x0002a4000c1e1500 */
[----:B------:R-:W-:-:S04]  /*1140*/  IMAD R107, R141, 0x2, R65 ;  /* 0x000000028d6b7824 */ /* 0x000fc800078e0241 */
[----:B------:R-:W-:-:S04]  /*1150*/  IMAD R109, R141, 0x2, R107 ;  /* 0x000000028d6d7824 */ /* 0x000fc800078e026b */
[----:B------:R-:W-:-:S05]  /*1160*/  IMAD R14, R141, 0x2, R109 ;  /* 0x000000028d0e7824 */ /* 0x000fca00078e026d */
[----:B------:R-:W-:Y:S02]  /*1170*/  LEA R69, R141, R14, 0x1 ;  /* 0x0000000e8d457211 */ /* 0x000fe400078e08ff */
[----:B0-----:R-:W-:-:S03]  /*1180*/  LEA R24, P2, R71, R0, 0x1 ;  /* 0x0000000047187211 */ /* 0x001fc600078408ff */
[----:B------:R-:W-:Y:S01]  /*1190*/  IMAD R73, R141, 0x2, R69 ;  /* 0x000000028d497824 */ /* 0x000fe200078e0245 */
[----:B------:R-:W-:-:S03]  /*11a0*/  LEA.HI.X.SX32 R25, R71, R2, 0x1, P2 ;  /* 0x0000000247197211 */ /* 0x000fc600010f0eff */
[----:B------:R-:W-:Y:S01]  /*11b0*/  IMAD R117, R141, 0x2, R73 ;  /* 0x000000028d757824 */ /* 0x000fe200078e0249 */
[-C--:B-1----:R-:W-:Y:S01]  /*11c0*/  LEA R18, P1, R75, R0.reuse, 0x1 ;  /* 0x000000004b127211 */ /* 0x082fe200078208ff */
[----:B------:R0:W2:Y:S01]  /*11d0*/  LDG.E.U16 R233, desc[UR10][R24.64] ;  /* 0x0000000a18e97981 */ /* 0x0000a2000c1e1500 */
[----:B------:R-:W-:Y:S01]  /*11e0*/  LEA R26, P2, R77, R0, 0x1 ;  /* 0x000000004d1a7211 */ /* 0x000fe200078408ff */
[----:B------:R-:W-:Y:S01]  /*11f0*/  IMAD R15, R141, 0x2, R117 ;  /* 0x000000028d0f7824 */ /* 0x000fe200078e0275 */
[-C--:B------:R-:W-:Y:S02]  /*1200*/  LEA.HI.X.SX32 R19, R75, R2.reuse, 0x1, P1 ;  /* 0x000000024b137211 */ /* 0x080fe400008f0eff */
[----:B------:R-:W-:Y:S02]  /*1210*/  LEA.HI.X.SX32 R27, R77, R2, 0x1, P2 ;  /* 0x000000024d1b7211 */ /* 0x000fe400010f0eff */
[----:B------:R-:W-:Y:S01]  /*1220*/  LEA R20, P1, R79, R0, 0x1 ;  /* 0x000000004f147211 */ /* 0x000fe200078208ff */
[----:B------:R1:W2:Y:S01]  /*1230*/  LDG.E.U16 R231, desc[UR10][R18.64] ;  /* 0x0000000a12e77981 */ /* 0x0002a2000c1e1500 */
[----:B------:R-:W-:-:S02]  /*1240*/  LEA R77, R141, R15, 0x1 ;  /* 0x0000000f8d4d7211 */ /* 0x000fc400078e08ff */
[----:B------:R-:W-:Y:S01]  /*1250*/  LEA.HI.X.SX32 R21, R79, R2, 0x1, P1 ;  /* 0x000000024f157211 */ /* 0x000fe200008f0eff */
[----:B------:R0:W2:Y:S02]  /*1260*/  LDG.E.U16 R230, desc[UR10][R26.64] ;  /* 0x0000000a1ae67981 */ /* 0x0000a4000c1e1500 */
[----:B------:R-:W-:Y:S01]  /*1270*/  IMAD R79, R141, 0x2, R77 ;  /* 0x000000028d4f7824 */ /* 0x000fe200078e024d */
[----:B------:R-:W-:Y:S01]  /*1280*/  LEA R22, P1, R81, R0, 0x1 ;  /* 0x0000000051167211 */ /* 0x000fe200078208ff */
[----:B------:R1:W2:Y:S02]  /*1290*/  LDG.E.U16 R229, desc[UR10][R20.64] ;  /* 0x0000000a14e57981 */ /* 0x0002a4000c1e1500 */
[----:B------:R-:W-:-:S04]  /*12a0*/  IMAD R119, R141, 0x2, R79 ;  /* 0x000000028d777824 */ /* 0x000fc800078e024f */
[----:B------:R-:W-:Y:S01]  /*12b0*/  IMAD R16, R141, 0x2, R119 ;  /* 0x000000028d107824 */ /* 0x000fe200078e0277 */
[----:B------:R-:W-:Y:S02]  /*12c0*/  LEA.HI.X.SX32 R23, R81, R2, 0x1, P1 ;  /* 0x0000000251177211 */ /* 0x000fe400008f0eff */
[----:B0-----:R-:W-:Y:S02]  /*12d0*/  LEA R24, P2, R83, R0, 0x1 ;  /* 0x0000000053187211 */ /* 0x001fe400078408ff */
[----:B------:R-:W-:Y:S01]  /*12e0*/  LEA R81, R141, R16, 0x1 ;  /* 0x000000108d517211 */ /* 0x000fe200078e08ff */
[----:B------:R-:W2:Y:S01]  /*12f0*/  LDG.E.U16 R228, desc[UR10][R22.64] ;  /* 0x0000000a16e47981 */ /* 0x000ea2000c1e1500 */
[----:B------:R-:W-:Y:S02]  /*1300*/  LEA.HI.X.SX32 R25, R83, R2, 0x1, P2 ;  /* 0x0000000253197211 */ /* 0x000fe400010f0eff */
[-C--:B-1----:R-:W-:Y:S01]  /*1310*/  LEA R18, P1, R85, R0.reuse, 0x1 ;  /* 0x0000000055127211 */ /* 0x082fe200078208ff */
[----:B------:R-:W-:Y:S01]  /*1320*/  IMAD R83, R141, 0x2, R81 ;  /* 0x000000028d537824 */ /* 0x000fe200078e0251 */
[----:B------:R-:W-:Y:S01]  /*1330*/  LEA R28, P2, R89, R0, 0x1 ;  /* 0x00000000591c7211 */ /* 0x000fe200078408ff */
[----:B------:R-:W2:Y:S01]  /*1340*/  LDG.E.U16 R227, desc[UR10][R24.64] ;  /* 0x0000000a18e37981 */ /* 0x000ea2000c1e1500 */
[----:B------:R-:W-:Y:S01]  /*1350*/  LEA.HI.X.SX32 R19, R85, R2, 0x1, P1 ;  /* 0x0000000255137211 */ /* 0x000fe200008f0eff */
[----:B------:R-:W-:Y:S01]  /*1360*/  IMAD R85, R141, 0x2, R83 ;  /* 0x000000028d557824 */ /* 0x000fe200078e0253 */
[----:B------:R-:W-:-:S03]  /*1370*/  LEA R26, P1, R87, R0, 0x1 ;  /* 0x00000000571a7211 */ /* 0x000fc600078208ff */
[----:B------:R-:W-:Y:S01]  /*1380*/  IMAD R17, R141, 0x2, R85 ;  /* 0x000000028d117824 */ /* 0x000fe200078e0255 */
[-C--:B------:R-:W-:Y:S01]  /*1390*/  LEA.HI.X.SX32 R27, R87, R2.reuse, 0x1, P1 ;  /* 0x00000002571b7211 */ /* 0x080fe200008f0eff */
[----:B------:R0:W2:Y:S03]  /*13a0*/  LDG.E.U16 R226, desc[UR10][R18.64] ;  /* 0x0000000a12e27981 */ /* 0x0000a6000c1e1500 */
[----:B------:R-:W-:Y:S01]  /*13b0*/  LEA R87, R141, R17, 0x1 ;  /* 0x000000118d577211 */ /* 0x000fe200078e08ff */
[----:B------:R-:W2:Y:S01]  /*13c0*/  LDG.E.U16 R225, desc[UR10][R26.64] ;  /* 0x0000000a1ae17981 */ /* 0x000ea2000c1e1500 */
[----:B------:R-:W-:Y:S02]  /*13d0*/  LEA.HI.X.SX32 R29, R89, R2, 0x1, P2 ;  /* 0x00000002591d7211 */ /* 0x000fe400010f0eff */
[----:B------:R-:W-:Y:S01]  /*13e0*/  LEA R20, P1, R91, R0, 0x1 ;  /* 0x000000005b147211 */ /* 0x000fe200078208ff */
[----:B------:R-:W-:-:S02]  /*13f0*/  IMAD R89, R141, 0x2, R87 ;  /* 0x000000028d597824 */ /* 0x000fc400078e0257 */
[----:B------:R-:W2:Y:S01]  /*1400*/  LDG.E.U16 R224, desc[UR10][R28.64] ;  /* 0x0000000a1ce07981 */ /* 0x000ea2000c1e1500 */
[----:B------:R-:W-:Y:S01]  /*1410*/  LEA.HI.X.SX32 R21, R91, R2, 0x1, P1 ;  /* 0x000000025b157211 */ /* 0x000fe200008f0eff */
[----:B------:R-:W-:-:S04]  /*1420*/  IMAD R91, R141, 0x2, R89 ;  /* 0x000000028d5b7824 */ /* 0x000fc800078e0259 */
[C---:B0-----:R-:W-:Y:S01]  /*1430*/  IMAD R18, R141.reuse, 0x2, R91 ;  /* 0x000000028d127824 */ /* 0x041fe200078e025b */
[----:B------:R0:W2:Y:S04]  /*1440*/  LDG.E.U16 R223, desc[UR10][R20.64] ;  /* 0x0000000a14df7981 */ /* 0x0000a8000c1e1500 */
[----:B------:R-:W-:-:S05]  /*1450*/  LEA R121, R141, R18, 0x1 ;  /* 0x000000128d797211 */ /* 0x000fca00078e08ff */
[----:B------:R-:W-:-:S04]  /*1460*/  IMAD R123, R141, 0x2, R121 ;  /* 0x000000028d7b7824 */ /* 0x000fc800078e0279 */
[----:B------:R-:W-:-:S04]  /*1470*/  IMAD R125, R141, 0x2, R123 ;  /* 0x000000028d7d7824 */ /* 0x000fc800078e027b */
[----:B------:R-:W-:-:S05]  /*1480*/  IMAD R19, R141, 0x2, R125 ;  /* 0x000000028d137824 */ /* 0x000fca00078e027d */
[----:B------:R-:W-:-:S05]  /*1490*/  LEA R127, R141, R19, 0x1 ;  /* 0x000000138d7f7211 */ /* 0x000fca00078e08ff */
[----:B------:R-:W-:-:S04]  /*14a0*/  IMAD R129, R141, 0x2, R127 ;  /* 0x000000028d817824 */ /* 0x000fc800078e027f */
[----:B------:R-:W-:-:S04]  /*14b0*/  IMAD R133, R141, 0x2, R129 ;  /* 0x000000028d857824 */ /* 0x000fc800078e0281 */
[----:B0-----:R-:W-:Y:S01]  /*14c0*/  IMAD R20, R141, 0x2, R133 ;  /* 0x000000028d147824 */ /* 0x001fe200078e0285 */
[----:B------:R-:W-:-:S04]  /*14d0*/  LEA R22, P1, R93, R0, 0x1 ;  /* 0x000000005d167211 */ /* 0x000fc800078208ff */
[----:B------:R-:W-:Y:S02]  /*14e0*/  LEA R113, R141, R20, 0x1 ;  /* 0x000000148d717211 */ /* 0x000fe400078e08ff */
[----:B------:R-:W-:-:S03]  /*14f0*/  LEA.HI.X.SX32 R23, R93, R2, 0x1, P1 ;  /* 0x000000025d177211 */ /* 0x000fc600008f0eff */
[----:B------:R-:W-:Y:S01]  /*1500*/  IMAD R115, R141, 0x2, R113 ;  /* 0x000000028d737824 */ /* 0x000fe200078e0271 */
[----:B------:R-:W-:Y:S01]  /*1510*/  LEA R26, P1, R95, R0, 0x1 ;  /* 0x000000005f1a7211 */ /* 0x000fe200078208ff */
[----:B------:R0:W2:Y:S02]  /*1520*/  LDG.E.U16 R222, desc[UR10][R22.64] ;  /* 0x0000000a16de7981 */ /* 0x0000a4000c1e1500 */
[----:B------:R-:W-:Y:S01]  /*1530*/  IMAD R93, R141, 0x2, R115 ;  /* 0x000000028d5d7824 */ /* 0x000fe200078e0273 */
[----:B------:R-:W-:-:S03]  /*1540*/  LEA.HI.X.SX32 R27, R95, R2, 0x1, P1 ;  /* 0x000000025f1b7211 */ /* 0x000fc600008f0eff */
[----:B------:R-:W-:Y:S01]  /*1550*/  IMAD R21, R141, 0x2, R93 ;  /* 0x000000028d157824 */ /* 0x000fe200078e025d */
[-C--:B------:R-:W-:Y:S01]  /*1560*/  LEA R28, P1, R33, R0.reuse, 0x1 ;  /* 0x00000000211c7211 */ /* 0x080fe200078208ff */
[----:B------:R-:W2:Y:S01]  /*1570*/  LDG.E.U16 R220, desc[UR10][R26.64] ;  /* 0x0000000a1adc7981 */ /* 0x000ea2000c1e1500 */
[----:B------:R-:W-:Y:S02]  /*1580*/  LEA R24, P2, R31, R0, 0x1 ;  /* 0x000000001f187211 */ /* 0x000fe400078408ff */
[----:B------:R-:W-:Y:S02]  /*1590*/  LEA R97, R141, R21, 0x1 ;  /* 0x000000158d617211 */ /* 0x000fe400078e08ff */
[-C--:B------:R-:W-:Y:S02]  /*15a0*/  LEA.HI.X.SX32 R29, R33, R2.reuse, 0x1, P1 ;  /* 0x00000002211d7211 */ /* 0x080fe400008f0eff */
[----:B------:R-:W-:Y:S02]  /*15b0*/  LEA.HI.X.SX32 R25, R31, R2, 0x1, P2 ;  /* 0x000000021f197211 */ /* 0x000fe400010f0eff */
[----:B0-----:R-:W-:Y:S01]  /*15c0*/  LEA R22, P1, R37, R0, 0x1 ;  /* 0x0000000025167211 */ /* 0x001fe200078208ff */
[----:B------:R-:W-:Y:S01]  /*15d0*/  IMAD R111, R141, 0x2, R97 ;  /* 0x000000028d6f7824 */ /* 0x000fe200078e0261 */
[----:B------:R-:W2:Y:S02]  /*15e0*/  LDG.E.U16 R219, desc[UR10][R28.64] ;  /* 0x0000000a1cdb7981 */ /* 0x000ea4000c1e1500 */
[----:B------:R-:W-:Y:S01]  /*15f0*/  LEA.HI.X.SX32 R23, R37, R2, 0x1, P1 ;  /* 0x0000000225177211 */ /* 0x000fe200008f0eff */
[----:B------:R-:W-:Y:S01]  /*1600*/  IMAD R59, R141, 0x2, R111 ;  /* 0x000000028d3b7824 */ /* 0x000fe200078e026f */
[----:B------:R0:W2:Y:S01]  /*1610*/  LDG.E.U16 R221, desc[UR10][R24.64] ;  /* 0x0000000a18dd7981 */ /* 0x0000a2000c1e1500 */
[----:B------:R-:W-:-:S03]  /*1620*/  LEA R30, P2, R35, R0, 0x1 ;  /* 0x00000000231e7211 */ /* 0x000fc600078408ff */
[----:B------:R1:W2:Y:S01]  /*1630*/  LDG.E.U16 R217, desc[UR10][R22.64] ;  /* 0x0000000a16d97981 */ /* 0x0002a2000c1e1500 */
[----:B0-----:R-:W-:Y:S02]  /*1640*/  LEA R24, P1, R39, R0, 0x1 ;  /* 0x0000000027187211 */ /* 0x001fe400078208ff */
[-C--:B------:R-:W-:Y:S02]  /*1650*/  LEA.HI.X.SX32 R31, R35, R2.reuse, 0x1, P2 ;  /* 0x00000002231f7211 */ /* 0x080fe400010f0eff */
[----:B------:R-:W-:Y:S01]  /*1660*/  LEA.HI.X.SX32 R25, R39, R2, 0x1, P1 ;  /* 0x0000000227197211 */ /* 0x000fe200008f0eff */
[----:B-1----:R-:W-:Y:S01]  /*1670*/  IMAD R22, R141, 0x2, R59 ;  /* 0x000000028d167824 */ /* 0x002fe200078e023b */
[-C--:B------:R-:W-:Y:S01]  /*1680*/  LEA R26, P1, R43, R0.reuse, 0x1 ;  /* 0x000000002b1a7211 */ /* 0x080fe200078208ff */
[----:B------:R0:W2:Y:S01]  /*1690*/  LDG.E.U16 R218, desc[UR10][R30.64] ;  /* 0x0000000a1eda7981 */ /* 0x0000a2000c1e1500 */
[----:B------:R-:W-:Y:S02]  /*16a0*/  LEA R32, P2, R41, R0, 0x1 ;  /* 0x0000000029207211 */ /* 0x000fe400078408ff */
[----:B------:R-:W-:Y:S01]  /*16b0*/  LEA.HI.X.SX32 R27, R43, R2, 0x1, P1 ;  /* 0x000000022b1b7211 */ /* 0x000fe200008f0eff */
[----:B------:R1:W2:Y:S01]  /*16c0*/  LDG.E.U16 R216, desc[UR10][R24.64] ;  /* 0x0000000a18d87981 */ /* 0x0002a2000c1e1500 */
[----:B------:R-:W-:-:S02]  /*16d0*/  LEA R57, R141, R22, 0x1 ;  /* 0x000000168d397211 */ /* 0x000fc400078e08ff */
[----:B------:R-:W-:Y:S01]  /*16e0*/  LEA R28, P1, R45, R0, 0x1 ;  /* 0x000000002d1c7211 */ /* 0x000fe200078208ff */
[----:B------:R-:W2:Y:S01]  /*16f0*/  LDG.E.U16 R214, desc[UR10][R26.64] ;  /* 0x0000000a1ad67981 */ /* 0x000ea2000c1e1500 */
[----:B------:R-:W-:Y:S02]  /*1700*/  LEA.HI.X.SX32 R33, R41, R2, 0x1, P2 ;  /* 0x0000000229217211 */ /* 0x000fe400010f0eff */
[----:B0-----:R-:W-:Y:S01]  /*1710*/  LEA R30, P2, R47, R0, 0x1 ;  /* 0x000000002f1e7211 */ /* 0x001fe200078408ff */
[----:B------:R-:W-:Y:S01]  /*1720*/  IMAD R101, R141, 0x2, R57 ;  /* 0x000000028d657824 */ /* 0x000fe200078e0239 */
[----:B------:R-:W-:Y:S01]  /*1730*/  LEA.HI.X.SX32 R29, R45, R2, 0x1, P1 ;  /* 0x000000022d1d7211 */ /* 0x000fe200008f0eff */
[----:B------:R-:W2:Y:S01]  /*1740*/  LDG.E.U16 R215, desc[UR10][R32.64] ;  /* 0x0000000a20d77981 */ /* 0x000ea2000c1e1500 */
[----:B------:R-:W-:Y:S02]  /*1750*/  LEA R210, P1, R49, R0, 0x1 ;  /* 0x0000000031d27211 */ /* 0x000fe400078208ff */
[----:B------:R-:W-:Y:S01]  /*1760*/  LEA.HI.X.SX32 R31, R47, R2, 0x1, P2 ;  /* 0x000000022f1f7211 */ /* 0x000fe200010f0eff */
[----:B------:R-:W-:Y:S01]  /*1770*/  IMAD R63, R141, 0x2, R101 ;  /* 0x000000028d3f7824 */ /* 0x000fe200078e0265 */
[----:B------:R-:W-:Y:S01]  /*1780*/  LEA R206, P2, R53, R0, 0x1 ;  /* 0x0000000035ce7211 */ /* 0x000fe200078408ff */
[----:B------:R0:W2:Y:S01]  /*1790*/  LDG.E.U16 R213, desc[UR10][R28.64] ;  /* 0x0000000a1cd57981 */ /* 0x0000a2000c1e1500 */
[----:B------:R-:W-:-:S02]  /*17a0*/  LEA.HI.X.SX32 R211, R49, R2, 0x1, P1 ;  /* 0x0000000231d37211 */ /* 0x000fc400008f0eff */
[----:B-1----:R-:W-:Y:S01]  /*17b0*/  LEA R24, P1, R51, R0, 0x1 ;  /* 0x0000000033187211 */ /* 0x002fe200078208ff */
[----:B------:R-:W-:Y:S01]  /*17c0*/  IMAD R23, R141, 0x2, R63 ;  /* 0x000000028d177824 */ /* 0x000fe200078e023f */
[-C--:B------:R-:W-:Y:S01]  /*17d0*/  LEA.HI.X.SX32 R207, R53, R2.reuse, 0x1, P2 ;  /* 0x0000000235cf7211 */ /* 0x080fe200010f0eff */
[----:B------:R1:W2:Y:S01]  /*17e0*/  LDG.E.U16 R212, desc[UR10][R30.64] ;  /* 0x0000000a1ed47981 */ /* 0x0002a2000c1e1500 */
[----:B------:R-:W-:Y:S02]  /*17f0*/  LEA.HI.X.SX32 R25, R51, R2, 0x1, P1 ;  /* 0x0000000233197211 */ /* 0x000fe400008f0eff */
[-C--:B0-----:R-:W-:Y:S01]  /*1800*/  LEA R28, P2, R61, R0.reuse, 0x1 ;  /* 0x000000003d1c7211 */ /* 0x081fe200078408ff */
[----:B------:R-:W2:Y:S01]  /*1810*/  LDG.E.U16 R206, desc[UR10][R206.64] ;  /* 0x0000000acece7981 */ /* 0x000ea2000c1e1500 */
[----:B------:R-:W-:Y:S02]  /*1820*/  LEA R204, P1, R55, R0, 0x1 ;  /* 0x0000000037cc7211 */ /* 0x000fe400078208ff */
[----:B------:R-:W-:Y:S01]  /*1830*/  LEA.HI.X.SX32 R29, R61, R2, 0x1, P2 ;  /* 0x000000023d1d7211 */ /* 0x000fe200010f0eff */
[----:B------:R0:W2:Y:S01]  /*1840*/  LDG.E.U16 R209, desc[UR10][R24.64] ;  /* 0x0000000a18d17981 */ /* 0x0000a2000c1e1500 */
[----:B------:R-:W-:-:S02]  /*1850*/  LEA R61, R141, R23, 0x1 ;  /* 0x000000178d3d7211 */ /* 0x000fc400078e08ff */
[----:B------:R-:W-:Y:S01]  /*1860*/  LEA.HI.X.SX32 R205, R55, R2, 0x1, P1 ;  /* 0x0000000237cd7211 */ /* 0x000fe200008f0eff */
[----:B------:R-:W2:Y:S01]  /*1870*/  LDG.E.U16 R202, desc[UR10][R28.64] ;  /* 0x0000000a1cca7981 */ /* 0x000ea2000c1e1500 */
[-C--:B------:R-:W-:Y:S01]  /*1880*/  LEA R26, P1, R99, R0.reuse, 0x1 ;  /* 0x00000000631a7211 */ /* 0x080fe200078208ff */
[----:B------:R-:W-:Y:S01]  /*1890*/  IMAD R105, R141, 0x2, R61 ;  /* 0x000000028d697824 */ /* 0x000fe200078e023d */
[----:B-1----:R-:W-:Y:S01]  /*18a0*/  LEA R30, P2, R107, R0, 0x1 ;  /* 0x000000006b1e7211 */ /* 0x002fe200078408ff */
[----:B------:R-:W2:Y:S01]  /*18b0*/  LDG.E.U16 R204, desc[UR10][R204.64] ;  /* 0x0000000acccc7981 */ /* 0x000ea2000c1e1500 */
[----:B------:R-:W-:Y:S01]  /*18c0*/  LEA.HI.X.SX32 R27, R99, R2, 0x1, P1 ;  /* 0x00000002631b7211 */ /* 0x000fe200008f0eff */
[----:B------:R-:W-:Y:S01]  /*18d0*/  IMAD R67, R141, 0x2, R105 ;  /* 0x000000028d437824 */ /* 0x000fe200078e0269 */
[----:B------:R-:W-:Y:S01]  /*18e0*/  LEA R200, P1, R103, R0, 0x1 ;  /* 0x0000000067c87211 */ /* 0x000fe200078208ff */
[----:B------:R-:W2:Y:S02]  /*18f0*/  LDG.E.U16 R210, desc[UR10][R210.64] ;  /* 0x0000000ad2d27981 */ /* 0x000ea4000c1e1500 */
[----:B0-----:R-:W-:Y:S01]  /*1900*/  IMAD R24, R141, 0x2, R67 ;  /* 0x000000028d187824 */ /* 0x001fe200078e0243 */
[----:B------:R-:W-:Y:S01]  /*1910*/  LEA.HI.X.SX32 R201, R103, R2, 0x1, P1 ;  /* 0x0000000267c97211 */ /* 0x000fe200008f0eff */
[----:B------:R0:W2:Y:S01]  /*1920*/  LDG.E.U16 R203, desc[UR10][R26.64] ;  /* 0x0000000a1acb7981 */ /* 0x0000a2000c1e1500 */
[----:B------:R-:W-:-:S02]  /*1930*/  LEA R198, P1, R65, R0, 0x1 ;  /* 0x0000000041c67211 */ /* 0x000fc400078208ff */
[-C--:B------:R-:W-:Y:S01]  /*1940*/  LEA.HI.X.SX32 R31, R107, R2.reuse, 0x1, P2 ;  /* 0x000000026b1f7211 */ /* 0x080fe200010f0eff */
[----:B------:R-:W2:Y:S01]  /*1950*/  LDG.E.U16 R200, desc[UR10][R200.64] ;  /* 0x0000000ac8c87981 */ /* 0x000ea2000c1e1500 */
[----:B------:R-:W-:Y:S02]  /*1960*/  LEA.HI.X.SX32 R199, R65, R2, 0x1, P1 ;  /* 0x0000000241c77211 */ /* 0x000fe400008f0eff */
[----:B------:R-:W-:Y:S01]  /*1970*/  LEA R65, R141, R24, 0x1 ;  /* 0x000000188d417211 */ /* 0x000fe200078e08ff */
[----:B------:R-:W2:Y:S01]  /*1980*/  LDG.E.U16 R195, desc[UR10][R30.64] ;  /* 0x0000000a1ec37981 */ /* 0x000ea2000c1e1500 */
[-C--:B0-----:R-:W-:Y:S02]  /*1990*/  LEA R26, P1, R109, R0.reuse, 0x1 ;  /* 0x000000006d1a7211 */ /* 0x081fe400078208ff */
[----:B------:R-:W-:Y:S01]  /*19a0*/  LEA R190, P2, R73, R0, 0x1 ;  /* 0x0000000049be7211 */ /* 0x000fe200078408ff */
[----:B------:R-:W2:Y:S01]  /*19b0*/  LDG.E.U16 R198, desc[UR10][R198.64] ;  /* 0x0000000ac6c67981 */ /* 0x000ea2000c1e1500 */
[----:B------:R-:W-:Y:S01]  /*19c0*/  LEA.HI.X.SX32 R27, R109, R2, 0x1, P1 ;  /* 0x000000026d1b7211 */ /* 0x000fe200008f0eff */
[----:B------:R-:W-:-:S04]  /*19d0*/  IMAD R109, R141, 0x2, R65 ;  /* 0x000000028d6d7824 */ /* 0x000fc800078e0241 */
[----:B------:R-:W-:Y:S01]  /*19e0*/  IMAD R71, R141, 0x2, R109 ;  /* 0x000000028d477824 */ /* 0x000fe200078e026d */
[----:B------:R-:W-:Y:S01]  /*19f0*/  LEA R28, P1, R69, R0, 0x1 ;  /* 0x00000000451c7211 */ /* 0x000fe200078208ff */
[----:B------:R0:W2:Y:S02]  /*1a00*/  LDG.E.U16 R194, desc[UR10][R26.64] ;  /* 0x0000000a1ac27981 */ /* 0x0000a4000c1e1500 */
[----:B------:R-:W-:Y:S01]  /*1a10*/  IMAD R25, R141, 0x2, R71 ;  /* 0x000000028d197824 */ /* 0x000fe200078e0247 */
[----:B------:R-:W-:-:S04]  /*1a20*/  LEA.HI.X.SX32 R29, R69, R2, 0x1, P1 ;  /* 0x00000002451d7211 */ /* 0x000fc800008f0eff */
[C---:B------:R-:W-:Y:S01]  /*1a30*/  LEA R69, R141.reuse, R25, 0x1 ;  /* 0x000000198d457211 */ /* 0x040fe200078e08ff */
[----:B------:R1:W2:Y:S04]  /*1a40*/  LDG.E.U16 R193, desc[UR10][R28.64] ;  /* 0x0000000a1cc17981 */ /* 0x0002a8000c1e1500 */
[----:B------:R-:W-:-:S04]  /*1a50*/  IMAD R107, R141, 0x2, R69 ;  /* 0x000000028d6b7824 */ /* 0x000fc800078e0245 */
[----:B------:R-:W-:-:S04]  /*1a60*/  IMAD R75, R141, 0x2, R107 ;  /* 0x000000028d4b7824 */ /* 0x000fc800078e026b */
[----:B0-----:R-:W-:Y:S01]  /*1a70*/  IMAD R26, R141, 0x2, R75 ;  /* 0x000000028d1a7824 */ /* 0x001fe200078e024b */
[----:B------:R-:W-:-:S04]  /*1a80*/  LEA.HI.X.SX32 R191, R73, R2, 0x1, P2 ;  /* 0x0000000249bf7211 */ /* 0x000fc800010f0eff */
[----:B------:R-:W-:Y:S01]  /*1a90*/  LEA R103, R141, R26, 0x1 ;  /* 0x0000001a8d677211 */ /* 0x000fe200078e08ff */
[----:B------:R-:W2:Y:S01]  /*1aa0*/  LDG.E.U16 R190, desc[UR10][R190.64] ;  /* 0x0000000abebe7981 */ /* 0x000ea2000c1e1500 */
[----:B------:R-:W-:-:S03]  /*1ab0*/  LEA R38, P2, R79, R0, 0x1 ;  /* 0x000000004f267211 */ /* 0x000fc600078408ff */
[----:B------:R-:W-:Y:S01]  /*1ac0*/  IMAD R73, R141, 0x2, R103 ;  /* 0x000000028d497824 */ /* 0x000fe200078e0267 */
[----:B------:R-:W-:-:S03]  /*1ad0*/  LEA.HI.X.SX32 R39, R79, R2, 0x1, P2 ;  /* 0x000000024f277211 */ /* 0x000fc600010f0eff */
[----:B------:R-:W-:Y:S01]  /*1ae0*/  IMAD R79, R141, 0x2, R73 ;  /* 0x000000028d4f7824 */ /* 0x000fe200078e0249 */
[----:B------:R-:W-:Y:S01]  /*1af0*/  LEA R188, P1, R117, R0, 0x1 ;  /* 0x0000000075bc7211 */ /* 0x000fe200078208ff */
[----:B------:R-:W2:Y:S02]  /*1b00*/  LDG.E.U16 R27, desc[UR10][R38.64] ;  /* 0x0000000a261b7981 */ /* 0x000ea4000c1e1500 */
[----:B-1----:R-:W-:Y:S01]  /*1b10*/  IMAD R28, R141, 0x2, R79 ;  /* 0x000000028d1c7824 */ /* 0x002fe200078e024f */
[----:B------:R-:W-:Y:S02]  /*1b20*/  LEA.HI.X.SX32 R189, R117, R2, 0x1, P1 ;  /* 0x0000000275bd7211 */ /* 0x000fe400008f0eff */
[----:B------:R-:W-:Y:S02]  /*1b30*/  LEA R30, P1, R77, R0, 0x1 ;  /* 0x000000004d1e7211 */ /* 0x000fe400078208ff */
[----:B------:R-:W-:Y:S01]  /*1b40*/  LEA R99, R141, R28, 0x1 ;  /* 0x0000001c8d637211 */ /* 0x000fe200078e08ff */
[----:B------:R-:W2:Y:S01]  /*1b50*/  LDG.E.U16 R188, desc[UR10][R188.64] ;  /* 0x0000000abcbc7981 */ /* 0x000ea2000c1e1500 */
[----:B------:R-:W-:-:S02]  /*1b60*/  LEA.HI.X.SX32 R31, R77, R2, 0x1, P1 ;  /* 0x000000024d1f7211 */ /* 0x000fc400008f0eff */
[-C--:B------:R-:W-:Y:S01]  /*1b70*/  LEA R32, P1, R119, R0.reuse, 0x1 ;  /* 0x0000000077207211 */ /* 0x080fe200078208ff */
[----:B------:R-:W-:Y:S01]  /*1b80*/  IMAD R77, R141, 0x2, R99 ;  /* 0x000000028d4d7824 */ /* 0x000fe200078e0263 */
[----:B------:R-:W-:Y:S01]  /*1b90*/  LEA R42, P2, R83, R0, 0x1 ;  /* 0x00000000532a7211 */ /* 0x000fe200078408ff */
[----:B------:R-:W2:Y:S01]  /*1ba0*/  LDG.E.U16 R187, desc[UR10][R30.64] ;  /* 0x0000000a1ebb7981 */ /* 0x000ea2000c1e1500 */
[-C--:B------:R-:W-:Y:S02]  /*1bb0*/  LEA.HI.X.SX32 R33, R119, R2.reuse, 0x1, P1 ;  /* 0x0000000277217211 */ /* 0x080fe400008f0eff */
[----:B------:R-:W-:Y:S01]  /*1bc0*/  LEA.HI.X.SX32 R43, R83, R2, 0x1, P2 ;  /* 0x00000002532b7211 */ /* 0x000fe200010f0eff */
[----:B------:R-:W-:Y:S01]  /*1bd0*/  IMAD R83, R141, 0x2, R77 ;  /* 0x000000028d537824 */ /* 0x000fe200078e024d */
[C---:B------:R-:W-:Y:S01]  /*1be0*/  LEA R34, P1, R81.reuse, R0, 0x1 ;  /* 0x0000000051227211 */ /* 0x040fe200078208ff */
[----:B------:R0:W2:Y:S03]  /*1bf0*/  LDG.E.U16 R29, desc[UR10][R32.64] ;  /* 0x0000000a201d7981 */ /* 0x0000a6000c1e1500 */
[----:B------:R-:W-:Y:S01]  /*1c00*/  LEA.HI.X.SX32 R35, R81, R2, 0x1, P1 ;  /* 0x0000000251237211 */ /* 0x000fe200008f0eff */
[----:B------:R-:W2:Y:S01]  /*1c10*/  LDG.E.U16 R31, desc[UR10][R42.64] ;  /* 0x0000000a2a1f7981 */ /* 0x000ea2000c1e1500 */
[----:B------:R-:W-:-:S02]  /*1c20*/  LEA R36, P1, R85, R0, 0x1 ;  /* 0x0000000055247211 */ /* 0x000fc400078208ff */
[----:B------:R-:W-:Y:S01]  /*1c30*/  LEA R48, P2, R89, R0, 0x1 ;  /* 0x0000000059307211 */ /* 0x000fe200078408ff */
[----:B------:R-:W2:Y:S01]  /*1c40*/  LDG.E.U16 R30, desc[UR10][R34.64] ;  /* 0x0000000a221e7981 */ /* 0x000ea2000c1e1500 */
[----:B0-----:R-:W-:Y:S01]  /*1c50*/  IMAD R32, R141, 0x2, R83 ;  /* 0x000000028d207824 */ /* 0x001fe200078e0253 */
[----:B------:R-:W-:-:S04]  /*1c60*/  LEA.HI.X.SX32 R37, R85, R2, 0x1, P1 ;  /* 0x0000000255257211 */ /* 0x000fc800008f0eff */
[----:B------:R-:W-:Y:S01]  /*1c70*/  LEA R95, R141, R32, 0x1 ;  /* 0x000000208d5f7211 */ /* 0x000fe200078e08ff */
[----:B------:R0:W2:Y:S01]  /*1c80*/  LDG.E.U16 R33, desc[UR10][R36.64] ;  /* 0x0000000a24217981 */ /* 0x0000a2000c1e1500 */
[----:B------:R-:W-:-:S03]  /*1c90*/  LEA R38, P1, R87, R0, 0x1 ;  /* 0x0000000057267211 */ /* 0x000fc600078208ff */
[----:B------:R-:W-:Y:S01]  /*1ca0*/  IMAD R81, R141, 0x2, R95 ;  /* 0x000000028d517824 */ /* 0x000fe200078e025f */
[----:B------:R-:W-:-:S03]  /*1cb0*/  LEA.HI.X.SX32 R39, R87, R2, 0x1, P1 ;  /* 0x0000000257277211 */ /* 0x000fc600008f0eff */
[----:B------:R-:W-:Y:S01]  /*1cc0*/  IMAD R87, R141, 0x2, R81 ;  /* 0x000000028d577824 */ /* 0x000fe200078e0251 */
[----:B------:R-:W-:Y:S01]  /*1cd0*/  LEA R40, P1, R91, R0, 0x1 ;  /* 0x000000005b287211 */ /* 0x000fe200078208ff */
[----:B------:R-:W2:Y:S02]  /*1ce0*/  LDG.E.U16 R34, desc[UR10][R38.64] ;  /* 0x0000000a26227981 */ /* 0x000ea4000c1e1500 */
[----:B0-----:R-:W-:Y:S01]  /*1cf0*/  IMAD R36, R141, 0x2, R87 ;  /* 0x000000028d247824 */ /* 0x001fe200078e0257 */
[----:B------:R-:W-:-:S04]  /*1d00*/  LEA.HI.X.SX32 R41, R91, R2, 0x1, P1 ;  /* 0x000000025b297211 */ /* 0x000fc800008f0eff */
[C---:B------:R-:W-:Y:S01]  /*1d10*/  LEA R91, R141.reuse, R36, 0x1 ;  /* 0x000000248d5b7211 */ /* 0x040fe200078e08ff */
[----:B------:R0:W2:Y:S04]  /*1d20*/  LDG.E.U16 R37, desc[UR10][R40.64] ;  /* 0x0000000a28257981 */ /* 0x0000a8000c1e1500 */
[----:B------:R-:W-:Y:S01]  /*1d30*/  IMAD R85, R141, 0x2, R91 ;  /* 0x000000028d557824 */ /* 0x000fe200078e025b */
[----:B------:R-:W-:-:S03]  /*1d40*/  LEA R42, P1, R121, R0, 0x1 ;  /* 0x00000000792a7211 */ /* 0x000fc600078208ff */
[----:B------:R-:W-:Y:S01]  /*1d50*/  IMAD R88, R141, 0x2, R85 ;  /* 0x000000028d587824 */ /* 0x000fe200078e0255 */
[----:B------:R-:W-:-:S03]  /*1d60*/  LEA.HI.X.SX32 R43, R121, R2, 0x1, P1 ;  /* 0x00000002792b7211 */ /* 0x000fc600008f0eff */
[----:B0-----:R-:W-:Y:S01]  /*1d70*/  IMAD R40, R141, 0x2, R88 ;  /* 0x000000028d287824 */ /* 0x001fe200078e0258 */
[----:B------:R-:W-:Y:S01]  /*1d80*/  LEA R44, P1, R125, R0, 0x1 ;  /* 0x000000007d2c7211 */ /* 0x000fe200078208ff */
[----:B------:R-:W2:Y:S01]  /*1d90*/  LDG.E.U16 R38, desc[UR10][R42.64] ;  /* 0x0000000a2a267981 */ /* 0x000ea2000c1e1500 */
[----:B------:R-:W-:Y:S02]  /*1da0*/  LEA.HI.X.SX32 R49, R89, R2, 0x1, P2 ;  /* 0x0000000259317211 */ /* 0x000fe400010f0eff */
[----:B------:R-:W-:Y:S02]  /*1db0*/  LEA R94, R141, R40, 0x1 ;  /* 0x000000288d5e7211 */ /* 0x000fe400078e08ff */
[----:B------:R-:W-:Y:S01]  /*1dc0*/  LEA.HI.X.SX32 R45, R125, R2, 0x1, P1 ;  /* 0x000000027d2d7211 */ /* 0x000fe200008f0eff */
[----:B------:R-:W2:Y:S01]  /*1dd0*/  LDG.E.U16 R35, desc[UR10][R48.64] ;  /* 0x0000000a30237981 */ /* 0x000ea2000c1e1500 */
[-C--:B------:R-:W-:Y:S02]  /*1de0*/  LEA R46, P2, R123, R0.reuse, 0x1 ;  /* 0x000000007b2e7211 */ /* 0x080fe400078408ff */
[----:B------:R-:W-:Y:S01]  /*1df0*/  LEA R54, P1, R127, R0, 0x1 ;  /* 0x000000007f367211 */ /* 0x000fe200078208ff */
[----:B------:R-:W-:Y:S01]  /*1e00*/  IMAD R89, R141, 0x2, R94 ;  /* 0x000000028d597824 */ /* 0x000fe200078e025e */
[-C--:B------:R-:W-:Y:S01]  /*1e10*/  LEA.HI.X.SX32 R47, R123, R2.reuse, 0x1, P2 ;  /* 0x000000027b2f7211 */ /* 0x080fe200010f0eff */
[----:B------:R0:W2:Y:S01]  /*1e20*/  LDG.E.U16 R41, desc[UR10][R44.64] ;  /* 0x0000000a2c297981 */ /* 0x0000a2000c1e1500 */
[----:B------:R-:W-:Y:S01]  /*1e30*/  LEA.HI.X.SX32 R55, R127, R2, 0x1, P1 ;  /* 0x000000027f377211 */ /* 0x000fe200008f0eff */
[----:B------:R-:W-:Y:S01]  /*1e40*/  IMAD R92, R141, 0x2, R89 ;  /* 0x000000028d5c7824 */ /* 0x000fe200078e0259 */
[C---:B------:R-:W-:Y:S01]  /*1e50*/  LEA R50, P1, R133.reuse, R0, 0x1 ;  /* 0x0000000085327211 */ /* 0x040fe200078208ff */
[----:B------:R1:W2:Y:S03]  /*1e60*/  LDG.E.U16 R39, desc[UR10][R46.64] ;  /* 0x0000000a2e277981 */ /* 0x0002a6000c1e1500 */
[----:B------:R-:W-:Y:S01]  /*1e70*/  LEA.HI.X.SX32 R51, R133, R2, 0x1, P1 ;  /* 0x0000000285337211 */ /* 0x000fe200008f0eff */
[----:B------:R3:W2:Y:S01]  /*1e80*/  LDG.E.U16 R42, desc[UR10][R54.64] ;  /* 0x0000000a362a7981 */ /* 0x0006a2000c1e1500 */
[----:B0-----:R-:W-:Y:S01]  /*1e90*/  IMAD R44, R141, 0x2, R92 ;  /* 0x000000028d2c7824 */ /* 0x001fe200078e025c */
[----:B------:R-:W-:-:S02]  /*1ea0*/  LEA R52, P2, R129, R0, 0x1 ;  /* 0x0000000081347211 */ /* 0x000fc400078408ff */
[----:B------:R0:W2:Y:S01]  /*1eb0*/  LDG.E.U16 R45, desc[UR10][R50.64] ;  /* 0x0000000a322d7981 */ /* 0x0000a2000c1e1500 */
[----:B-1----:R-:W-:Y:S02]  /*1ec0*/  LEA R46, P1, R113, R0, 0x1 ;  /* 0x00000000712e7211 */ /* 0x002fe400078208ff */
[----:B------:R-:W-:Y:S02]  /*1ed0*/  LEA R98, R141, R44, 0x1 ;  /* 0x0000002c8d627211 */ /* 0x000fe400078e08ff */
[----:B------:R-:W-:Y:S02]  /*1ee0*/  LEA.HI.X.SX32 R47, R113, R2, 0x1, P1 ;  /* 0x00000002712f7211 */ /* 0x000fe400008f0eff */
[----:B---3--:R-:W-:Y:S02]  /*1ef0*/  LEA R54, P1, R93, R0, 0x1 ;  /* 0x000000005d367211 */ /* 0x008fe400078208ff */
[----:B------:R-:W-:Y:S01]  /*1f00*/  LEA.HI.X.SX32 R53, R129, R2, 0x1, P2 ;  /* 0x0000000281357211 */ /* 0x000fe200010f0eff */
[----:B------:R-:W3:Y:S01]  /*1f10*/  LDG.E.U16 R46, desc[UR10][R46.64] ;  /* 0x0000000a2e2e7981 */ /* 0x000ee2000c1e1500 */
[----:B------:R-:W-:-:S02]  /*1f20*/  LEA R48, P2, R115, R0, 0x1 ;  /* 0x0000000073307211 */ /* 0x000fc400078408ff */
[-C--:B------:R-:W-:Y:S01]  /*1f30*/  LEA.HI.X.SX32 R55, R93, R2.reuse, 0x1, P1 ;  /* 0x000000025d377211 */ /* 0x080fe200008f0eff */
[----:B------:R-:W-:Y:S01]  /*1f40*/  IMAD R93, R141, 0x2, R98 ;  /* 0x000000028d5d7824 */ /* 0x000fe200078e0262 */
[----:B------:R-:W-:Y:S01]  /*1f50*/  LEA.HI.X.SX32 R49, R115, R2, 0x1, P2 ;  /* 0x0000000273317211 */ /* 0x000fe200010f0eff */
[----:B------:R-:W2:Y:S02]  /*1f60*/  LDG.E.U16 R43, desc[UR10][R52.64] ;  /* 0x0000000a342b7981 */ /* 0x000ea4000c1e1500 */
[----:B------:R-:W-:Y:S02]  /*1f70*/  IMAD R96, R141, 0x2, R93 ;  /* 0x000000028d607824 */ /* 0x000fe400078e025d */
[----:B------:R1:W2:Y:S01]  /*1f80*/  LDG.E.U16 R47, desc[UR10][R48.64] ;  /* 0x0000000a302f7981 */ /* 0x0002a2000c1e1500 */
[-C--:B0-----:R-:W-:Y:S01]  /*1f90*/  LEA R50, P1, R97, R0.reuse, 0x1 ;  /* 0x0000000061327211 */ /* 0x081fe200078208ff */
[----:B-1----:R-:W-:Y:S01]  /*1fa0*/  IMAD R48, R141, 0x2, R96 ;  /* 0x000000028d307824 */ /* 0x002fe200078e0260 */
[----:B------:R-:W-:Y:S01]  /*1fb0*/  LEA R52, P2, R111, R0, 0x1 ;  /* 0x000000006f347211 */ /* 0x000fe200078408ff */
[----:B------:R0:W2:Y:S03]  /*1fc0*/  LDG.E.U16 R49, desc[UR10][R54.64] ;  /* 0x0000000a36317981 */ /* 0x0000a6000c1e1500 */
[----:B------:R-:W-:-:S02]  /*1fd0*/  LEA R102, R141, R48, 0x1 ;  /* 0x000000308d667211 */ /* 0x000fc400078e08ff */
[----:B------:R-:W-:-:S03]  /*1fe0*/  LEA.HI.X.SX32 R51, R97, R2, 0x1, P1 ;  /* 0x0000000261337211 */ /* 0x000fc600008f0eff */
[----:B------:R-:W-:Y:S01]  /*1ff0*/  IMAD R97, R141, 0x2, R102 ;  /* 0x000000028d617824 */ /* 0x000fe200078e0266 */
[----:B------:R-:W-:Y:S01]  /*2000*/  LEA.HI.X.SX32 R53, R111, R2, 0x1, P2 ;  /* 0x000000026f357211 */ /* 0x000fe200010f0eff */
[----:B------:R-:W2:Y:S02]  /*2010*/  LDG.E.U16 R50, desc[UR10][R50.64] ;  /* 0x0000000a32327981 */ /* 0x000ea4000c1e1500 */
[----:B------:R-:W-:Y:S01]  /*2020*/  IMAD R100, R141, 0x2, R97 ;  /* 0x000000028d647824 */ /* 0x000fe200078e0261 */
[C---:B------:R-:W-:Y:S01]  /*2030*/  LEA R58, P1, R59.reuse, R0, 0x1 ;  /* 0x000000003b3a7211 */ /* 0x040fe200078208ff */
[----:B------:R1:W2:Y:S03]  /*2040*/  LDG.E.U16 R51, desc[UR10][R52.64] ;  /* 0x0000000a34337981 */ /* 0x0002a6000c1e1500 */
[----:B------:R-:W-:Y:S02]  /*2050*/  LEA.HI.X.SX32 R59, R59, R2, 0x1, P1 ;  /* 0x000000023b3b7211 */ /* 0x000fe400008f0eff */
[----:B0-----:R-:W-:-:S02]  /*2060*/  LEA R54, P1, R57, R0, 0x1 ;  /* 0x0000000039367211 */ /* 0x001fc400078208ff */
[----:B------:R-:W-:Y:S01]  /*2070*/  LEA R56, P2, R101, R0, 0x1 ;  /* 0x0000000065387211 */ /* 0x000fe200078408ff */
[----:B-1----:R-:W-:Y:S01]  /*2080*/  IMAD R52, R141, 0x2, R100 ;  /* 0x000000028d347824 */ /* 0x002fe200078e0264 */
[----:B------:R-:W-:Y:S01]  /*2090*/  LEA.HI.X.SX32 R55, R57, R2, 0x1, P1 ;  /* 0x0000000239377211 */ /* 0x000fe200008f0eff */
[----:B------:R0:W2:Y:S03]  /*20a0*/  LDG.E.U16 R53, desc[UR10][R58.64] ;  /* 0x0000000a3a357981 */ /* 0x0000a6000c1e1500 */
[----:B------:R-:W-:Y:S01]  /*20b0*/  LEA R106, R141, R52, 0x1 ;  /* 0x000000348d6a7211 */ /* 0x000fe200078e08ff */
[----:B------:R-:W2:Y:S01]  /*20c0*/  LDG.E.U16 R54, desc[UR10][R54.64] ;  /* 0x0000000a36367981 */ /* 0x000ea2000c1e1500 */
[----:B------:R-:W-:-:S03]  /*20d0*/  LEA.HI.X.SX32 R57, R101, R2, 0x1, P2 ;  /* 0x0000000265397211 */ /* 0x000fc600010f0eff */
[----:B------:R-:W-:Y:S01]  /*20e0*/  IMAD R101, R141, 0x2, R106 ;  /* 0x000000028d657824 */ /* 0x000fe200078e026a */
[----:B------:R-:W-:-:S03]  /*20f0*/  LEA R62, P1, R63, R0, 0x1 ;  /* 0x000000003f3e7211 */ /* 0x000fc600078208ff */
[----:B------:R-:W-:Y:S01]  /*2100*/  IMAD R104, R141, 0x2, R101 ;  /* 0x000000028d687824 */ /* 0x000fe200078e0265 */
[----:B------:R1:W2:Y:S01]  /*2110*/  LDG.E.U16 R55, desc[UR10][R56.64] ;  /* 0x0000000a38377981 */ /* 0x0002a2000c1e1500 */
[----:B------:R-:W-:Y:S02]  /*2120*/  LEA.HI.X.SX32 R63, R63, R2, 0x1, P1 ;  /* 0x000000023f3f7211 */ /* 0x000fe400008f0eff */
[-C--:B0-----:R-:W-:Y:S02]  /*2130*/  LEA R58, P1, R61, R0.reuse, 0x1 ;  /* 0x000000003d3a7211 */ /* 0x081fe400078208ff */
        /* <DEDUP_REMOVED lines=16> */
[----:B------:R-:W2:Y:S03]  /*2240*/  LDG.E.U16 R61, desc[UR10][R66.64] ;  /* 0x0000000a423d7981 */ /* 0x000ea6000c1e1500 */
[----:B------:R-:W-:Y:S01]  /*2250*/  LEA R114, R141, R60, 0x1 ;  /* 0x0000003c8d727211 */ /* 0x000fe200078e08ff */
[----:B------:R-:W2:Y:S01]  /*2260*/  LDG.E.U16 R62, desc[UR10][R62.64] ;  /* 0x0000000a3e3e7981 */ /* 0x000ea2000c1e1500 */
[----:B------:R-:W-:-:S03]  /*2270*/  LEA.HI.X.SX32 R65, R109, R2, 0x1, P2 ;  /* 0x000000026d417211 */ /* 0x000fc600010f0eff */
[----:B------:R-:W-:-:S04]  /*2280*/  IMAD R109, R141, 0x2, R114 ;  /* 0x000000028d6d7824 */ /* 0x000fc800078e0272 */
[----:B------:R-:W-:Y:S01]  /*2290*/  IMAD R112, R141, 0x2, R109 ;  /* 0x000000028d707824 */ /* 0x000fe200078e026d */
[----:B------:R0:W2:Y:S01]  /*22a0*/  LDG.E.U16 R63, desc[UR10][R64.64] ;  /* 0x0000000a403f7981 */ /* 0x0000a2000c1e1500 */
[----:B------:R-:W-:Y:S02]  /*22b0*/  LEA R70, P1, R71, R0, 0x1 ;  /* 0x0000000047467211 */ /* 0x000fe400078208ff */
[----:B0-----:R-:W-:Y:S02]  /*22c0*/  IMAD R64, R141, 0x2, R112 ;  /* 0x000000028d407824 */ /* 0x001fe400078e0270 */
[----:B------:R-:W-:Y:S02]  /*22d0*/  LEA.HI.X.SX32 R71, R71, R2, 0x1, P1 ;  /* 0x0000000247477211 */ /* 0x000fe400008f0eff */
[----:B------:R-:W-:Y:S02]  /*22e0*/  LEA R66, P1, R69, R0, 0x1 ;  /* 0x0000000045427211 */ /* 0x000fe400078208ff */
[----:B------:R-:W-:Y:S01]  /*22f0*/  LEA R118, R141, R64, 0x1 ;  /* 0x000000408d767211 */ /* 0x000fe200078e08ff */
[----:B------:R0:W2:Y:S01]  /*2300*/  LDG.E.U16 R65, desc[UR10][R70.64] ;  /* 0x0000000a46417981 */ /* 0x0000a2000c1e1500 */
[----:B------:R-:W-:-:S02]  /*2310*/  LEA R68, P2, R107, R0, 0x1 ;  /* 0x000000006b447211 */ /* 0x000fc400078408ff */
[-C--:B------:R-:W-:Y:S01]  /*2320*/  LEA.HI.X.SX32 R67, R69, R2.reuse, 0x1, P1 ;  /* 0x0000000245437211 */ /* 0x080fe200008f0eff */
[----:B------:R-:W-:Y:S01]  /*2330*/  IMAD R113, R141, 0x2, R118 ;  /* 0x000000028d717824 */ /* 0x000fe200078e0276 */
[----:B------:R-:W-:-:S03]  /*2340*/  LEA.HI.X.SX32 R69, R107, R2, 0x1, P2 ;  /* 0x000000026b457211 */ /* 0x000fc600010f0eff */
[----:B------:R-:W-:Y:S01]  /*2350*/  IMAD R116, R141, 0x2, R113 ;  /* 0x000000028d747824 */ /* 0x000fe200078e0271 */
[----:B------:R-:W2:Y:S01]  /*2360*/  LDG.E.U16 R66, desc[UR10][R66.64] ;  /* 0x0000000a42427981 */ /* 0x000ea2000c1e1500 */
[----:B------:R-:W-:-:S03]  /*2370*/  LEA R74, P1, R75, R0, 0x1 ;  /* 0x000000004b4a7211 */ /* 0x000fc600078208ff */
[----:B------:R1:W2:Y:S01]  /*2380*/  LDG.E.U16 R67, desc[UR10][R68.64] ;  /* 0x0000000a44437981 */ /* 0x0002a2000c1e1500 */
[----:B------:R-:W-:Y:S02]  /*2390*/  LEA.HI.X.SX32 R75, R75, R2, 0x1, P1 ;  /* 0x000000024b4b7211 */ /* 0x000fe400008f0eff */
[-C--:B0-----:R-:W-:Y:S01]  /*23a0*/  LEA R70, P1, R103, R0.reuse, 0x1 ;  /* 0x0000000067467211 */ /* 0x081fe200078208ff */
[----:B-1----:R-:W-:Y:S01]  /*23b0*/  IMAD R68, R141, 0x2, R116 ;  /* 0x000000028d447824 */ /* 0x002fe200078e0274 */
[----:B------:R-:W-:Y:S01]  /*23c0*/  LEA R72, P2, R73, R0, 0x1 ;  /* 0x0000000049487211 */ /* 0x000fe200078408ff */
[----:B------:R0:W2:Y:S03]  /*23d0*/  LDG.E.U16 R69, desc[UR10][R74.64] ;  /* 0x0000000a4a457981 */ /* 0x0000a6000c1e1500 */
[----:B------:R-:W-:Y:S02]  /*23e0*/  LEA R122, R141, R68, 0x1 ;  /* 0x000000448d7a7211 */ /* 0x000fe400078e08ff */
        /* <DEDUP_REMOVED lines=43> */
[C---:B------:R-:W-:Y:S01]  /*26a0*/  IMAD R140, R141.reuse, 0x2, R138 ;  /* 0x000000028d8c7824 */ /* 0x040fe200078e028a */
        /* <DEDUP_REMOVED lines=117> */
[----:B0-----:R-:W-:-:S04]  /*2e00*/  LEA R122, P1, R124, R0, 0x1 ;  /* 0x000000007c7a7211 */ /* 0x001fc800078208ff */
[----:B------:R-:W-:Y:S01]  /*2e10*/  LEA.HI.X.SX32 R123, R124, R2, 0x1, P1 ;  /* 0x000000027c7b7211 */ /* 0x000fe200008f0eff */
[----:B------:R0:W2:Y:S01]  /*2e20*/  LDG.E.U16 R119, desc[UR10][R120.64] ;  /* 0x0000000a78777981 */ /* 0x0000a2000c1e1500 */
[----:B------:R-:W-:Y:S01]  /*2e30*/  LEA R124, P1, R125, R0, 0x1 ;  /* 0x000000007d7c7211 */ /* 0x000fe200078208ff */
[----:B0-----:R-:W-:-:S03]  /*2e40*/  IMAD R120, R141, 0x2, R153 ;  /* 0x000000028d787824 */ /* 0x001fc600078e0299 */
[----:B------:R-:W-:Y:S01]  /*2e50*/  LEA.HI.X.SX32 R125, R125, R2, 0x1, P1 ;  /* 0x000000027d7d7211 */ /* 0x000fe200008f0eff */
[----:B------:R0:W2:Y:S01]  /*2e60*/  LDG.E.U16 R121, desc[UR10][R122.64] ;  /* 0x0000000a7a797981 */ /* 0x0000a2000c1e1500 */
[----:B------:R-:W-:-:S03]  /*2e70*/  LEA R168, R141, R120, 0x1 ;  /* 0x000000788da87211 */ /* 0x000fc600078e08ff */
[----:B------:R1:W2:Y:S02]  /*2e80*/  LDG.E.U16 R133, desc[UR10][R124.64] ;  /* 0x0000000a7c857981 */ /* 0x0002a4000c1e1500 */
[----:B------:R-:W-:Y:S01]  /*2e90*/  IMAD R189, R141, 0x2, R168 ;  /* 0x000000028dbd7824 */ /* 0x000fe200078e02a8 */
[----:B0-----:R-:W-:-:S03]  /*2ea0*/  LEA R122, P1, R135, R0, 0x1 ;  /* 0x00000000877a7211 */ /* 0x001fc600078208ff */
[----:B------:R-:W-:Y:S01]  /*2eb0*/  IMAD R159, R141, 0x2, R189 ;  /* 0x000000028d9f7824 */ /* 0x000fe200078e02bd */
[----:B------:R-:W-:Y:S02]  /*2ec0*/  LEA.HI.X.SX32 R123, R135, R2, 0x1, P1 ;  /* 0x00000002877b7211 */ /* 0x000fe400008f0eff */
[CC--:B-1----:R-:W-:Y:S02]  /*2ed0*/  LEA R124, P1, R134.reuse, R0.reuse, 0x1 ;  /* 0x00000000867c7211 */ /* 0x0c2fe400078208ff */
[----:B------:R-:W-:Y:S01]  /*2ee0*/  LEA R126, P2, R127, R0, 0x1 ;  /* 0x000000007f7e7211 */ /* 0x000fe200078408ff */
[----:B------:R0:W2:Y:S01]  /*2ef0*/  LDG.E.U16 R137, desc[UR10][R122.64] ;  /* 0x0000000a7a897981 */ /* 0x0000a2000c1e1500 */
[-C--:B------:R-:W-:Y:S01]  /*2f00*/  LEA.HI.X.SX32 R125, R134, R2.reuse, 0x1, P1 ;  /* 0x00000002867d7211 */ /* 0x080fe200008f0eff */
[----:B------:R-:W-:Y:S01]  /*2f10*/  IMAD R134, R141, 0x2, R159 ;  /* 0x000000028d867824 */ /* 0x000fe200078e029f */
[----:B------:R-:W-:-:S04]  /*2f20*/  LEA.HI.X.SX32 R127, R127, R2, 0x1, P2 ;  /* 0x000000027f7f7211 */ /* 0x000fc800010f0eff */
[----:B------:R-:W-:Y:S01]  /*2f30*/  LEA R167, R141, R134, 0x1 ;  /* 0x000000868da77211 */ /* 0x000fe200078e08ff */
[----:B------:R1:W2:Y:S01]  /*2f40*/  LDG.E.U16 R135, desc[UR10][R126.64] ;  /* 0x0000000a7e877981 */ /* 0x0002a2000c1e1500 */
[----:B0-----:R-:W-:-:S03]  /*2f50*/  LEA R122, P1, R140, R0, 0x1 ;  /* 0x000000008c7a7211 */ /* 0x001fc600078208ff */
[C---:B------:R-:W-:Y:S01]  /*2f60*/  IMAD R191, R141.reuse, 0x2, R167 ;  /* 0x000000028dbf7824 */ /* 0x040fe200078e02a7 */
[----:B-1----:R-:W-:Y:S02]  /*2f70*/  LEA R126, P2, R138, R0, 0x1 ;  /* 0x000000008a7e7211 */ /* 0x002fe400078408ff */
[-C--:B------:R-:W-:Y:S02]  /*2f80*/  LEA.HI.X.SX32 R123, R140, R2.reuse, 0x1, P1 ;  /* 0x000000028c7b7211 */ /* 0x080fe400008f0eff */
[----:B------:R-:W-:Y:S02]  /*2f90*/  LEA.HI.X.SX32 R127, R138, R2, 0x1, P2 ;  /* 0x000000028a7f7211 */ /* 0x000fe400010f0eff */
[----:B------:R0:W2:Y:S01]  /*2fa0*/  LDG.E.U16 R138, desc[UR10][R124.64] ;  /* 0x0000000a7c8a7981 */ /* 0x0000a2000c1e1500 */
[----:B------:R-:W-:-:S03]  /*2fb0*/  IMAD R164, R141, 0x2, R191 ;  /* 0x000000028da47824 */ /* 0x000fc600078e02bf */
[----:B------:R1:W2:Y:S04]  /*2fc0*/  LDG.E.U16 R140, desc[UR10][R126.64] ;  /* 0x0000000a7e8c7981 */ /* 0x0002a8000c1e1500 */
[----:B------:R3:W2:Y:S01]  /*2fd0*/  LDG.E.U16 R142, desc[UR10][R122.64] ;  /* 0x0000000a7a8e7981 */ /* 0x0006a2000c1e1500 */
[----:B0-----:R-:W-:-:S04]  /*2fe0*/  LEA R124, P1, R139, R0, 0x1 ;  /* 0x000000008b7c7211 */ /* 0x001fc800078208ff */
[----:B------:R-:W-:Y:S01]  /*2ff0*/  LEA.HI.X.SX32 R125, R139, R2, 0x1, P1 ;  /* 0x000000028b7d7211 */ /* 0x000fe200008f0eff */
[----:B------:R-:W-:Y:S01]  /*3000*/  IMAD R139, R141, 0x2, R164 ;  /* 0x000000028d8b7824 */ /* 0x000fe200078e02a4 */
[----:B-1----:R-:W-:-:S04]  /*3010*/  LEA R126, P2, R143, R0, 0x1 ;  /* 0x000000008f7e7211 */ /* 0x002fc800078408ff */
[----:B------:R-:W-:Y:S02]  /*3020*/  LEA R170, R141, R139, 0x1 ;  /* 0x0000008b8daa7211 */ /* 0x000fe400078e08ff */
[C---:B---3--:R-:W-:Y:S02]  /*3030*/  LEA R122, P1, R144.reuse, R0, 0x1 ;  /* 0x00000000907a7211 */ /* 0x048fe400078208ff */
[-C--:B------:R-:W-:Y:S01]  /*3040*/  LEA.HI.X.SX32 R127, R143, R2.reuse, 0x1, P2 ;  /* 0x000000028f7f7211 */ /* 0x080fe200010f0eff */
[C---:B------:R-:W-:Y:S01]  /*3050*/  IMAD R196, R141.reuse, 0x2, R170 ;  /* 0x000000028dc47824 */ /* 0x040fe200078e02aa */
[----:B------:R0:W3:Y:S01]  /*3060*/  LDG.E.U16 R143, desc[UR10][R124.64] ;  /* 0x0000000a7c8f7981 */ /* 0x0000e2000c1e1500 */
[----:B------:R-:W-:Y:S02]  /*3070*/  LEA.HI.X.SX32 R123, R144, R2, 0x1, P1 ;  /* 0x00000002907b7211 */ /* 0x000fe400008f0eff */
[----:B------:R-:W-:Y:S01]  /*3080*/  IMAD R166, R141, 0x2, R196 ;  /* 0x000000028da67824 */ /* 0x000fe200078e02c4 */
[----:B------:R1:W2:Y:S04]  /*3090*/  LDG.E.U16 R144, desc[UR10][R126.64] ;  /* 0x0000000a7e907981 */ /* 0x0002a8000c1e1500 */
[----:B------:R4:W2:Y:S01]  /*30a0*/  LDG.E.U16 R146, desc[UR10][R122.64] ;  /* 0x0000000a7a927981 */ /* 0x0008a2000c1e1500 */
[----:B0-----:R-:W-:-:S04]  /*30b0*/  LEA R124, P1, R145, R0, 0x1 ;  /* 0x00000000917c7211 */ /* 0x001fc800078208ff */
[----:B------:R-:W-:Y:S01]  /*30c0*/  LEA.HI.X.SX32 R125, R145, R2, 0x1, P1 ;  /* 0x00000002917d7211 */ /* 0x000fe200008f0eff */
[----:B------:R-:W-:Y:S01]  /*30d0*/  IMAD R145, R141, 0x2, R166 ;  /* 0x000000028d917824 */ /* 0x000fe200078e02a6 */
[----:B-1----:R-:W-:-:S04]  /*30e0*/  LEA R126, P2, R148, R0, 0x1 ;  /* 0x00000000947e7211 */ /* 0x002fc800078408ff */
[C---:B------:R-:W-:Y:S02]  /*30f0*/  LEA R172, R141.reuse, R145, 0x1 ;  /* 0x000000918dac7211 */ /* 0x040fe400078e08ff */
[----:B----4-:R-:W-:Y:S02]  /*3100*/  LEA R122, P1, R152, R0, 0x1 ;  /* 0x00000000987a7211 */ /* 0x010fe400078208ff */
[-C--:B------:R-:W-:Y:S01]  /*3110*/  LEA.HI.X.SX32 R127, R148, R2.reuse, 0x1, P2 ;  /* 0x00000002947f7211 */ /* 0x080fe200010f0eff */
[C---:B------:R-:W-:Y:S01]  /*3120*/  IMAD R199, R141.reuse, 0x2, R172 ;  /* 0x000000028dc77824 */ /* 0x040fe200078e02ac */
[----:B------:R0:W4:Y:S01]  /*3130*/  LDG.E.U16 R148, desc[UR10][R124.64] ;  /* 0x0000000a7c947981 */ /* 0x000122000c1e1500 */
        /* <DEDUP_REMOVED lines=8> */
[----:B------:R-:W-:Y:S02]  /*31c0*/  LEA R173, R141, R151, 0x1 ;  /* 0x000000978dad7211 */ /* 0x000fe400078e08ff */
[----:B-----5:R-:W-:Y:S02]  /*31d0*/  LEA R122, P1, R161, R0, 0x1 ;  /* 0x00000000a17a7211 */ /* 0x020fe400078208ff */
[-C--:B------:R-:W-:Y:S01]  /*31e0*/  LEA.HI.X.SX32 R127, R160, R2.reuse, 0x1, P2 ;  /* 0x00000002a07f7211 */ /* 0x080fe200010f0eff */
[----:B------:R-:W-:Y:S01]  /*31f0*/  IMAD R201, R141, 0x2, R173 ;  /* 0x000000028dc97824 */ /* 0x000fe200078e02ad */
[----:B------:R0:W5:Y:S01]  /*3200*/  LDG.E.U16 R160, desc[UR10][R124.64] ;  /* 0x0000000a7ca07981 */ /* 0x000162000c1e1500 */
        /* <DEDUP_REMOVED lines=9> */
[C---:B------:R-:W-:Y:S02]  /*32a0*/  LEA R122, P1, R168.reuse, R0, 0x1 ;  /* 0x00000000a87a7211 */ /* 0x040fe400078208ff */
[-C--:B------:R-:W-:Y:S01]  /*32b0*/  LEA.HI.X.SX32 R127, R165, R2.reuse, 0x1, P2 ;  /* 0x00000002a57f7211 */ /* 0x080fe200010f0eff */
[C---:B------:R-:W-:Y:S01]  /*32c0*/  IMAD R205, R141.reuse, 0x2, R176 ;  /* 0x000000028dcd7824 */ /* 0x040fe200078e02b0 */
[----:B------:R0:W2:Y:S01]  /*32d0*/  LDG.E.U16 R165, desc[UR10][R124.64] ;  /* 0x0000000a7ca57981 */ /* 0x0000a2000c1e1500 */
[----:B------:R-:W-:Y:S02]  /*32e0*/  LEA.HI.X.SX32 R123, R168, R2, 0x1, P1 ;  /* 0x00000002a87b7211 */ /* 0x000fe400008f0eff */
[----:B------:R-:W-:Y:S01]  /*32f0*/  IMAD R177, R141, 0x2, R205 ;  /* 0x000000028db17824 */ /* 0x000fe200078e02cd */
[----:B------:R1:W2:Y:S04]  /*3300*/  LDG.E.U16 R168, desc[UR10][R126.64] ;  /* 0x0000000a7ea87981 */ /* 0x0002a8000c1e1500 */
[----:B------:R1:W2:Y:S01]  /*3310*/  LDG.E.U16 R169, desc[UR10][R122.64] ;  /* 0x0000000a7aa97981 */ /* 0x0002a2000c1e1500 */
[----:B0-----:R-:W-:-:S04]  /*3320*/  LEA R124, P1, R167, R0, 0x1 ;  /* 0x00000000a77c7211 */ /* 0x001fc800078208ff */
[----:B------:R-:W-:Y:S01]  /*3330*/  LEA.HI.X.SX32 R125, R167, R2, 0x1, P1 ;  /* 0x00000002a77d7211 */ /* 0x000fe200008f0eff */
[C---:B------:R-:W-:Y:S01]  /*3340*/  IMAD R167, R141.reuse, 0x2, R177 ;  /* 0x000000028da77824 */ /* 0x040fe200078e02b1 */
[-C--:B-1----:R-:W-:Y:S02]  /*3350*/  LEA R126, P2, R170, R0.reuse, 0x1 ;  /* 0x00000000aa7e7211 */ /* 0x082fe400078408ff */
[----:B------:R-:W-:Y:S02]  /*3360*/  LEA R122, P1, R172, R0, 0x1 ;  /* 0x00000000ac7a7211 */ /* 0x000fe400078208ff */
[C---:B------:R-:W-:Y:S02]  /*3370*/  LEA R178, R141.reuse, R167, 0x1 ;  /* 0x000000a78db27211 */ /* 0x040fe400078e08ff */
[-C--:B------:R-:W-:Y:S02]  /*3380*/  LEA.HI.X.SX32 R127, R170, R2.reuse, 0x1, P2 ;  /* 0x00000002aa7f7211 */ /* 0x080fe400010f0eff */
[----:B------:R-:W-:Y:S01]  /*3390*/  LEA.HI.X.SX32 R123, R172, R2, 0x1, P1 ;  /* 0x00000002ac7b7211 */ /* 0x000fe200008f0eff */
[C---:B------:R-:W-:Y:S01]  /*33a0*/  IMAD R207, R141.reuse, 0x2, R178 ;  /* 0x000000028dcf7824 */ /* 0x040fe200078e02b2 */
[----:B------:R-:W2:Y:S04]  /*33b0*/  LDG.E.U16 R170, desc[UR10][R124.64] ;  /* 0x0000000a7caa7981 */ /* 0x000ea8000c1e1500 */
[----:B------:R0:W2:Y:S01]  /*33c0*/  LDG.E.U16 R172, desc[UR10][R126.64] ;  /* 0x0000000a7eac7981 */ /* 0x0000a2000c1e1500 */
[----:B------:R-:W-:-:S03]  /*33d0*/  IMAD R186, R141, 0x2, R207 ;  /* 0x000000028dba7824 */ /* 0x000fc600078e02cf */
[----:B------:R1:W2:Y:S01]  /*33e0*/  LDG.E.U16 R174, desc[UR10][R122.64] ;  /* 0x0000000a7aae7981 */ /* 0x0002a2000c1e1500 */
[----:B0-----:R-:W-:-:S04]  /*33f0*/  LEA R126, P1, R173, R0, 0x1 ;  /* 0x00000000ad7e7211 */ /* 0x001fc800078208ff */
[----:B------:R-:W-:Y:S01]  /*3400*/  LEA.HI.X.SX32 R127, R173, R2, 0x1, P1 ;  /* 0x00000002ad7f7211 */ /* 0x000fe200008f0eff */
[C---:B------:R-:W-:Y:S01]  /*3410*/  IMAD R173, R141.reuse, 0x2, R186 ;  /* 0x000000028dad7824 */ /* 0x040fe200078e02ba */
[-C--:B------:R-:W-:Y:S02]  /*3420*/  LEA R124, P2, R176, R0.reuse, 0x1 ;  /* 0x00000000b07c7211 */ /* 0x080fe400078408ff */
[----:B-1----:R-:W-:Y:S02]  /*3430*/  LEA R122, P1, R178, R0, 0x1 ;  /* 0x00000000b27a7211 */ /* 0x002fe400078208ff */
[----:B------:R-:W-:Y:S02]  /*3440*/  LEA R211, R141, R173, 0x1 ;  /* 0x000000ad8dd37211 */ /* 0x000fe400078e08ff */
[-C--:B------:R-:W-:Y:S02]  /*3450*/  LEA.HI.X.SX32 R125, R176, R2.reuse, 0x1, P2 ;  /* 0x00000002b07d7211 */ /* 0x080fe400010f0eff */
[----:B------:R0:W2:Y:S01]  /*3460*/  LDG.E.U16 R176, desc[UR10][R126.64] ;  /* 0x0000000a7eb07981 */ /* 0x0000a2000c1e1500 */
[----:B------:R-:W-:-:S03]  /*3470*/  LEA.HI.X.SX32 R123, R178, R2, 0x1, P1 ;  /* 0x00000002b27b7211 */ /* 0x000fc600008f0eff */
[----:B------:R1:W2:Y:S04]  /*3480*/  LDG.E.U16 R178, desc[UR10][R124.64] ;  /* 0x0000000a7cb27981 */ /* 0x0002a8000c1e1500 */
[----:B------:R1:W2:Y:S01]  /*3490*/  LDG.E.U16 R179, desc[UR10][R122.64] ;  /* 0x0000000a7ab37981 */ /* 0x0002a2000c1e1500 */
[CC--:B0-----:R-:W-:Y:S02]  /*34a0*/  LEA R126, P2, R211.reuse, R0.reuse, 0x1 ;  /* 0x00000000d37e7211 */ /* 0x0c1fe400078408ff */
[C---:B-1----:R-:W-:Y:S02]  /*34b0*/  LEA R124, P1, R184.reuse, R0, 0x1 ;  /* 0x00000000b87c7211 */ /* 0x042fe400078208ff */
[-C--:B------:R-:W-:Y:S02]  /*34c0*/  LEA.HI.X.SX32 R127, R211, R2.reuse, 0x1, P2 ;  /* 0x00000002d37f7211 */ /* 0x080fe400010f0eff */
[----:B------:R-:W-:-:S02]  /*34d0*/  LEA.HI.X.SX32 R125, R184, R2, 0x1, P1 ;  /* 0x00000002b87d7211 */ /* 0x000fc400008f0eff */
[C---:B------:R-:W-:Y:S01]  /*34e0*/  LEA R122, P1, R182.reuse, R0, 0x1 ;  /* 0x00000000b67a7211 */ /* 0x040fe200078208ff */
[----:B------:R0:W2:Y:S03]  /*34f0*/  LDG.E.U16 R184, desc[UR10][R126.64] ;  /* 0x0000000a7eb87981 */ /* 0x0000a6000c1e1500 */
[----:B------:R-:W-:Y:S02]  /*3500*/  LEA.HI.X.SX32 R123, R182, R2, 0x1, P1 ;  /* 0x00000002b67b7211 */ /* 0x000fe400008f0eff */
[----:B------:R1:W2:Y:S01]  /*3510*/  LDG.E.U16 R182, desc[UR10][R124.64] ;  /* 0x0000000a7cb67981 */ /* 0x0002a2000c1e1500 */
[----:B0-----:R-:W-:-:S04]  /*3520*/  LEA R126, P2, R183, R0, 0x1 ;  /* 0x00000000b77e7211 */ /* 0x001fc800078408ff */
[----:B------:R-:W-:Y:S02]  /*3530*/  LEA.HI.X.SX32 R127, R183, R2, 0x1, P2 ;  /* 0x00000002b77f7211 */ /* 0x000fe400010f0eff */
[C---:B-1----:R-:W-:Y:S01]  /*3540*/  LEA R124, P1, R129.reuse, R0, 0x1 ;  /* 0x00000000817c7211 */ /* 0x042fe200078208ff */
[----:B------:R0:W3:Y:S03]  /*3550*/  LDG.E.U16 R183, desc[UR10][R122.64] ;  /* 0x0000000a7ab77981 */ /* 0x0000e6000c1e1500 */
[----:B------:R-:W-:Y:S01]  /*3560*/  LEA.HI.X.SX32 R125, R129, R2, 0x1, P1 ;  /* 0x00000002817d7211 */ /* 0x000fe200008f0eff */
[----:B------:R1:W3:Y:S01]  /*3570*/  LDG.E.U16 R192, desc[UR10][R126.64] ;  /* 0x0000000a7ec07981 */ /* 0x0002e2000c1e1500 */
[-C--:B0-----:R-:W-:Y:S02]  /*3580*/  LEA R122, P2, R180, R0.reuse, 0x1 ;  /* 0x00000000b47a7211 */ /* 0x081fe400078408ff */
[----:B-1----:R-:W-:-:S02]  /*3590*/  LEA R126, P1, R128, R0, 0x1 ;  /* 0x00000000807e7211 */ /* 0x002fc400078208ff */
[-C--:B------:R-:W-:Y:S02]  /*35a0*/  LEA.HI.X.SX32 R123, R180, R2.reuse, 0x1, P2 ;  /* 0x00000002b47b7211 */ /* 0x080fe400010f0eff */
[----:B------:R0:W3:Y:S01]  /*35b0*/  LDG.E.U16 R180, desc[UR10][R124.64] ;  /* 0x0000000a7cb47981 */ /* 0x0000e2000c1e1500 */
[----:B------:R-:W-:-:S03]  /*35c0*/  LEA.HI.X.SX32 R127, R128, R2, 0x1, P1 ;  /* 0x00000002807f7211 */ /* 0x000fc600008f0eff */
[----:B------:R1:W3:Y:S01]  /*35d0*/  LDG.E.U16 R197, desc[UR10][R122.64] ;  /* 0x0000000a7ac57981 */ /* 0x0002e2000c1e1500 */
[----:B0-----:R-:W-:-:S04]  /*35e0*/  LEA R124, P2, R181, R0, 0x1 ;  /* 0x00000000b57c7211 */ /* 0x001fc800078408ff */
[----:B------:R-:W-:Y:S02]  /*35f0*/  LEA.HI.X.SX32 R125, R181, R2, 0x1, P2 ;  /* 0x00000002b57d7211 */ /* 0x000fe400010f0eff */
[C---:B-1----:R-:W-:Y:S01]  /*3600*/  LEA R122, P1, R185.reuse, R0, 0x1 ;  /* 0x00000000b97a7211 */ /* 0x042fe200078208ff */
[----:B------:R0:W3:Y:S03]  /*3610*/  LDG.E.U16 R181, desc[UR10][R126.64] ;  /* 0x0000000a7eb57981 */ /* 0x0000e6000c1e1500 */
[----:B------:R-:W-:Y:S02]  /*3620*/  LEA.HI.X.SX32 R123, R185, R2, 0x1, P1 ;  /* 0x00000002b97b7211 */ /* 0x000fe400008f0eff */
[-C--:B------:R-:W-:Y:S01]  /*3630*/  LEA R128, P1, R191, R0.reuse, 0x1 ;  /* 0x00000000bf807211 */ /* 0x080fe200078208ff */
[----:B------:R1:W3:Y:S01]  /*3640*/  LDG.E.U16 R185, desc[UR10][R124.64] ;  /* 0x0000000a7cb97981 */ /* 0x0002e2000c1e1500 */
[----:B0-----:R-:W-:-:S04]  /*3650*/  LEA R126, P2, R189, R0, 0x1 ;  /* 0x00000000bd7e7211 */ /* 0x001fc800078408ff */
[----:B------:R-:W-:Y:S02]  /*3660*/  LEA.HI.X.SX32 R127, R189, R2, 0x1, P2 ;  /* 0x00000002bd7f7211 */ /* 0x000fe400010f0eff */
[C---:B-1----:R-:W-:Y:S01]  /*3670*/  LEA R124, P2, R196.reuse, R0, 0x1 ;  /* 0x00000000c47c7211 */ /* 0x042fe200078408ff */
[----:B------:R0:W3:Y:S01]  /*3680*/  LDG.E.U16 R189, desc[UR10][R122.64] ;  /* 0x0000000a7abd7981 */ /* 0x0000e2000c1e1500 */
[-C--:B------:R-:W-:Y:S02]  /*3690*/  LEA.HI.X.SX32 R129, R191, R2.reuse, 0x1, P1 ;  /* 0x00000002bf817211 */ /* 0x080fe400008f0eff */
[----:B------:R-:W-:Y:S01]  /*36a0*/  LEA.HI.X.SX32 R125, R196, R2, 0x1, P2 ;  /* 0x00000002c47d7211 */ /* 0x000fe200010f0eff */
[----:B------:R1:W3:Y:S01]  /*36b0*/  LDG.E.U16 R191, desc[UR10][R126.64] ;  /* 0x0000000a7ebf7981 */ /* 0x0002e2000c1e1500 */
[----:B0-----:R-:W-:-:S03]  /*36c0*/  LEA R122, P1, R199, R0, 0x1 ;  /* 0x00000000c77a7211 */ /* 0x001fc600078208ff */
[----:B------:R-:W3:Y:S01]  /*36d0*/  LDG.E.U16 R208, desc[UR10][R128.64] ;  /* 0x0000000a80d07981 */ /* 0x000ee2000c1e1500 */
[----:B------:R-:W-:Y:S02]  /*36e0*/  LEA.HI.X.SX32 R123, R199, R2, 0x1, P1 ;  /* 0x00000002c77b7211 */ /* 0x000fe400008f0eff */
[----:B-1----:R-:W-:Y:S01]  /*36f0*/  LEA R126, P1, R201, R0, 0x1 ;  /* 0x00000000c97e7211 */ /* 0x002fe200078208ff */
[----:B------:R0:W3:Y:S01]  /*3700*/  LDG.E.U16 R199, desc[UR10][R124.64] ;  /* 0x0000000a7cc77981 */ /* 0x0000e2000c1e1500 */
[----:B------:R-:W-:Y:S02]  /*3710*/  IMAD R196, R141, 0x2, R211 ;  /* 0x000000028dc47824 */ /* 0x000fe400078e02d3 */
[----:B------:R-:W-:Y:S02]  /*3720*/  LEA.HI.X.SX32 R127, R201, R2, 0x1, P1 ;  /* 0x00000002c97f7211 */ /* 0x000fe400008f0eff */
[----:B------:R1:W3:Y:S01]  /*3730*/  LDG.E.U16 R201, desc[UR10][R122.64] ;  /* 0x0000000a7ac97981 */ /* 0x0002e2000c1e1500 */
[----:B0-----:R-:W-:-:S04]  /*3740*/  LEA R124, P2, R205, R0, 0x1 ;  /* 0x00000000cd7c7211 */ /* 0x001fc800078408ff */
[----:B------:R-:W-:Y:S02]  /*3750*/  LEA.HI.X.SX32 R125, R205, R2, 0x1, P2 ;  /* 0x00000002cd7d7211 */ /* 0x000fe400010f0eff */
[C---:B-1----:R-:W-:Y:S01]  /*3760*/  LEA R122, P1, R207.reuse, R0, 0x1 ;  /* 0x00000000cf7a7211 */ /* 0x042fe200078208ff */
[----:B------:R0:W3:Y:S03]  /*3770*/  LDG.E.U16 R205, desc[UR10][R126.64] ;  /* 0x0000000a7ecd7981 */ /* 0x0000e6000c1e1500 */
[----:B------:R-:W-:Y:S02]  /*3780*/  LEA.HI.X.SX32 R123, R207, R2, 0x1, P1 ;  /* 0x00000002cf7b7211 */ /* 0x000fe400008f0eff */
[----:B------:R1:W3:Y:S04]  /*3790*/  LDG.E.U16 R207, desc[UR10][R124.64] ;  /* 0x0000000a7ccf7981 */ /* 0x0002e8000c1e1500 */
[----:B------:R1:W3:Y:S01]  /*37a0*/  LDG.E.U16 R211, desc[UR10][R122.64] ;  /* 0x0000000a7ad37981 */ /* 0x0002e2000c1e1500 */
[----:B0-----:R-:W-:-:S02]  /*37b0*/  LEA R126, P2, R196, R0, 0x1 ;  /* 0x00000000c47e7211 */ /* 0x001fc400078408ff */
[----:B-1----:R-:W-:Y:S02]  /*37c0*/  LEA R124, P1, R156, R0, 0x1 ;  /* 0x000000009c7c7211 */ /* 0x002fe400078208ff */
[----:B------:R-:W-:Y:S02]  /*37d0*/  LEA.HI.X.SX32 R127, R196, R2, 0x1, P2 ;  /* 0x00000002c47f7211 */ /* 0x000fe400010f0eff */
[C---:B------:R-:W-:Y:S02]  /*37e0*/  LEA R122, P2, R157.reuse, R0, 0x1 ;  /* 0x000000009d7a7211 */ /* 0x040fe400078408ff */
[-C--:B------:R-:W-:Y:S02]  /*37f0*/  LEA.HI.X.SX32 R125, R156, R2.reuse, 0x1, P1 ;  /* 0x000000029c7d7211 */ /* 0x080fe400008f0eff */
[----:B------:R0:W3:Y:S01]  /*3800*/  LDG.E.U16 R156, desc[UR10][R126.64] ;  /* 0x0000000a7e9c7981 */ /* 0x0000e2000c1e1500 */
[----:B------:R-:W-:-:S03]  /*3810*/  LEA.HI.X.SX32 R123, R157, R2, 0x1, P2 ;  /* 0x000000029d7b7211 */ /* 0x000fc600010f0eff */
[----:B------:R1:W3:Y:S01]  /*3820*/  LDG.E.U16 R157, desc[UR10][R124.64] ;  /* 0x0000000a7c9d7981 */ /* 0x0002e2000c1e1500 */
[CC--:B0-----:R-:W-:Y:S02]  /*3830*/  LEA R126, P1, R154.reuse, R0.reuse, 0x1 ;  /* 0x000000009a7e7211 */ /* 0x0c1fe400078208ff */
[C---:B-1----:R-:W-:Y:S02]  /*3840*/  LEA R124, P2, R155.reuse, R0, 0x1 ;  /* 0x000000009b7c7211 */ /* 0x042fe400078408ff */
        /* <DEDUP_REMOVED lines=10> */
[-C--:B0-----:R-:W-:Y:S02]  /*38f0*/  LEA R124, P1, R147, R0.reuse, 0x1 ;  /* 0x00000000937c7211 */ /* 0x081fe400078208ff */
[----:B-1----:R-:W-:Y:S02]  /*3900*/  LEA R122, P2, R153, R0, 0x1 ;  /* 0x00000000997a7211 */ /* 0x002fe400078408ff */
[-C--:B------:R-:W-:Y:S02]  /*3910*/  LEA.HI.X.SX32 R125, R147, R2.reuse, 0x1, P1 ;  /* 0x00000002937d7211 */ /* 0x080fe400008f0eff */
[----:B------:R0:W3:Y:S01]  /*3920*/  LDG.E.U16 R147, desc[UR10][R126.64] ;  /* 0x0000000a7e937981 */ /* 0x0000e2000c1e1500 */
[----:B------:R-:W-:-:S03]  /*3930*/  LEA.HI.X.SX32 R123, R153, R2, 0x1, P2 ;  /* 0x00000002997b7211 */ /* 0x000fc600010f0eff */
[----:B------:R1:W3:Y:S01]  /*3940*/  LDG.E.U16 R153, desc[UR10][R124.64] ;  /* 0x0000000a7c997981 */ /* 0x0002e2000c1e1500 */
[CC--:B0-----:R-:W-:Y:S02]  /*3950*/  LEA R126, P1, R159.reuse, R0.reuse, 0x1 ;  /* 0x000000009f7e7211 */ /* 0x0c1fe400078208ff */
[C---:B-1----:R-:W-:Y:S02]  /*3960*/  LEA R124, P2, R164.reuse, R0, 0x1 ;  /* 0x00000000a47c7211 */ /* 0x042fe400078408ff */
[-C--:B------:R-:W-:Y:S02]  /*3970*/  LEA.HI.X.SX32 R127, R159, R2.reuse, 0x1, P1 ;  /* 0x000000029f7f7211 */ /* 0x080fe400008f0eff */
[----:B------:R-:W-:Y:S01]  /*3980*/  LEA.HI.X.SX32 R125, R164, R2, 0x1, P2 ;  /* 0x00000002a47d7211 */ /* 0x000fe200010f0eff */
[----:B------:R0:W5:Y:S01]  /*3990*/  LDG.E.U16 R159, desc[UR10][R122.64] ;  /* 0x0000000a7a9f7981 */ /* 0x000162000c1e1500 */
[----:B------:R-:W-:Y:S01]  /*39a0*/  LEA R128, P1, R166, R0, 0x1 ;  /* 0x00000000a6807211 */ /* 0x000fe200078208ff */
[----:B------:R-:W-:-:S02]  /*39b0*/  IMAD R141, R141, 0x2, R196 ;  /* 0x000000028d8d7824 */ /* 0x000fc400078e02c4 */
[----:B------:R-:W5:Y:S01]  /*39c0*/  LDG.E.U16 R164, desc[UR10][R126.64] ;  /* 0x0000000a7ea47981 */ /* 0x000f62000c1e1500 */
[----:B------:R-:W-:-:S03]  /*39d0*/  LEA.HI.X.SX32 R129, R166, R2, 0x1, P1 ;  /* 0x00000002a6817211 */ /* 0x000fc600008f0eff */
[----:B------:R1:W5:Y:S01]  /*39e0*/  LDG.E.U16 R166, desc[UR10][R124.64] ;  /* 0x0000000a7ca67981 */ /* 0x000362000c1e1500 */
[----:B0-----:R-:W-:-:S04]  /*39f0*/  LEA R122, P2, R171, R0, 0x1 ;  /* 0x00000000ab7a7211 */ /* 0x001fc800078408ff */
[----:B------:R-:W-:Y:S02]  /*3a00*/  LEA.HI.X.SX32 R123, R171, R2, 0x1, P2 ;  /* 0x00000002ab7b7211 */ /* 0x000fe400010f0eff */
[----:B------:R-:W5:Y:S01]  /*3a10*/  LDG.E.U16 R171, desc[UR10][R128.64] ;  /* 0x0000000a80ab7981 */ /* 0x000f62000c1e1500 */
[----:B-1----:R-:W-:-:S04]  /*3a20*/  LEA R124, P1, R175, R0, 0x1 ;  /* 0x00000000af7c7211 */ /* 0x002fc800078208ff */
[----:B------:R-:W-:Y:S02]  /*3a30*/  LEA.HI.X.SX32 R125, R175, R2, 0x1, P1 ;  /* 0x00000002af7d7211 */ /* 0x000fe400008f0eff */
[C---:B------:R-:W-:Y:S01]  /*3a40*/  LEA R126, P1, R177.reuse, R0, 0x1 ;  /* 0x00000000b17e7211 */ /* 0x040fe200078208ff */
[----:B------:R0:W5:Y:S03]  /*3a50*/  LDG.E.U16 R175, desc[UR10][R122.64] ;  /* 0x0000000a7aaf7981 */ /* 0x000166000c1e1500 */
[----:B------:R-:W-:Y:S02]  /*3a60*/  LEA.HI.X.SX32 R127, R177, R2, 0x1, P1 ;  /* 0x00000002b17f7211 */ /* 0x000fe400008f0eff */
[----:B------:R1:W5:Y:S01]  /*3a70*/  LDG.E.U16 R177, desc[UR10][R124.64] ;  /* 0x0000000a7cb17981 */ /* 0x000362000c1e1500 */
[----:B0-----:R-:W-:-:S04]  /*3a80*/  LEA R122, P2, R186, R0, 0x1 ;  /* 0x00000000ba7a7211 */ /* 0x001fc800078408ff */
[----:B------:R-:W-:Y:S02]  /*3a90*/  LEA.HI.X.SX32 R123, R186, R2, 0x1, P2 ;  /* 0x00000002ba7b7211 */ /* 0x000fe400010f0eff */
[C---:B-1----:R-:W-:Y:S01]  /*3aa0*/  LEA R124, P2, R141.reuse, R0, 0x1 ;  /* 0x000000008d7c7211 */ /* 0x042fe200078408ff */
[----:B------:R0:W5:Y:S03]  /*3ab0*/  LDG.E.U16 R186, desc[UR10][R126.64] ;  /* 0x0000000a7eba7981 */ /* 0x000166000c1e1500 */
[----:B------:R-:W-:Y:S01]  /*3ac0*/  LEA.HI.X.SX32 R125, R141, R2, 0x1, P2 ;  /* 0x000000028d7d7211 */ /* 0x000fe200010f0eff */
[----:B------:R1:W5:Y:S01]  /*3ad0*/  LDG.E.U16 R250, desc[UR10][R122.64] ;  /* 0x0000000a7afa7981 */ /* 0x000362000c1e1500 */
[----:B0-----:R-:W-:-:S04]  /*3ae0*/  LEA R126, P1, R136, R0, 0x1 ;  /* 0x00000000887e7211 */ /* 0x001fc800078208ff */
[----:B------:R-:W-:Y:S02]  /*3af0*/  LEA.HI.X.SX32 R127, R136, R2, 0x1, P1 ;  /* 0x00000002887f7211 */ /* 0x000fe400008f0eff */
[C---:B-1----:R-:W-:Y:S01]  /*3b00*/  LEA R122, P1, R132.reuse, R0, 0x1 ;  /* 0x00000000847a7211 */ /* 0x042fe200078208ff */
[----:B------:R0:W5:Y:S03]  /*3b10*/  LDG.E.U16 R136, desc[UR10][R124.64] ;  /* 0x0000000a7c887981 */ /* 0x000166000c1e1500 */
[----:B------:R-:W-:Y:S01]  /*3b20*/  LEA.HI.X.SX32 R123, R132, R2, 0x1, P1 ;  /* 0x00000002847b7211 */ /* 0x000fe200008f0eff */
[----:B------:R-:W5:Y:S01]  /*3b30*/  LDG.E.U16 R126, desc[UR10][R126.64] ;  /* 0x0000000a7e7e7981 */ /* 0x000f62000c1e1500 */
[CC--:B------:R-:W-:Y:S02]  /*3b40*/  LEA R128, P1, R131.reuse, R0.reuse, 0x1 ;  /* 0x0000000083807211 */ /* 0x0c0fe400078208ff */
[C---:B0-----:R-:W-:Y:S01]  /*3b50*/  LEA R124, P2, R130.reuse, R0, 0x1 ;  /* 0x00000000827c7211 */ /* 0x041fe200078408ff */
[----:B------:R-:W0:Y:S03]  /*3b60*/  S2R R132, SR_TID.X ;  /* 0x0000000000847919 */ /* 0x000e260000002100 */
[-C--:B------:R-:W-:Y:S01]  /*3b70*/  LEA.HI.X.SX32 R125, R130, R2.reuse, 0x1, P2 ;  /* 0x00000002827d7211 */ /* 0x080fe200010f0eff */
[----:B------:R0:W5:Y:S01]  /*3b80*/  LDG.E.U16 R122, desc[UR10][R122.64] ;  /* 0x0000000a7a7a7981 */ /* 0x000162000c1e1500 */
[----:B------:R-:W-:-:S03]  /*3b90*/  LEA.HI.X.SX32 R129, R131, R2, 0x1, P1 ;  /* 0x0000000283817211 */ /* 0x000fc600008f0eff */
[----:B------:R-:W5:Y:S04]  /*3ba0*/  LDL.LU R130, [R1+0x4] ;  /* 0x0000040001827983 */ /* 0x000f680000300800 */
[----:B------:R-:W5:Y:S04]  /*3bb0*/  LDL.LU R127, [R1+0x14] ;  /* 0x00001400017f7983 */ /* 0x000f680000300800 */
[----:B------:R-:W5:Y:S04]  /*3bc0*/  LDL.LU R131, [R1+0x24] ;  /* 0x0000240001837983 */ /* 0x000f680000300800 */
[----:B------:R-:W5:Y:S04]  /*3bd0*/  LDG.E.U16 R124, desc[UR10][R124.64] ;  /* 0x0000000a7c7c7981 */ /* 0x000f68000c1e1500 */
[----:B------:R-:W5:Y:S04]  /*3be0*/  LDG.E.U16 R128, desc[UR10][R128.64] ;  /* 0x0000000a80807981 */ /* 0x000f68000c1e1500 */
[----:B------:R-:W5:Y:S01]  /*3bf0*/  LDL.LU R125, [R1+0x34] ;  /* 0x00003400017d7983 */ /* 0x000f620000300800 */
[----:B0-----:R-:W-:-:S02]  /*3c00*/  LOP3.LUT R123, R132, 0x3f, RZ, 0xc0, !PT ;  /* 0x0000003f847b7812 */ /* 0x001fc400078ec0ff */
[----:B------:R-:W-:-:S03]  /*3c10*/  SHF.R.S32.HI R196, RZ, 0x6, R132 ;  /* 0x00000006ffc47819 */ /* 0x000fc60000011484 */
[----:B------:R-:W-:Y:S01]  /*3c20*/  IMAD.SHL.U32 R123, R123, 0x2, RZ ;  /* 0x000000027b7b7824 */ /* 0x000fe200078e00ff */
[----:B------:R-:W-:-:S04]  /*3c30*/  SGXT R196, R196, 0x1 ;  /* 0x00000001c4c4781a */ /* 0x000fc80000000200 */
[----:B------:R-:W-:-:S05]  /*3c40*/  LOP3.LUT R196, R123, 0x90, R196, 0x78, !PT ;  /* 0x000000907bc47812 */ /* 0x000fca00078e78c4 */
[----:B--2---:R0:W-:Y:S04]  /*3c50*/  STS.U16 [R196+UR9+0x5800], R30 ;  /* 0x0058001ec4007988 */ /* 0x0041e80008000409 */
[----:B------:R-:W-:Y:S01]  /*3c60*/  STS.U16 [R196+UR9+0x1000], R249 ;  /* 0x001000f9c4007988 */ /* 0x000fe20008000409 */
[----:B0-----:R-:W-:-:S03]  /*3c70*/  LOP3.LUT R30, R196, 0x20, RZ, 0x3c, !PT ;  /* 0x00000020c41e7812 */ /* 0x001fc600078e3cff */
[----:B------:R-:W-:Y:S04]  /*3c80*/  STS.U16 [R196+UR9+0x1400], R246 ;  /* 0x001400f6c4007988 */ /* 0x000fe80008000409 */
        /* <DEDUP_REMOVED lines=9> */
[----:B------:R0:W-:Y:S04]  /*3d20*/  STS.U16 [R196+UR9+0x3c00], R216 ;  /* 0x003c00d8c4007988 */ /* 0x0001e80008000409 */
[----:B------:R-:W-:Y:S04]  /*3d30*/  STS.U16 [R196+UR9+0x4000], R213 ;  /* 0x004000d5c4007988 */ /* 0x000fe80008000409 */
[----:B------:R-:W-:Y:S01]  /*3d40*/  STS.U16 [R196+UR9+0x4400], R209 ;  /* 0x004400d1c4007988 */ /* 0x000fe20008000409 */
[----:B0-----:R-:W0:Y:S03]  /*3d50*/  LDC R216, c[0x0][0x3d4] ;  /* 0x0000f500ffd87b82 */ /* 0x001e260000000800 */
[----:B------:R-:W-:Y:S04]  /*3d60*/  STS.U16 [R196+UR9+0x4800], R203 ;  /* 0x004800cbc4007988 */ /* 0x000fe80008000409 */
[----:B------:R-:W-:Y:S04]  /*3d70*/  STS.U16 [R196+UR9+0x4c00], R198 ;  /* 0x004c00c6c4007988 */ /* 0x000fe80008000409 */
[----:B------:R-:W-:Y:S04]  /*3d80*/  STS.U16 [R196+UR9+0x5000], R193 ;  /* 0x005000c1c4007988 */ /* 0x000fe80008000409 */
[----:B------:R-:W-:Y:S04]  /*3d90*/  STS.U16 [R196+UR9+0x5400], R187 ;  /* 0x005400bbc4007988 */ /* 0x000fe80008000409 */
[----:B------:R-:W-:Y:S04]  /*3da0*/  STS.U16 [R196+UR9+0x5c00], R34 ;  /* 0x005c0022c4007988 */ /* 0x000fe80008000409 */
[----:B------:R1:W-:Y:S04]  /*3db0*/  STS.U16 [R196+UR9+0x6000], R38 ;  /* 0x00600026c4007988 */ /* 0x0003e80008000409 */
        /* <DEDUP_REMOVED lines=22> */
[----:B---3--:R-:W-:Y:S04]  /*3f20*/  STS.U16 [R196+UR9+0xbc00], R143 ;  /* 0x00bc008fc4007988 */ /* 0x008fe80008000409 */
[----:B----4-:R-:W-:Y:S04]  /*3f30*/  STS.U16 [R196+UR9+0xc000], R148 ;  /* 0x00c00094c4007988 */ /* 0x010fe80008000409 */
[----:B------:R-:W-:Y:S04]  /*3f40*/  STS.U16 [R196+UR9+0xc400], R152 ;  /* 0x00c40098c4007988 */ /* 0x000fe80008000409 */
[----:B------:R-:W-:Y:S04]  /*3f50*/  STS.U16 [R196+UR9+0xc800], R158 ;  /* 0x00c8009ec4007988 */ /* 0x000fe80008000409 */
[----:B-----5:R-:W-:Y:S04]  /*3f60*/  STS.U16 [R196+UR9+0xcc00], R160 ;  /* 0x00cc00a0c4007988 */ /* 0x020fe80008000409 */
        /* <DEDUP_REMOVED lines=15> */
[----:B------:R-:W-:Y:S01]  /*4060*/  STS.U16 [R196+UR9], R125 ;  /* 0x0000007dc4007988 */ /* 0x000fe20008000409 */
[C---:B-1----:R-:W-:Y:S01]  /*4070*/  LOP3.LUT R38, R196.reuse, 0x40, RZ, 0x3c, !PT ;  /* 0x00000040c4267812 */ /* 0x042fe200078e3cff */
[----:B------:R-:W-:Y:S01]  /*4080*/  UMOV UR12, 0x1 ;  /* 0x00000001000c7882 */ /* 0x000fe20000000000 */
[----:B--2---:R-:W1:Y:S01]  /*4090*/  LDC R118, c[0x0][0x3d8] ;  /* 0x0000f600ff767b82 */ /* 0x004e620000000800 */
[----:B---3--:R-:W2:Y:S04]  /*40a0*/  LDL.LU R127, [R1+0x30] ;  /* 0x00003000017f7983 */ /* 0x008ea80000300800 */
[----:B------:R-:W3:Y:S04]  /*40b0*/  LDL.LU R130, [R1+0x20] ;  /* 0x0000200001827983 */ /* 0x000ee80000300800 */
[----:B------:R4:W-:Y:S04]  /*40c0*/  STS.U16 [R30+UR9+0x900], R5 ;  /* 0x000900051e007988 */ /* 0x0009e80008000409 */
[----:B------:R5:W-:Y:S04]  /*40d0*/  STS.U16 [R30+UR9+0xd00], R4 ;  /* 0x000d00041e007988 */ /* 0x000be80008000409 */
[----:B----4-:R-:W4:Y:S04]  /*40e0*/  LDL.LU R5, [R1+0x58c] ;  /* 0x00058c0001057983 */ /* 0x010f280000300800 */
[----:B-----5:R-:W5:Y:S04]  /*40f0*/  LDL.LU R4, [R1+0x588] ;  /* 0x0005880001047983 */ /* 0x020f680000300800 */
        /* <DEDUP_REMOVED lines=60> */
[----:B--2---:R-:W-:Y:S04]  /*44c0*/  STS.U16 [R30+UR9+0x100], R127 ;  /* 0x0001007f1e007988 */ /* 0x004fe80008000409 */
[----:B---3--:R2:W-:Y:S01]  /*44d0*/  STS.U16 [R30+UR9+0x500], R130 ;  /* 0x000500821e007988 */ /* 0x0085e20008000409 */
[----:B0-----:R-:W-:Y:S01]  /*44e0*/  LOP3.LUT R27, R196, 0x60, RZ, 0x3c, !PT ;  /* 0x00000060c41b7812 */ /* 0x001fe200078e3cff */
[----:B------:R-:W0:Y:S02]  /*44f0*/  LDC R95, c[0x0][0x3c4] ;  /* 0x0000f100ff5f7b82 */ /* 0x000e240000000800 */
[----:B--2---:R-:W2:Y:S06]  /*4500*/  LDL.LU R130, [R1+0x2c] ;  /* 0x00002c0001827983 */ /* 0x004eac0000300800 */
[----:B------:R-:W3:Y:S01]  /*4510*/  LDC R30, c[0x0][0x3b8] ;  /* 0x0000ee00ff1e7b82 */ /* 0x000ee20000000800 */
[----:B-----5:R5:W-:Y:S01]  /*4520*/  STS.U16 [R38+UR9+0x600], R4 ;  /* 0x0006000426007988 */ /* 0x020be20008000409 */
[----:B------:R-:W-:-:S06]  /*4530*/  SHF.R.U32.HI R212, RZ, 0x5, R132 ;  /* 0x00000005ffd47819 */ /* 0x000fcc0000011684 */
[----:B------:R-:W0:Y:S01]  /*4540*/  LDC R99, c[0x0][0x3c4] ;  /* 0x0000f100ff637b82 */ /* 0x000e220000000800 */
[----:B-----5:R-:W5:Y:S07]  /*4550*/  LDL.LU R4, [R1+0x584] ;  /* 0x0005840001047983 */ /* 0x020f6e0000300800 */
[----:B------:R-:W0:Y:S01]  /*4560*/  LDC R119, c[0x0][0x3c4] ;  /* 0x0000f100ff777b82 */ /* 0x000e220000000800 */
[----:B------:R1:W-:Y:S04]  /*4570*/  STS.U16 [R38+UR9+0xa00], R3 ;  /* 0x000a000326007988 */ /* 0x0003e80008000409 */
[----:B------:R-:W-:Y:S03]  /*4580*/  STS.U16 [R38+UR9+0xe00], R252 ;  /* 0x000e00fc26007988 */ /* 0x000fe60008000409 */
[----:B------:R-:W0:Y:S01]  /*4590*/  LDC R79, c[0x0][0x3c4] ;  /* 0x0000f100ff4f7b82 */ /* 0x000e220000000800 */
[----:B-1----:R-:W5:Y:S07]  /*45a0*/  LDL.LU R3, [R1+0x580] ;  /* 0x0005800001037983 */ /* 0x002f6e0000300800 */
[----:B------:R-:W1:Y:S01]  /*45b0*/  LDC R103, c[0x0][0x3c4] ;  /* 0x0000f100ff677b82 */ /* 0x000e620000000800 */
[----:B------:R-:W-:Y:S04]  /*45c0*/  STS.U16 [R38+UR9+0x1200], R247 ;  /* 0x001200f726007988 */ /* 0x000fe80008000409 */
[----:B------:R-:W-:Y:S03]  /*45d0*/  STS.U16 [R38+UR9+0x1600], R244 ;  /* 0x001600f426007988 */ /* 0x000fe60008000409 */
[----:B------:R-:W0:Y:S01]  /*45e0*/  LDC R83, c[0x0][0x3c4] ;  /* 0x0000f100ff537b82 */ /* 0x000e220000000800 */
        /* <DEDUP_REMOVED lines=10> */
[----:B------:R-:W-:Y:S01]  /*4690*/  STS.U16 [R38+UR9+0x3600], R220 ;  /* 0x003600dc26007988 */ /* 0x000fe20008000409 */
[----:B------:R-:W-:-:S02]  /*46a0*/  PRMT R51, RZ, 0x7610, R51 ;  /* 0x00007610ff337816 */ /* 0x000fc40000000033 */
[----:B------:R-:W0:Y:S01]  /*46b0*/  LDC R111, c[0x0][0x3d8] ;  /* 0x0000f600ff6f7b82 */ /* 0x000e220000000800 */
[----:B------:R-:W-:Y:S04]  /*46c0*/  STS.U16 [R38+UR9+0x3a00], R217 ;  /* 0x003a00d926007988 */ /* 0x000fe80008000409 */
[----:B------:R-:W-:Y:S01]  /*46d0*/  STS.U16 [R38+UR9+0x3e00], R214 ;  /* 0x003e00d626007988 */ /* 0x000fe20008000409 */
[----:B------:R-:W-:Y:S02]  /*46e0*/  PRMT R55, RZ, 0x7610, R55 ;  /* 0x00007610ff377816 */ /* 0x000fe40000000037 */
[----:B------:R-:W0:Y:S01]  /*46f0*/  LDC R91, c[0x0][0x3d8] ;  /* 0x0000f600ff5b7b82 */ /* 0x000e220000000800 */
[----:B------:R1:W-:Y:S04]  /*4700*/  STS.U16 [R38+UR9+0x4200], R210 ;  /* 0x004200d226007988 */ /* 0x0003e80008000409 */
[----:B------:R-:W-:Y:S01]  /*4710*/  STS.U16 [R38+UR9+0x4600], R204 ;  /* 0x004600cc26007988 */ /* 0x000fe20008000409 */
[----:B------:R-:W-:-:S02]  /*4720*/  PRMT R59, RZ, 0x7610, R59 ;  /* 0x00007610ff3b7816 */ /* 0x000fc4000000003b */
[----:B------:R-:W-:Y:S01]  /*4730*/  PRMT R63, RZ, 0x7610, R63 ;  /* 0x00007610ff3f7816 */ /* 0x000fe2000000003f */
[----:B------:R-:W-:Y:S01]  /*4740*/  STS.U16 [R38+UR9+0x4a00], R200 ;  /* 0x004a00c826007988 */ /* 0x000fe20008000409 */
[----:B------:R-:W-:Y:S01]  /*4750*/  PRMT R67, RZ, 0x7610, R67 ;  /* 0x00007610ff437816 */ /* 0x000fe20000000043 */
[----:B-1----:R-:W1:Y:S02]  /*4760*/  LDC R210, c[0x0][0x3f0] ;  /* 0x0000fc00ffd27b82 */ /* 0x002e640000000800 */
[----:B------:R-:W-:Y:S04]  /*4770*/  STS.U16 [R38+UR9+0x4e00], R194 ;  /* 0x004e00c226007988 */ /* 0x000fe80008000409 */
[----:B------:R-:W-:Y:S02]  /*4780*/  STS.U16 [R38+UR9+0x5200], R188 ;  /* 0x005200bc26007988 */ /* 0x000fe40008000409 */
[----:B------:R-:W0:Y:S02]  /*4790*/  LDC R87, c[0x0][0x3d8] ;  /* 0x0000f600ff577b82 */ /* 0x000e240000000800 */
        /* <DEDUP_REMOVED lines=43> */
[----:B--2---:R-:W-:Y:S01]  /*4a50*/  STS.U16 [R38+UR9+0x200], R130 ;  /* 0x0002008226007988 */ /* 0x004fe20008000409 */
[----:B---3--:R-:W-:Y:S01]  /*4a60*/  LEA R141, R30, R141, 0x1 ;  /* 0x0000008d1e8d7211 */ /* 0x008fe200078e08ff */
[----:B0-----:R-:W0:Y:S02]  /*4a70*/  LDC R97, c[0x0][0x3c4] ;  /* 0x0000f100ff617b82 */ /* 0x001e240000000800 */
[----:B----4-:R-:W-:Y:S04]  /*4a80*/  STS.U16 [R27+UR9+0x700], R5 ;  /* 0x000700051b007988 */ /* 0x010fe80008000409 */
[----:B------:R-:W-:Y:S01]  /*4a90*/  STS.U16 [R27+UR9+0xb00], R6 ;  /* 0x000b00061b007988 */ /* 0x000fe20008000409 */
[C---:B------:R-:W-:Y:S01]  /*4aa0*/  LEA.HI R69, R132.reuse, 0x78, RZ, 0x1c ;  /* 0x0000007884457811 */ /* 0x040fe200078fe0ff */
[----:B------:R-:W2:Y:S02]  /*4ab0*/  LDC R117, c[0x0][0x3c4] ;  /* 0x0000f100ff757b82 */ /* 0x000ea40000000800 */
[----:B-----5:R3:W-:Y:S01]  /*4ac0*/  STS.U16 [R27+UR9+0x300], R4 ;  /* 0x000300041b007988 */ /* 0x0207e20008000409 */
[----:B------:R-:W-:-:S05]  /*4ad0*/  LEA.HI R81, R132, 0xb8, RZ, 0x1c ;  /* 0x000000b884517811 */ /* 0x000fca00078fe0ff */
[----:B------:R-:W4:Y:S01]  /*4ae0*/  LDC R105, c[0x0][0x3c4] ;  /* 0x0000f100ff697b82 */ /* 0x000f220000000800 */
[----:B---3--:R-:W3:Y:S01]  /*4af0*/  LDL.LU R4, [R1+0x57c] ;  /* 0x00057c0001047983 */ /* 0x008ee20000300800 */
[----:B------:R-:W-:-:S06]  /*4b00*/  LEA.HI R73, R132, 0xf8, RZ, 0x1c ;  /* 0x000000f884497811 */ /* 0x000fcc00078fe0ff */
[----:B------:R-:W5:Y:S01]  /*4b10*/  LDC R85, c[0x0][0x3c4] ;  /* 0x0000f100ff557b82 */ /* 0x000f620000000800 */
[----:B------:R-:W2:Y:S04]  /*4b20*/  LDL.LU R5, [R1+0x578] ;  /* 0x0005780001057983 */ /* 0x000ea80000300800 */
[----:B------:R-:W4:Y:S01]  /*4b30*/  LDL.LU R6, [R1+0x574] ;  /* 0x0005740001067983 */ /* 0x000f220000300800 */
[C---:B------:R-:W-:Y:S02]  /*4b40*/  LEA R30, P1, R3.reuse, R0, 0x1 ;  /* 0x00000000031e7211 */ /* 0x040fe400078208ff */
[----:B------:R-:W0:Y:S01]  /*4b50*/  LDC R109, c[0x0][0x3c4] ;  /* 0x0000f100ff6d7b82 */ /* 0x000e220000000800 */
[----:B------:R-:W-:Y:S01]  /*4b60*/  STS.U16 [R27+UR9+0xf00], R251 ;  /* 0x000f00fb1b007988 */ /* 0x000fe20008000409 */
[----:B------:R-:W-:-:S03]  /*4b70*/  LEA.HI.X.SX32 R31, R3, R2, 0x1, P1 ;  /* 0x00000002031f7211 */ /* 0x000fc600008f0eff */
[----:B------:R-:W-:Y:S03]  /*4b80*/  STS.U16 [R27+UR9+0x1300], R126 ;  /* 0x0013007e1b007988 */ /* 0x000fe60008000409 */
[----:B------:R-:W0:Y:S01]  /*4b90*/  LDC R89, c[0x0][0x3c4] ;  /* 0x0000f100ff597b82 */ /* 0x000e220000000800 */
[----:B------:R-:W-:Y:S04]  /*4ba0*/  STS.U16 [R27+UR9+0x1700], R122 ;  /* 0x0017007a1b007988 */ /* 0x000fe80008000409 */
[----:B------:R-:W-:Y:S01]  /*4bb0*/  STS.U16 [R27+UR9+0x1b00], R124 ;  /* 0x001b007c1b007988 */ /* 0x000fe20008000409 */
[----:B------:R-:W-:Y:S02]  /*4bc0*/  IMAD.SHL.U32 R95, R95, 0x8, RZ ;  /* 0x000000085f5f7824 */ /* 0x000fe400078e00ff */
[----:B------:R-:W0:Y:S01]  /*4bd0*/  LDC R113, c[0x0][0x3c4] ;  /* 0x0000f100ff717b82 */ /* 0x000e220000000800 */
[----:B------:R-:W-:Y:S04]  /*4be0*/  STS.U16 [R27+UR9+0x1f00], R128 ;  /* 0x001f00801b007988 */ /* 0x000fe80008000409 */
[----:B------:R0:W5:Y:S03]  /*4bf0*/  LDG.E.U16 R50, desc[UR10][R30.64] ;  /* 0x0000000a1e327981 */ /* 0x000166000c1e1500 */
[----:B------:R-:W0:Y:S01]  /*4c00*/  LDC R93, c[0x0][0x3c4] ;  /* 0x0000f100ff5d7b82 */ /* 0x000e220000000800 */
[----:B------:R-:W5:Y:S01]  /*4c10*/  LDL.LU R130, [R1+0x38] ;  /* 0x0000380001827983 */ /* 0x000f620000300800 */
[----:B------:R-:W-:-:S02]  /*4c20*/  IMAD R99, R99, 0xa, RZ ;  /* 0x0000000a63637824 */ /* 0x000fc400078e02ff */
[----:B------:R-:W-:-:S04]  /*4c30*/  IMAD R79, R79, 0x3, RZ ;  /* 0x000000034f4f7824 */ /* 0x000fc800078e02ff */
[----:B------:R-:W0:Y:S01]  /*4c40*/  LDC R121, c[0x0][0x3c4] ;  /* 0x0000f100ff797b82 */ /* 0x000e220000000800 */
[----:B------:R-:W-:-:S07]  /*4c50*/  IMAD R103, R103, 0xb, RZ ;  /* 0x0000000b67677824 */ /* 0x000fce00078e02ff */
[----:B------:R-:W0:Y:S01]  /*4c60*/  LDC R217, c[0x0][0x3c4] ;  /* 0x0000f100ffd97b82 */ /* 0x000e220000000800 */
[----:B------:R-:W-:Y:S01]  /*4c70*/  IMAD.SHL.U32 R83, R83, 0x4, RZ ;  /* 0x0000000453537824 */ /* 0x000fe200078e00ff */
[----:B------:R-:W-:Y:S01]  /*4c80*/  PRMT R29, RZ, 0x7610, R29 ;  /* 0x00007610ff1d7816 */ /* 0x000fe2000000001d */
[----:B------:R-:W-:Y:S01]  /*4c90*/  IMAD R115, R115, 0xf, RZ ;  /* 0x0000000f73737824 */ /* 0x000fe200078e02ff */
[----:B------:R-:W-:Y:S02]  /*4ca0*/  PRMT R33, RZ, 0x7610, R33 ;  /* 0x00007610ff217816 */ /* 0x000fe40000000021 */
[----:B------:R-:W-:Y:S02]  /*4cb0*/  PRMT R37, RZ, 0x7610, R37 ;  /* 0x00007610ff257816 */ /* 0x000fe40000000025 */
[----:B------:R-:W0:Y:S01]  /*4cc0*/  LDC R101, c[0x0][0x3d8] ;  /* 0x0000f600ff657b82 */ /* 0x000e220000000800 */
[-C--:B---3--:R-:W-:Y:S02]  /*4cd0*/  LEA R34, P1, R4, R0.reuse, 0x1 ;  /* 0x0000000004227211 */ /* 0x088fe400078208ff */
[----:B--2---:R-:W-:-:S02]  /*4ce0*/  LEA R38, P2, R5, R0, 0x1 ;  /* 0x0000000005267211 */ /* 0x004fc400078408ff */
[----:B------:R-:W-:Y:S02]  /*4cf0*/  LEA.HI.X.SX32 R35, R4, R2, 0x1, P1 ;  /* 0x0000000204237211 */ /* 0x000fe400008f0eff */
[C---:B----4-:R-:W-:Y:S02]  /*4d00*/  LEA R4, P1, R6.reuse, R0, 0x1 ;  /* 0x0000000006047211 */ /* 0x050fe400078208ff */
[----:B------:R-:W-:Y:S01]  /*4d10*/  LEA.HI.X.SX32 R39, R5, R2, 0x1, P2 ;  /* 0x0000000205277211 */ /* 0x000fe200010f0eff */
[----:B------:R-:W2:Y:S01]  /*4d20*/  LDG.E.U16 R34, desc[UR10][R34.64] ;  /* 0x0000000a22227981 */ /* 0x000ea2000c1e1500 */
[----:B------:R-:W-:Y:S02]  /*4d30*/  LEA R42, P2, R7, R0, 0x1 ;  /* 0x00000000072a7211 */ /* 0x000fe400078408ff */
[----:B------:R-:W-:Y:S01]  /*4d40*/  LEA.HI.X.SX32 R5, R6, R2, 0x1, P1 ;  /* 0x0000000206057211 */ /* 0x000fe200008f0eff */
[----:B------:R-:W3:Y:S01]  /*4d50*/  LDG.E.U16 R38, desc[UR10][R38.64] ;  /* 0x0000000a26267981 */ /* 0x000ee2000c1e1500 */
[----:B------:R-:W-:-:S02]  /*4d60*/  LEA R6, P1, R8, R0, 0x1 ;  /* 0x0000000008067211 */ /* 0x000fc400078208ff */
[----:B------:R-:W-:Y:S01]  /*4d70*/  LEA.HI.X.SX32 R43, R7, R2, 0x1, P2 ;  /* 0x00000002072b7211 */ /* 0x000fe200010f0eff */
[----:B------:R4:W3:Y:S01]  /*4d80*/  LDG.E.U16 R54, desc[UR10][R4.64] ;  /* 0x0000000a04367981 */ /* 0x0008e2000c1e1500 */
[C---:B------:R-:W-:Y:S02]  /*4d90*/  LEA R46, P2, R9.reuse, R0, 0x1 ;  /* 0x00000000092e7211 */ /* 0x040fe400078408ff */
[----:B------:R-:W-:Y:S01]  /*4da0*/  LEA.HI.X.SX32 R7, R8, R2, 0x1, P1 ;  /* 0x0000000208077211 */ /* 0x000fe200008f0eff */
[----:B------:R-:W3:Y:S01]  /*4db0*/  LDG.E.U16 R42, desc[UR10][R42.64] ;  /* 0x0000000a2a2a7981 */ /* 0x000ee2000c1e1500 */
[C---:B------:R-:W-:Y:S02]  /*4dc0*/  LEA R8, P1, R10.reuse, R0, 0x1 ;  /* 0x000000000a087211 */ /* 0x040fe400078208ff */
[-C--:B------:R-:W-:Y:S01]  /*4dd0*/  LEA.HI.X.SX32 R47, R9, R2.reuse, 0x1, P2 ;  /* 0x00000002092f7211 */ /* 0x080fe200010f0eff */
[----:B------:R1:W3:Y:S01]  /*4de0*/  LDG.E.U16 R58, desc[UR10][R6.64] ;  /* 0x0000000a063a7981 */ /* 0x0002e2000c1e1500 */
[----:B------:R-:W-:-:S02]  /*4df0*/  LEA.HI.X.SX32 R9, R10, R2, 0x1, P1 ;  /* 0x000000020a097211 */ /* 0x000fc400008f0eff */
[CC--:B0-----:R-:W-:Y:S01]  /*4e00*/  LEA R30, P2, R11.reuse, R0.reuse, 0x1 ;  /* 0x000000000b1e7211 */ /* 0x0c1fe200078408ff */
[----:B------:R-:W3:Y:S01]  /*4e10*/  LDG.E.U16 R46, desc[UR10][R46.64] ;  /* 0x0000000a2e2e7981 */ /* 0x000ee2000c1e1500 */
[C---:B----4-:R-:W-:Y:S02]  /*4e20*/  LEA R4, P1, R12.reuse, R0, 0x1 ;  /* 0x000000000c047211 */ /* 0x050fe400078208ff */
[-C--:B------:R-:W-:Y:S01]  /*4e30*/  LEA.HI.X.SX32 R31, R11, R2.reuse, 0x1, P2 ;  /* 0x000000020b1f7211 */ /* 0x080fe200010f0eff */
[----:B------:R0:W4:Y:S01]  /*4e40*/  LDG.E.U16 R62, desc[UR10][R8.64] ;  /* 0x0000000a083e7981 */ /* 0x000122000c1e1500 */
[----:B------:R-:W-:Y:S02]  /*4e50*/  LEA.HI.X.SX32 R5, R12, R2, 0x1, P1 ;  /* 0x000000020c057211 */ /* 0x000fe400008f0eff */
[-C--:B------:R-:W-:Y:S01]  /*4e60*/  LEA R10, P2, R13, R0.reuse, 0x1 ;  /* 0x000000000d0a7211 */ /* 0x080fe200078408ff */
[----:B------:R-:W4:Y:S01]  /*4e70*/  LDG.E.U16 R30, desc[UR10][R30.64] ;  /* 0x0000000a1e1e7981 */ /* 0x000f22000c1e1500 */
[----:B-1----:R-:W-:-:S02]  /*4e80*/  LEA R6, P1, R14, R0, 0x1 ;  /* 0x000000000e067211 */ /* 0x002fc400078208ff */
[-C--:B------:R-:W-:Y:S01]  /*4e90*/  LEA.HI.X.SX32 R11, R13, R2.reuse, 0x1, P2 ;  /* 0x000000020d0b7211 */ /* 0x080fe200010f0eff */
[----:B------:R1:W4:Y:S01]  /*4ea0*/  LDG.E.U16 R66, desc[UR10][R4.64] ;  /* 0x0000000a04427981 */ /* 0x000322000c1e1500 */
[----:B------:R-:W-:Y:S02]  /*4eb0*/  LEA.HI.X.SX32 R7, R14, R2, 0x1, P1 ;  /* 0x000000020e077211 */ /* 0x000fe400008f0eff */
[CC--:B------:R-:W-:Y:S01]  /*4ec0*/  LEA R12, P2, R15.reuse, R0.reuse, 0x1 ;  /* 0x000000000f0c7211 */ /* 0x0c0fe200078408ff */
[----:B------:R-:W4:Y:S01]  /*4ed0*/  LDG.E.U16 R70, desc[UR10][R10.64] ;  /* 0x0000000a0a467981 */ /* 0x000f22000c1e1500 */
[C---:B0-----:R-:W-:Y:S02]  /*4ee0*/  LEA R8, P1, R16.reuse, R0, 0x1 ;  /* 0x0000000010087211 */ /* 0x041fe400078208ff */
[-C--:B------:R-:W-:Y:S01]  /*4ef0*/  LEA.HI.X.SX32 R13, R15, R2.reuse, 0x1, P2 ;  /* 0x000000020f0d7211 */ /* 0x080fe200010f0eff */
[----:B------:R0:W4:Y:S01]  /*4f00*/  LDG.E.U16 R74, desc[UR10][R6.64] ;  /* 0x0000000a064a7981 */ /* 0x000122000c1e1500 */
[----:B------:R-:W-:-:S02]  /*4f10*/  LEA.HI.X.SX32 R9, R16, R2, 0x1, P1 ;  /* 0x0000000210097211 */ /* 0x000fc400008f0eff */
[CC--:B------:R-:W-:Y:S01]  /*4f20*/  LEA R14, P2, R17.reuse, R0.reuse, 0x1 ;  /* 0x00000000110e7211 */ /* 0x0c0fe200078408ff */
[----:B------:R-:W4:Y:S01]  /*4f30*/  LDG.E.U16 R78, desc[UR10][R12.64] ;  /* 0x0000000a0c4e7981 */ /* 0x000f22000c1e1500 */
[C---:B-1----:R-:W-:Y:S02]  /*4f40*/  LEA R4, P1, R18.reuse, R0, 0x1 ;  /* 0x0000000012047211 */ /* 0x042fe400078208ff */
[-C--:B------:R-:W-:Y:S01]  /*4f50*/  LEA.HI.X.SX32 R15, R17, R2.reuse, 0x1, P2 ;  /* 0x00000002110f7211 */ /* 0x080fe200010f0eff */
[----:B------:R1:W4:Y:S01]  /*4f60*/  LDG.E.U16 R82, desc[UR10][R8.64] ;  /* 0x0000000a08527981 */ /* 0x000322000c1e1500 */
[----:B------:R-:W-:Y:S02]  /*4f70*/  LEA.HI.X.SX32 R5, R18, R2, 0x1, P1 ;  /* 0x0000000212057211 */ /* 0x000fe400008f0eff */
[-C--:B------:R-:W-:Y:S01]  /*4f80*/  LEA R16, P2, R19, R0.reuse, 0x1 ;  /* 0x0000000013107211 */ /* 0x080fe200078408ff */
[----:B------:R-:W4:Y:S01]  /*4f90*/  LDG.E.U16 R86, desc[UR10][R14.64] ;  /* 0x0000000a0e567981 */ /* 0x000f22000c1e1500 */
[----:B0-----:R-:W-:-:S02]  /*4fa0*/  LEA R6, P1, R20, R0, 0x1 ;  /* 0x0000000014067211 */ /* 0x001fc400078208ff */
[-C--:B------:R-:W-:Y:S01]  /*4fb0*/  LEA.HI.X.SX32 R17, R19, R2.reuse, 0x1, P2 ;  /* 0x0000000213117211 */ /* 0x080fe200010f0eff */
[----:B------:R0:W4:Y:S01]  /*4fc0*/  LDG.E.U16 R90, desc[UR10][R4.64] ;  /* 0x0000000a045a7981 */ /* 0x000122000c1e1500 */
[----:B------:R-:W-:Y:S02]  /*4fd0*/  LEA.HI.X.SX32 R7, R20, R2, 0x1, P1 ;  /* 0x0000000214077211 */ /* 0x000fe400008f0eff */
[CC--:B------:R-:W-:Y:S01]  /*4fe0*/  LEA R10, P2, R21.reuse, R0.reuse, 0x1 ;  /* 0x00000000150a7211 */ /* 0x0c0fe200078408ff */
[----:B------:R-:W4:Y:S01]  /*4ff0*/  LDG.E.U16 R20, desc[UR10][R16.64] ;  /* 0x0000000a10147981 */ /* 0x000f22000c1e1500 */
[C---:B-1----:R-:W-:Y:S02]  /*5000*/  LEA R8, P1, R22.reuse, R0, 0x1 ;  /* 0x0000000016087211 */ /* 0x042fe400078208ff */
[-C--:B------:R-:W-:Y:S01]  /*5010*/  LEA.HI.X.SX32 R11, R21, R2.reuse, 0x1, P2 ;  /* 0x00000002150b7211 */ /* 0x080fe200010f0eff */
[----:B------:R1:W4:Y:S01]  /*5020*/  LDG.E.U16 R94, desc[UR10][R6.64] ;  /* 0x0000000a065e7981 */ /* 0x000322000c1e1500 */
[----:B------:R-:W-:-:S02]  /*5030*/  LEA.HI.X.SX32 R9, R22, R2, 0x1, P1 ;  /* 0x0000000216097211 */ /* 0x000fc400008f0eff */
[CC--:B------:R-:W-:Y:S01]  /*5040*/  LEA R12, P2, R23.reuse, R0.reuse, 0x1 ;  /* 0x00000000170c7211 */ /* 0x0c0fe200078408ff */
[----:B------:R-:W4:Y:S01]  /*5050*/  LDG.E.U16 R22, desc[UR10][R10.64] ;  /* 0x0000000a0a167981 */ /* 0x000f22000c1e1500 */
[C---:B0-----:R-:W-:Y:S02]  /*5060*/  LEA R4, P1, R24.reuse, R0, 0x1 ;  /* 0x0000000018047211 */ /* 0x041fe400078208ff */
        /* <DEDUP_REMOVED lines=9> */
[-C--:B------:R-:W-:Y:S01]  /*5100*/  LEA R16, P2, R28, R0.reuse, 0x1 ;  /* 0x000000001c107211 */ /* 0x080fe200078408ff */
[----:B------:R-:W4:Y:S01]  /*5110*/  LDG.E.U16 R26, desc[UR10][R14.64] ;  /* 0x0000000a0e1a7981 */ /* 0x000f22000c1e1500 */
[----:B0-----:R-:W-:Y:S02]  /*5120*/  LEA R8, P1, R32, R0, 0x1 ;  /* 0x0000000020087211 */ /* 0x001fe400078208ff */
[-C--:B------:R-:W-:Y:S02]  /*5130*/  LEA.HI.X.SX32 R17, R28, R2.reuse, 0x1, P2 ;  /* 0x000000021c117211 */ /* 0x080fe400010f0eff */
[----:B------:R-:W-:Y:S01]  /*5140*/  LEA.HI.X.SX32 R9, R32, R2, 0x1, P1 ;  /* 0x0000000220097211 */ /* 0x000fe200008f0eff */
[----:B------:R0:W4:Y:S01]  /*5150*/  LDG.E.U16 R28, desc[UR10][R6.64] ;  /* 0x0000000a061c7981 */ /* 0x000122000c1e1500 */
[----:B------:R-:W-:-:S02]  /*5160*/  LEA R10, P2, R36, R0, 0x1 ;  /* 0x00000000240a7211 */ /* 0x000fc400078408ff */
[----:B-1----:R-:W-:Y:S01]  /*5170*/  LEA R4, P1, R40, R0, 0x1 ;  /* 0x0000000028047211 */ /* 0x002fe200078208ff */
[----:B------:R-:W4:Y:S01]  /*5180*/  LDG.E.U16 R32, desc[UR10][R16.64] ;  /* 0x0000000a10207981 */ /* 0x000f22000c1e1500 */
[-C--:B------:R-:W-:Y:S02]  /*5190*/  LEA.HI.X.SX32 R11, R36, R2.reuse, 0x1, P2 ;  /* 0x00000002240b7211 */ /* 0x080fe400010f0eff */
[----:B------:R-:W-:Y:S01]  /*51a0*/  LEA.HI.X.SX32 R5, R40, R2, 0x1, P1 ;  /* 0x0000000228057211 */ /* 0x000fe200008f0eff */
[----:B------:R1:W4:Y:S01]  /*51b0*/  LDG.E.U16 R36, desc[UR10][R8.64] ;  /* 0x0000000a08247981 */ /* 0x000322000c1e1500 */
[-C--:B------:R-:W-:Y:S02]  /*51c0*/  LEA R12, P2, R44, R0.reuse, 0x1 ;  /* 0x000000002c0c7211 */ /* 0x080fe400078408ff */
[----:B0-----:R-:W-:Y:S01]  /*51d0*/  LEA R6, P1, R48, R0, 0x1 ;  /* 0x0000000030067211 */ /* 0x001fe200078208ff */
[----:B------:R-:W4:Y:S01]  /*51e0*/  LDG.E.U16 R40, desc[UR10][R10.64] ;  /* 0x0000000a0a287981 */ /* 0x000f22000c1e1500 */
[----:B------:R-:W-:-:S02]  /*51f0*/  LEA.HI.X.SX32 R13, R44, R2, 0x1, P2 ;  /* 0x000000022c0d7211 */ /* 0x000fc400010f0eff */
[----:B------:R-:W-:Y:S01]  /*5200*/  LEA.HI.X.SX32 R7, R48, R2, 0x1, P1 ;  /* 0x0000000230077211 */ /* 0x000fe200008f0eff */
[----:B------:R0:W4:Y:S01]  /*5210*/  LDG.E.U16 R44, desc[UR10][R4.64] ;  /* 0x0000000a042c7981 */ /* 0x000122000c1e1500 */
[-C--:B------:R-:W-:Y:S02]  /*5220*/  LEA R14, P2, R52, R0.reuse, 0x1 ;  /* 0x00000000340e7211 */ /* 0x080fe400078408ff */
[----:B-1----:R-:W-:Y:S01]  /*5230*/  LEA R8, P1, R56, R0, 0x1 ;  /* 0x0000000038087211 */ /* 0x002fe200078208ff */
[----:B------:R-:W4:Y:S01]  /*5240*/  LDG.E.U16 R48, desc[UR10][R12.64] ;  /* 0x0000000a0c307981 */ /* 0x000f22000c1e1500 */
[-C--:B------:R-:W-:Y:S02]  /*5250*/  LEA.HI.X.SX32 R15, R52, R2.reuse, 0x1, P2 ;  /* 0x00000002340f7211 */ /* 0x080fe400010f0eff */
[----:B------:R-:W-:Y:S01]  /*5260*/  LEA.HI.X.SX32 R9, R56, R2, 0x1, P1 ;  /* 0x0000000238097211 */ /* 0x000fe200008f0eff */
[----:B------:R1:W4:Y:S01]  /*5270*/  LDG.E.U16 R52, desc[UR10][R6.64] ;  /* 0x0000000a06347981 */ /* 0x000322000c1e1500 */
[----:B------:R-:W-:-:S02]  /*5280*/  LEA R16, P2, R60, R0, 0x1 ;  /* 0x000000003c107211 */ /* 0x000fc400078408ff */
[----:B0-----:R-:W-:Y:S01]  /*5290*/  LEA R4, P1, R64, R0, 0x1 ;  /* 0x0000000040047211 */ /* 0x001fe200078208ff */
[----:B------:R-:W4:Y:S01]  /*52a0*/  LDG.E.U16 R56, desc[UR10][R14.64] ;  /* 0x0000000a0e387981 */ /* 0x000f22000c1e1500 */
[-C--:B------:R-:W-:Y:S02]  /*52b0*/  LEA.HI.X.SX32 R17, R60, R2.reuse, 0x1, P2 ;  /* 0x000000023c117211 */ /* 0x080fe400010f0eff */
[----:B------:R-:W-:Y:S01]  /*52c0*/  LEA.HI.X.SX32 R5, R64, R2, 0x1, P1 ;  /* 0x0000000240057211 */ /* 0x000fe200008f0eff */
[----:B------:R0:W4:Y:S01]  /*52d0*/  LDG.E.U16 R60, desc[UR10][R8.64] ;  /* 0x0000000a083c7981 */ /* 0x000122000c1e1500 */
[-C--:B------:R-:W-:Y:S02]  /*52e0*/  LEA R10, P2, R68, R0.reuse, 0x1 ;  /* 0x00000000440a7211 */ /* 0x080fe400078408ff */
[----:B-1----:R-:W-:Y:S01]  /*52f0*/  LEA R6, P1, R72, R0, 0x1 ;  /* 0x0000000048067211 */ /* 0x002fe200078208ff */
[----:B------:R-:W4:Y:S01]  /*5300*/  LDG.E.U16 R64, desc[UR10][R16.64] ;  /* 0x0000000a10407981 */ /* 0x000f22000c1e1500 */
[----:B------:R-:W-:-:S02]  /*5310*/  LEA.HI.X.SX32 R11, R68, R2, 0x1, P2 ;  /* 0x00000002440b7211 */ /* 0x000fc400010f0eff */
[----:B------:R-:W-:Y:S01]  /*5320*/  LEA.HI.X.SX32 R7, R72, R2, 0x1, P1 ;  /* 0x0000000248077211 */ /* 0x000fe200008f0eff */
[----:B------:R1:W4:Y:S01]  /*5330*/  LDG.E.U16 R68, desc[UR10][R4.64] ;  /* 0x0000000a04447981 */ /* 0x000322000c1e1500 */
[-C--:B------:R-:W-:Y:S02]  /*5340*/  LEA R12, P2, R76, R0.reuse, 0x1 ;  /* 0x000000004c0c7211 */ /* 0x080fe400078408ff */
[----:B0-----:R-:W-:Y:S01]  /*5350*/  LEA R8, P1, R80, R0, 0x1 ;  /* 0x0000000050087211 */ /* 0x001fe200078208ff */
[----:B------:R-:W4:Y:S01]  /*5360*/  LDG.E.U16 R72, desc[UR10][R10.64] ;  /* 0x0000000a0a487981 */ /* 0x000f22000c1e1500 */
        /* <DEDUP_REMOVED lines=23> */
[----:B------:R0:W4:Y:S01]  /*54e0*/  LDG.E.U16 R104, desc[UR10][R10.64] ;  /* 0x0000000a0a687981 */ /* 0x000122000c1e1500 */
[-C--:B------:R-:W-:Y:S02]  /*54f0*/  LEA.HI.X.SX32 R13, R108, R2.reuse, 0x1, P2 ;  /* 0x000000026c0d7211 */ /* 0x080fe400010f0eff */
[----:B------:R-:W-:Y:S01]  /*5500*/  LEA.HI.X.SX32 R5, R112, R2, 0x1, P1 ;  /* 0x0000000270057211 */ /* 0x000fe200008f0eff */
[----:B------:R0:W4:Y:S01]  /*5510*/  LDG.E.U16 R106, desc[UR10][R8.64] ;  /* 0x0000000a086a7981 */ /* 0x000122000c1e1500 */
[-C--:B------:R-:W-:Y:S02]  /*5520*/  LEA R14, P2, R116, R0.reuse, 0x1 ;  /* 0x00000000740e7211 */ /* 0x080fe400078408ff */
[----:B-1----:R-:W-:Y:S01]  /*5530*/  LEA R6, P1, R120, R0, 0x1 ;  /* 0x0000000078067211 */ /* 0x002fe200078208ff */
[----:B------:R1:W4:Y:S01]  /*5540*/  LDG.E.U16 R108, desc[UR10][R12.64] ;  /* 0x0000000a0c6c7981 */ /* 0x000322000c1e1500 */
[----:B------:R-:W-:-:S02]  /*5550*/  LEA.HI.X.SX32 R15, R116, R2, 0x1, P2 ;  /* 0x00000002740f7211 */ /* 0x000fc400010f0eff */
[----:B------:R-:W-:Y:S01]  /*5560*/  LEA.HI.X.SX32 R7, R120, R2, 0x1, P1 ;  /* 0x0000000278077211 */ /* 0x000fe200008f0eff */
[----:B------:R1:W4:Y:S01]  /*5570*/  LDG.E.U16 R110, desc[UR10][R4.64] ;  /* 0x0000000a046e7981 */ /* 0x000322000c1e1500 */
[CC--:B------:R-:W-:Y:S01]  /*5580*/  LEA R16, P2, R134.reuse, R0.reuse, 0x1 ;  /* 0x0000000086107211 */ /* 0x0c0fe200078408ff */
[----:B------:R-:W-:Y:S01]  /*5590*/  IMAD R97, R97, 0x9, RZ ;  /* 0x0000000961617824 */ /* 0x000fe200078e02ff */
[----:B0-----:R-:W-:Y:S01]  /*55a0*/  LEA R10, P1, R139, R0, 0x1 ;  /* 0x000000008b0a7211 */ /* 0x001fe200078208ff */
[----:B------:R-:W4:Y:S01]  /*55b0*/  LDG.E.U16 R112, desc[UR10][R6.64] ;  /* 0x0000000a06707981 */ /* 0x000f22000c1e1500 */
[-C--:B------:R-:W-:Y:S01]  /*55c0*/  LEA.HI.X.SX32 R17, R134, R2.reuse, 0x1, P2 ;  /* 0x0000000286117211 */ /* 0x080fe200010f0eff */
[----:B------:R-:W-:Y:S01]  /*55d0*/  IMAD R105, R105, 0xc, RZ ;  /* 0x0000000c69697824 */ /* 0x000fe200078e02ff */
[----:B------:R-:W-:Y:S01]  /*55e0*/  LEA.HI.X.SX32 R11, R139, R2, 0x1, P1 ;  /* 0x000000028b0b7211 */ /* 0x000fe200008f0eff */
[----:B------:R0:W4:Y:S01]  /*55f0*/  LDG.E.U16 R14, desc[UR10][R14.64] ;  /* 0x0000000a0e0e7981 */ /* 0x000122000c1e1500 */
[-C--:B------:R-:W-:Y:S01]  /*5600*/  LEA R8, P1, R145, R0.reuse, 0x1 ;  /* 0x0000000091087211 */ /* 0x080fe200078208ff */
[----:B-----5:R-:W-:Y:S01]  /*5610*/  IMAD R85, R85, 0x5, RZ ;  /* 0x0000000555557824 */ /* 0x020fe200078e02ff */
[----:B-1----:R-:W-:Y:S01]  /*5620*/  LEA R12, P2, R151, R0, 0x1 ;  /* 0x00000000970c7211 */ /* 0x002fe200078408ff */
[----:B------:R1:W5:Y:S01]  /*5630*/  LDG.E.U16 R114, desc[UR10][R10.64] ;  /* 0x0000000a0a727981 */ /* 0x000362000c1e1500 */
[-C--:B------:R-:W-:Y:S01]  /*5640*/  LEA.HI.X.SX32 R9, R145, R2.reuse, 0x1, P1 ;  /* 0x0000000291097211 */ /* 0x080fe200008f0eff */
[----:B------:R-:W-:Y:S01]  /*5650*/  IMAD R109, R109, 0xd, RZ ;  /* 0x0000000d6d6d7824 */ /* 0x000fe200078e02ff */
[----:B------:R-:W-:Y:S01]  /*5660*/  LEA.HI.X.SX32 R13, R151, R2, 0x1, P2 ;  /* 0x00000002970d7211 */ /* 0x000fe200010f0eff */
[----:B------:R-:W5:Y:S01]  /*5670*/  LDG.E.U16 R16, desc[UR10][R16.64] ;  /* 0x0000000a10107981 */ /* 0x000f62000c1e1500 */
[CC--:B------:R-:W-:Y:S01]  /*5680*/  LEA R4, P1, R162.reuse, R0.reuse, 0x1 ;  /* 0x00000000a2047211 */ /* 0x0c0fe200078208ff */
[----:B0-----:R-:W0:Y:S01]  /*5690*/  LDC R15, c[0x0][0x3c8] ;  /* 0x0000f200ff0f7b82 */ /* 0x001e220000000800 */
[----:B------:R-:W-:Y:S01]  /*56a0*/  LEA R18, P2, R167, R0, 0x1 ;  /* 0x00000000a7127211 */ /* 0x000fe200078408ff */
[----:B------:R1:W5:Y:S01]  /*56b0*/  LDG.E.U16 R8, desc[UR10][R8.64] ;  /* 0x0000000a08087981 */ /* 0x000362000c1e1500 */
[----:B------:R-:W-:-:S02]  /*56c0*/  LEA.HI.X.SX32 R5, R162, R2, 0x1, P1 ;  /* 0x00000002a2057211 */ /* 0x000fc400008f0eff */
[----:B------:R-:W-:Y:S01]  /*56d0*/  LEA.HI.X.SX32 R19, R167, R2, 0x1, P2 ;  /* 0x00000002a7137211 */ /* 0x000fe200010f0eff */
[----:B------:R-:W5:Y:S01]  /*56e0*/  LDG.E.U16 R12, desc[UR10][R12.64] ;  /* 0x0000000a0c0c7981 */ /* 0x000f62000c1e1500 */
[-C--:B------:R-:W-:Y:S01]  /*56f0*/  LEA R6, P1, R173, R0.reuse, 0x1 ;  /* 0x00000000ad067211 */ /* 0x080fe200078208ff */
[----:B------:R-:W-:Y:S01]  /*5700*/  IMAD R89, R89, 0x6, RZ ;  /* 0x0000000659597824 */ /* 0x000fe200078e02ff */
[----:B-1----:R-:W-:Y:S01]  /*5710*/  LEA R10, P2, R141, R0, 0x1 ;  /* 0x000000008d0a7211 */ /* 0x002fe200078408ff */
[----:B------:R1:W5:Y:S01]  /*5720*/  LDG.E.U16 R116, desc[UR10][R4.64] ;  /* 0x0000000a04747981 */ /* 0x000362000c1e1500 */
[-C--:B------:R-:W-:Y:S01]  /*5730*/  LEA.HI.X.SX32 R7, R173, R2.reuse, 0x1, P1 ;  /* 0x00000002ad077211 */ /* 0x080fe200008f0eff */
[----:B------:R-:W0:Y:S01]  /*5740*/  LDC R9, c[0x0][0x3d8] ;  /* 0x0000f600ff097b82 */ /* 0x000e220000000800 */
[----:B------:R-:W-:Y:S01]  /*5750*/  LEA.HI.X.SX32 R11, R141, R2, 0x1, P2 ;  /* 0x000000028d0b7211 */ /* 0x000fe200010f0eff */
[----:B------:R-:W5:Y:S04]  /*5760*/  LDG.E.U16 R18, desc[UR10][R18.64] ;  /* 0x0000000a12127981 */ /* 0x000f68000c1e1500 */
[----:B------:R-:W5:Y:S01]  /*5770*/  LDG.E.U16 R6, desc[UR10][R6.64] ;  /* 0x0000000a06067981 */ /* 0x000f62000c1e1500 */
[----:B------:R-:W-:Y:S01]  /*5780*/  R2UR UR8, R130 ;  /* 0x00000000820872ca */ /* 0x000fe200000e0000 */
[----:B------:R-:W-:Y:S01]  /*5790*/  IMAD.SHL.U32 R0, R212, 0x200000, RZ ;  /* 0x00200000d4007824 */ /* 0x000fe200078e00ff */
[----:B-1----:R-:W1:Y:S01]  /*57a0*/  LDC R5, c[0x0][0x3c8] ;  /* 0x0000f200ff057b82 */ /* 0x002e620000000800 */
[----:B------:R0:W5:Y:S01]  /*57b0*/  LDG.E.U16 R10, desc[UR10][R10.64] ;  /* 0x0000000a0a0a7981 */ /* 0x000162000c1e1500 */
[----:B------:R-:W-:Y:S01]  /*57c0*/  LOP3.LUT R2, R132, 0x40, RZ, 0xc0, !PT ;  /* 0x0000004084027812 */ /* 0x000fe200078ec0ff */
[----:B------:R-:W0:Y:S04]  /*57d0*/  S2R R130, SR_CTAID.Y ;  /* 0x0000000000827919 */ /* 0x000e280000002600 */
[----:B------:R-:W-:Y:S01]  /*57e0*/  IMAD R197, R2, 0x20, R123 ;  /* 0x0000002002c57824 */ /* 0x000fe200078e027b */
[----:B------:R-:W1:Y:S01]  /*57f0*/  LDC R13, c[0x0][0x3c8] ;  /* 0x0000f200ff0d7b82 */ /* 0x000e620000000800 */
[----:B------:R-:W-:Y:S07]  /*5800*/  STS.U16 [R27+UR9+0x2300], R50 ;  /* 0x002300321b007988 */ /* 0x000fee0008000409 */
[----:B------:R-:W1:Y:S01]  /*5810*/  LDC R2, c[0x0][0x3d0] ;  /* 0x0000f400ff027b82 */ /* 0x000e620000000800 */
[----:B------:R-:W-:-:S04]  /*5820*/  LOP3.LUT R0, R0, 0x600000, RZ, 0xc0, !PT ;  /* 0x0060000000007812 */ /* 0x000fc800078ec0ff */
[----:B------:R-:W-:Y:S02]  /*5830*/  R2UR UR6, R0 ;  /* 0x00000000000672ca */ /* 0x000fe400000e0000 */
[----:B------:R-:W-:Y:S01]  /*5840*/  LOP3.LUT R0, R132, 0xf, RZ, 0xc0, !PT ;  /* 0x0000000f84007812 */ /* 0x000fe200078ec0ff */
[----:B0-----:R-:W0:Y:S04]  /*5850*/  LDC R11, c[0x0][0x3c8] ;  /* 0x0000f200ff0b7b82 */ /* 0x001e280000000800 */
[----:B------:R-:W-:Y:S02]  /*5860*/  IMAD R3, R0, R216, RZ ;  /* 0x000000d800037224 */ /* 0x000fe400078e02ff */
[----:B------:R-:W-:Y:S01]  /*5870*/  IMAD R113, R113, 0xe, RZ ;  /* 0x0000000e71717824 */ /* 0x000fe200078e02ff */
[----:B------:R-:W-:Y:S01]  /*5880*/  PRMT R31, RZ, 0x7610, R31 ;  /* 0x00007610ff1f7816 */ /* 0x000fe2000000001f */
[----:B------:R-:W-:Y:S01]  /*5890*/  IMAD R93, R93, 0x7, RZ ;  /* 0x000000075d5d7824 */ /* 0x000fe200078e02ff */
[----:B------:R-:W-:Y:S01]  /*58a0*/  SHF.L.U32 R0, R3, 0x1, RZ ;  /* 0x0000000103007819 */ /* 0x000fe200000006ff */
[----:B------:R-:W0:Y:S01]  /*58b0*/  LDC R17, c[0x0][0x3d8] ;  /* 0x0000f600ff117b82 */ /* 0x000e220000000800 */
[----:B-1----:R-:W-:Y:S01]  /*58c0*/  IMAD R2, R130, R2, RZ ;  /* 0x0000000282027224 */ /* 0x002fe200078e02ff */
[----:B------:R-:W-:-:S06]  /*58d0*/  PRMT R35, RZ, 0x7610, R35 ;  /* 0x00007610ff237816 */ /* 0x000fcc0000000023 */
[----:B------:R-:W1:Y:S01]  /*58e0*/  LDC R19, c[0x0][0x3d8] ;  /* 0x0000f600ff137b82 */ /* 0x000e620000000800 */
[C---:B------:R-:W-:Y:S02]  /*58f0*/  IMAD.SHL.U32 R71, R2.reuse, 0x2, RZ ;  /* 0x0000000202477824 */ /* 0x040fe400078e00ff */
[----:B------:R-:W-:Y:S01]  /*5900*/  IMAD.HI R4, R2, 0x2, RZ ;  /* 0x0000000202047827 */ /* 0x000fe200078e02ff */
[----:B------:R-:W-:Y:S01]  /*5910*/  LOP3.LUT R2, R132, 0x7f, RZ, 0xc0, !PT ;  /* 0x0000007f84027812 */ /* 0x000fe200078ec0ff */
[----:B------:R-:W-:Y:S01]  /*5920*/  UIADD3 UR6, UPT, UPT, UR8, UR6, URZ ;  /* 0x0000000608067290 */ /* 0x000fe2000fffe0ff */
[----:B------:R-:W-:Y:S02]  /*5930*/  PRMT R39, RZ, 0x7610, R39 ;  /* 0x00007610ff277816 */ /* 0x000fe40000000027 */
[----:B------:R-:W0:Y:S01]  /*5940*/  LDC R120, c[0x0][0x3d8] ;  /* 0x0000f600ff787b82 */ /* 0x000e220000000800 */
[----:B------:R-:W-:-:S05]  /*5950*/  IMAD R2, R2, R5, RZ ;  /* 0x0000000502027224 */ /* 0x000fca00078e02ff */
[----:B------:R-:W-:Y:S01]  /*5960*/  STTM.x64 tmem[UR6], RZ ;  /* 0x000000ff000079ed */ /* 0x000fe20008340006 */
[----:B------:R-:W-:Y:S01]  /*5970*/  STTM.x64 tmem[UR6+0x40], RZ ;  /* 0x000040ff000079ed */ /* 0x000fe20008340006 */
[----:B------:R-:W-:Y:S01]  /*5980*/  STTM.x64 tmem[UR6+0x80], RZ ;  /* 0x000080ff000079ed */ /* 0x000fe20008340006 */
[----:B------:R-:W-:Y:S01]  /*5990*/  STTM.x64 tmem[UR6+0xc0], RZ ;  /* 0x0000c0ff000079ed */ /* 0x000fe20008340006 */
[----:B------:R-:W-:Y:S01]  /*59a0*/  IMAD.HI R3, R3, 0x2, RZ ;  /* 0x0000000203037827 */ /* 0x000fe200078e02ff */
[----:B--2---:R-:W-:Y:S04]  /*59b0*/  STS.U16 [R27+UR9+0x2700], R34 ;  /* 0x002700221b007988 */ /* 0x004fe80008000409 */
[----:B---3--:R-:W-:Y:S04]  /*59c0*/  STS.U16 [R27+UR9+0x2b00], R38 ;  /* 0x002b00261b007988 */ /* 0x008fe80008000409 */
[----:B------:R-:W-:Y:S04]  /*59d0*/  STS.U16 [R27+UR9+0x2f00], R54 ;  /* 0x002f00361b007988 */ /* 0x000fe80008000409 */
[----:B------:R-:W-:Y:S04]  /*59e0*/  STS.U16 [R27+UR9+0x3300], R42 ;  /* 0x0033002a1b007988 */ /* 0x000fe80008000409 */
[----:B------:R-:W-:Y:S04]  /*59f0*/  STS.U16 [R27+UR9+0x3700], R58 ;  /* 0x0037003a1b007988 */ /* 0x000fe80008000409 */
[----:B----4-:R2:W-:Y:S02]  /*5a00*/  STS.U16 [R27+UR9+0x6300], R20 ;  /* 0x006300141b007988 */ /* 0x0105e40008000409 */
[----:B--2---:R-:W2:Y:S02]  /*5a10*/  LDC.64 R20, c[0x0][0x3c0] ;  /* 0x0000f000ff147b82 */ /* 0x004ea40000000a00 */
[----:B------:R3:W-:Y:S04]  /*5a20*/  STS.U16 [R27+UR9+0x7300], R24 ;  /* 0x007300181b007988 */ /* 0x0007e80008000409 */
[----:B------:R4:W-:Y:S02]  /*5a30*/  STS.U16 [R27+UR9+0x6b00], R22 ;  /* 0x006b00161b007988 */ /* 0x0009e40008000409 */
[----:B---3--:R-:W3:Y:S08]  /*5a40*/  LDC.64 R24, c[0x0][0x390] ;  /* 0x0000e400ff187b82 */ /* 0x008ef00000000a00 */
[----:B----4-:R-:W4:Y:S01]  /*5a50*/  LDC.64 R22, c[0x0][0x388] ;  /* 0x0000e200ff167b82 */ /* 0x010f220000000a00 */
[----:B---3--:R-:W-:Y:S01]  /*5a60*/  IADD3 R71, P2, P3, R0, R24, R71 ;  /* 0x0000001800477210 */ /* 0x008fe20007b5e047 */
[----:B--2---:R-:W-:-:S05]  /*5a70*/  IMAD R0, R130, R20, RZ ;  /* 0x0000001482007224 */ /* 0x004fca00078e02ff */
[----:B----4-:R-:W-:-:S04]  /*5a80*/  LEA R199, P1, R0, R22, 0x1 ;  /* 0x0000001600c77211 */ /* 0x010fc800078208ff */
[----:B------:R-:W-:Y:S02]  /*5a90*/  LEA.HI.X.SX32 R7, R0, R23, 0x1, P1 ;  /* 0x0000001700077211 */ /* 0x000fe400008f0eff */
[----:B------:R-:W-:-:S04]  /*5aa0*/  LEA R204, P1, R2, R199, 0x1 ;  /* 0x000000c702cc7211 */ /* 0x000fc800078208ff */
[----:B------:R-:W-:Y:S02]  /*5ab0*/  LEA.HI.X.SX32 R205, R2, R7, 0x1, P1 ;  /* 0x0000000702cd7211 */ /* 0x000fe400008f0eff */
[C---:B------:R-:W-:Y:S01]  /*5ac0*/  LOP3.LUT P1, RZ, R132.reuse, 0x7f, RZ, 0xc0, !PT ;  /* 0x0000007f84ff7812 */ /* 0x040fe2000782c0ff */
[----:B------:R-:W-:Y:S01]  /*5ad0*/  STS.U16 [R27+UR9+0x3b00], R46 ;  /* 0x003b002e1b007988 */ /* 0x000fe20008000409 */
[----:B------:R-:W-:-:S03]  /*5ae0*/  LEA.HI R23, R132, 0x1f8, RZ, 0x1c ;  /* 0x000001f884177811 */ /* 0x000fc600078fe0ff */
[----:B------:R-:W-:Y:S04]  /*5af0*/  STS.U16 [R27+UR9+0x3f00], R62 ;  /* 0x003f003e1b007988 */ /* 0x000fe80008000409 */
[----:B------:R-:W-:Y:S04]  /*5b00*/  STS.U16 [R27+UR9+0x4300], R30 ;  /* 0x0043001e1b007988 */ /* 0x000fe80008000409 */
[----:B------:R-:W-:Y:S04]  /*5b10*/  STS.U16 [R27+UR9+0x4700], R66 ;  /* 0x004700421b007988 */ /* 0x000fe80008000409 */
[----:B------:R2:W-:Y:S04]  /*5b20*/  STS.U16 [R27+UR9+0x4b00], R70 ;  /* 0x004b00461b007988 */ /* 0x0005e80008000409 */
[----:B------:R-:W-:Y:S04]  /*5b30*/  STS.U16 [R27+UR9+0x4f00], R74 ;  /* 0x004f004a1b007988 */ /* 0x000fe80008000409 */
[----:B------:R-:W-:Y:S04]  /*5b40*/  STS.U16 [R27+UR9+0x5300], R78 ;  /* 0x0053004e1b007988 */ /* 0x000fe80008000409 */
[----:B------:R-:W-:Y:S01]  /*5b50*/  STS.U16 [R27+UR9+0x5700], R82 ;  /* 0x005700521b007988 */ /* 0x000fe20008000409 */
[----:B--2---:R-:W-:-:S03]  /*5b60*/  LEA.HI R70, R132, 0x1b8, RZ, 0x1c ;  /* 0x000001b884467811 */ /* 0x004fc600078fe0ff */
        /* <DEDUP_REMOVED lines=18> */
[----:B------:R3:W-:Y:S04]  /*5c90*/  STS.U16 [R27+UR9+0xaf00], R76 ;  /* 0x00af004c1b007988 */ /* 0x0007e80008000409 */
[----:B------:R-:W-:Y:S04]  /*5ca0*/  STS.U16 [R27+UR9+0xb300], R80 ;  /* 0x00b300501b007988 */ /* 0x000fe80008000409 */
[----:B------:R4:W-:Y:S01]  /*5cb0*/  STS.U16 [R27+UR9+0xb700], R84 ;  /* 0x00b700541b007988 */ /* 0x0009e20008000409 */
[----:B--2---:R-:W-:-:S03]  /*5cc0*/  LEA.HI R72, R132, 0x178, RZ, 0x1c ;  /* 0x0000017884487811 */ /* 0x004fc600078fe0ff */
[----:B------:R-:W-:Y:S01]  /*5cd0*/  STS.U16 [R27+UR9+0xbb00], R88 ;  /* 0x00bb00581b007988 */ /* 0x000fe20008000409 */
[----:B---3--:R-:W-:-:S03]  /*5ce0*/  LEA.HI R76, R132, 0x138, RZ, 0x1c ;  /* 0x00000138844c7811 */ /* 0x008fc600078fe0ff */
[----:B------:R-:W-:Y:S04]  /*5cf0*/  STS.U16 [R27+UR9+0xbf00], R92 ;  /* 0x00bf005c1b007988 */ /* 0x000fe80008000409 */
[----:B------:R-:W-:Y:S01]  /*5d00*/  STS.U16 [R27+UR9+0xc300], R96 ;  /* 0x00c300601b007988 */ /* 0x000fe20008000409 */
[----:B----4-:R-:W-:-:S03]  /*5d10*/  LEA.HI R84, R132, 0x38, RZ, 0x1c ;  /* 0x0000003884547811 */ /* 0x010fc600078fe0ff */
[----:B------:R-:W-:Y:S04]  /*5d20*/  STS.U16 [R27+UR9+0xc700], R100 ;  /* 0x00c700641b007988 */ /* 0x000fe80008000409 */
[----:B------:R-:W-:Y:S04]  /*5d30*/  STS.U16 [R27+UR9+0xcb00], R104 ;  /* 0x00cb00681b007988 */ /* 0x000fe80008000409 */
[----:B------:R-:W-:Y:S04]  /*5d40*/  STS.U16 [R27+UR9+0xcf00], R106 ;  /* 0x00cf006a1b007988 */ /* 0x000fe80008000409 */
[----:B------:R2:W-:Y:S04]  /*5d50*/  STS.U16 [R27+UR9+0xd300], R108 ;  /* 0x00d3006c1b007988 */ /* 0x0005e80008000409 */
[----:B------:R-:W-:Y:S04]  /*5d60*/  STS.U16 [R27+UR9+0xd700], R110 ;  /* 0x00d7006e1b007988 */ /* 0x000fe80008000409 */
[----:B------:R-:W-:Y:S04]  /*5d70*/  STS.U16 [R27+UR9+0xdb00], R14 ;  /* 0x00db000e1b007988 */ /* 0x000fe80008000409 */
[----:B------:R-:W-:Y:S01]  /*5d80*/  STS.U16 [R27+UR9+0xdf00], R112 ;  /* 0x00df00701b007988 */ /* 0x000fe20008000409 */
[----:B--2---:R-:W-:-:S03]  /*5d90*/  SHF.R.U32.HI R108, RZ, 0x4, R132 ;  /* 0x00000004ff6c7819 */ /* 0x004fc60000011684 */
[----:B-----5:R-:W-:Y:S04]  /*5da0*/  STS.U16 [R27+UR9+0xe300], R16 ;  /* 0x00e300101b007988 */ /* 0x020fe80008000409 */
[----:B------:R-:W-:Y:S04]  /*5db0*/  STS.U16 [R27+UR9+0xe700], R114 ;  /* 0x00e700721b007988 */ /* 0x000fe80008000409 */
[----:B------:R2:W-:Y:S04]  /*5dc0*/  STS.U16 [R27+UR9+0xeb00], R8 ;  /* 0x00eb00081b007988 */ /* 0x0005e80008000409 */
[----:B------:R-:W-:Y:S04]  /*5dd0*/  STS.U16 [R27+UR9+0xef00], R12 ;  /* 0x00ef000c1b007988 */ /* 0x000fe80008000409 */
[----:B------:R-:W-:Y:S04]  /*5de0*/  STS.U16 [R27+UR9+0xf300], R116 ;  /* 0x00f300741b007988 */ /* 0x000fe80008000409 */
[----:B------:R-:W-:Y:S04]  /*5df0*/  STS.U16 [R27+UR9+0xf700], R18 ;  /* 0x00f700121b007988 */ /* 0x000fe80008000409 */
[----:B------:R-:W-:Y:S04]  /*5e00*/  STS.U16 [R27+UR9+0xfb00], R6 ;  /* 0x00fb00061b007988 */ /* 0x000fe80008000409 */
[----:B------:R3:W-:Y:S01]  /*5e10*/  STS.U16 [R27+UR9+0xff00], R10 ;  /* 0x00ff000a1b007988 */ /* 0x0007e20008000409 */
[----:B------:R-:W-:Y:S01]  /*5e20*/  IMAD.U32 R132, RZ, RZ, UR9 ;  /* 0x00000009ff847e24 */ /* 0x000fe2000f8e00ff */
[----:B------:R-:W-:Y:S01]  /*5e30*/  VOTEU.ALL UP0, P1 ;  /* 0x0000000000ff7886 */ /* 0x000fe20000800000 */
[----:B0-----:R-:W-:Y:S01]  /*5e40*/  IMAD R0, R11, 0x80, R2 ;  /* 0x000000800b007824 */ /* 0x001fe200078e0202 */
[----:B------:R-:W0:Y:S01]  /*5e50*/  FENCE.VIEW.ASYNC.T ;  /* 0x00000000000073c6 */ /* 0x000e220000000200 */
[----:B------:R-:W-:-:S02]  /*5e60*/  IADD3.X R3, PT, PT, R3, R25, R4, P2, P3 ;  /* 0x0000001903037210 */ /* 0x000fc400017e6404 */
[----:B------:R-:W-:Y:S01]  /*5e70*/  SHF.L.U32 R77, R21, 0x1, RZ ;  /* 0x00000001154d7819 */ /* 0x000fe200000006ff */
[----:B0-----:R-:W-:Y:S01]  /*5e80*/  VOTEU.ALL UP1, P1 ;  /* 0x0000000000ff7886 */ /* 0x001fe20000820000 */
[----:B------:R-:W-:Y:S01]  /*5e90*/  IADD3 R2, PT, PT, R132, 0x1c000, RZ ;  /* 0x0001c00084027810 */ /* 0x000fe20007ffe0ff */
[----:B------:R-:W-:Y:S01]  /*5ea0*/  IMAD.WIDE R248, R95, 0x2, R204 ;  /* 0x000000025ff87825 */ /* 0x000fe200078e02cc */
[----:B------:R-:W-:-:S04]  /*5eb0*/  @!UP0 UIADD3 UR4, UPT, UPT, -UR12, 0x100000, URZ ;  /* 0x001000000c048890 */ /* 0x000fc8000fffe1ff */
[----:B------:R-:W-:Y:S02]  /*5ec0*/  @!UP0 USHF.L.U32 UR5, UR4, 0xb, URZ ;  /* 0x0000000b04058899 */ /* 0x000fe400080006ff */
[----:B------:R-:W-:Y:S01]  /*5ed0*/  @!UP0 USHF.L.U32 UR4, UR4, 0x1, URZ ;  /* 0x0000000104048899 */ /* 0x000fe200080006ff */
[----:B------:R-:W-:Y:S01]  /*5ee0*/  STL [R1+0x570], R132 ;  /* 0x0005708401007387 */ /* 0x000fe20000100800 */
[----:B------:R-:W-:Y:S01]  /*5ef0*/  R2UR UR7, R2 ;  /* 0x00000000020772ca */ /* 0x000fe200000e0000 */
[----:B------:R-:W-:-:S04]  /*5f00*/  IMAD.WIDE R240, R117, 0x2, R204 ;  /* 0x0000000275f07825 */ /* 0x000fc800078e02cc */
[----:B------:R-:W-:Y:S01]  /*5f10*/  IMAD.WIDE R232, R97, 0x2, R204 ;  /* 0x0000000261e87825 */ /* 0x000fe200078e02cc */
[----:B------:R-:W-:Y:S01]  /*5f20*/  BAR.SYNC.DEFER_BLOCKING 0x0 ;  /* 0x0000000000007b1d */ /* 0x000fe20000010000 */
[----:B------:R-:W-:-:S04]  /*5f30*/  LEA R202, P2, R0, R199, 0x1 ;  /* 0x000000c700ca7211 */ /* 0x000fc800078408ff */
[----:B------:R-:W-:Y:S01]  /*5f40*/  LEA.HI.X.SX32 R203, R0, R7, 0x1, P2 ;  /* 0x0000000700cb7211 */ /* 0x000fe200010f0eff */
[----:B------:R-:W-:-:S04]  /*5f50*/  IMAD.WIDE R224, R77, 0x2, R204 ;  /* 0x000000024de07825 */ /* 0x000fc800078e02cc */
[--C-:B------:R-:W-:Y:S01]  /*5f60*/  IMAD.WIDE R214, R99, 0x2, R204.reuse ;  /* 0x0000000263d67825 */ /* 0x100fe200078e02cc */
[----:B------:R-:W-:Y:S03]  /*5f70*/  STL.64 [R1+0x380], R224 ;  /* 0x000380e001007387 */ /* 0x000fe60000100a00 */
[----:B------:R-:W-:-:S04]  /*5f80*/  IMAD.WIDE R190, R79, 0x2, R204 ;  /* 0x000000024fbe7825 */ /* 0x000fc800078e02cc */
[----:B------:R-:W-:-:S04]  /*5f90*/  IMAD.WIDE R182, R103, 0x2, R204 ;  /* 0x0000000267b67825 */ /* 0x000fc800078e02cc */
[----:B------:R-:W-:-:S04]  /*5fa0*/  IMAD.WIDE R174, R83, 0x2, R204 ;  /* 0x0000000253ae7825 */ /* 0x000fc800078e02cc */
[----:B------:R-:W-:Y:S01]  /*5fb0*/  IMAD.WIDE R166, R105, 0x2, R204 ;  /* 0x0000000269a67825 */ /* 0x000fe200078e02cc */
[----:B------:R-:W0:Y:S02]  /*5fc0*/  FENCE.VIEW.ASYNC.S ;  /* 0x00000000000073c6 */ /* 0x000e240000000000 */
[----:B0-----:R0:W4:Y:S01]  /*5fd0*/  @!UP1 SYNCS.EXCH.64 URZ, [UR7], UR4 ;  /* 0x0000000407ff95b2 */ /* 0x0011220008000100 */
[--C-:B------:R-:W-:Y:S01]  /*5fe0*/  IMAD.WIDE R222, R77, 0x2, R202.reuse ;  /* 0x000000024dde7825 */ /* 0x100fe200078e02ca */
[----:B------:R-:W-:Y:S03]  /*5ff0*/  STL.64 [R1+0x460], R248 ;  /* 0x000460f801007387 */ /* 0x000fe60000100a00 */
[--C-:B------:R-:W-:Y:S01]  /*6000*/  IMAD.WIDE R246, R95, 0x2, R202.reuse ;  /* 0x000000025ff67825 */ /* 0x100fe200078e02ca */
[----:B------:R-:W-:Y:S03]  /*6010*/  STL.64 [R1+0x378], R222 ;  /* 0x000378de01007387 */ /* 0x000fe60000100a00 */
[----:B------:R-:W-:Y:S01]  /*6020*/  IMAD.WIDE R238, R119, 0x2, R202 ;  /* 0x0000000277ee7825 */ /* 0x000fe200078e02ca */
[----:B------:R-:W-:Y:S03]  /*6030*/  STL.64 [R1+0x458], R246 ;  /* 0x000458f601007387 */ /* 0x000fe60000100a00 */
[----:B------:R-:W-:-:S02]  /*6040*/  IMAD R4, R13, 0x80, R0 ;  /* 0x000000800d047824 */ /* 0x000fc400078e0200 */
[----:B------:R-:W-:Y:S01]  /*6050*/  IMAD.WIDE R158, R85, 0x2, R204 ;  /* 0x00000002559e7825 */ /* 0x000fe200078e02cc */
[----:B------:R-:W-:Y:S01]  /*6060*/  STL.64 [R1+0x510], R240 ;  /* 0x000510f001007387 */ /* 0x000fe20000100a00 */
[----:B------:R-:W-:Y:S01]  /*6070*/  ISETP.GT.AND P2, PT, R210, RZ, PT ;  /* 0x000000ffd200720c */ /* 0x000fe20003f44270 */
[----:B------:R-:W5:Y:S08]  /*6080*/  LDC R102, c[0x0][0x3d8] ;  /* 0x0000f600ff667b82 */ /* 0x000f700000000800 */
[----:B----4-:R-:W-:Y:S01]  /*6090*/  BAR.SYNC.DEFER_BLOCKING 0x0 ;  /* 0x0000000000007b1d */ /* 0x010fe20000010000 */
[----:B------:R-:W-:-:S04]  /*60a0*/  IMAD.WIDE R230, R97, 0x2, R202 ;  /* 0x0000000261e67825 */ /* 0x000fc800078e02ca */
[----:B------:R-:W-:Y:S01]  /*60b0*/  IMAD.WIDE R208, R99, 0x2, R202 ;  /* 0x0000000263d07825 */ /* 0x000fe200078e02ca */
[----:B------:R-:W-:Y:S02]  /*60c0*/  PRMT R24, RZ, 0x7610, R24 ;  /* 0x00007610ff187816 */ /* 0x000fe40000000018 */
[----:B------:R-:W4:Y:S01]  /*60d0*/  LDC R90, c[0x0][0x3d8] ;  /* 0x0000f600ff5a7b82 */ /* 0x000f220000000800 */
[----:B------:R-:W-:Y:S01]  /*60e0*/  STL.64 [R1+0x508], R238 ;  /* 0x000508ee01007387 */ /* 0x000fe20000100a00 */
[----:B------:R-:W-:Y:S02]  /*60f0*/  IMAD R5, R15, 0x80, R4 ;  /* 0x000000800f057824 */ /* 0x000fe400078e0204 */
[--C-:B------:R-:W-:Y:S01]  /*6100*/  IMAD.WIDE R188, R79, 0x2, R202.reuse ;  /* 0x000000024fbc7825 */ /* 0x100fe200078e02ca */
[----:B------:R-:W-:Y:S01]  /*6110*/  STL.64 [R1+0x448], R232 ;  /* 0x000448e801007387 */ /* 0x000fe20000100a00 */
[-C--:B------:R-:W-:Y:S02]  /*6120*/  LEA R200, P3, R4, R199.reuse, 0x1 ;  /* 0x000000c704c87211 */ /* 0x080fe400078608ff */
[--C-:B------:R-:W-:Y:S01]  /*6130*/  IMAD.WIDE R180, R103, 0x2, R202.reuse ;  /* 0x0000000267b47825 */ /* 0x100fe200078e02ca */
[----:B------:R-:W-:Y:S01]  /*6140*/  STL.64 [R1+0x440], R230 ;  /* 0x000440e601007387 */ /* 0x000fe20000100a00 */
[----:B------:R-:W-:Y:S01]  /*6150*/  LEA R198, P4, R5, R199, 0x1 ;  /* 0x000000c705c67211 */ /* 0x000fe200078808ff */
[----:B------:R-:W0:Y:S02]  /*6160*/  LDC R98, c[0x0][0x3d8] ;  /* 0x0000f600ff627b82 */ /* 0x000e240000000800 */
[----:B------:R-:W-:Y:S01]  /*6170*/  STL.64 [R1+0x430], R214 ;  /* 0x000430d601007387 */ /* 0x000fe20000100a00 */
[----:B------:R-:W-:-:S03]  /*6180*/  IMAD.WIDE R172, R83, 0x2, R202 ;  /* 0x0000000253ac7825 */ /* 0x000fc600078e02ca */
[----:B------:R-:W-:Y:S01]  /*6190*/  STL.64 [R1+0x428], R208 ;  /* 0x000428d001007387 */ /* 0x000fe20000100a00 */
[----:B------:R-:W-:Y:S01]  /*61a0*/  IMAD.WIDE R164, R105, 0x2, R202 ;  /* 0x0000000269a47825 */ /* 0x000fe200078e02ca */
[----:B------:R-:W-:Y:S01]  /*61b0*/  PRMT R25, RZ, 0x7610, R25 ;  /* 0x00007610ff197816 */ /* 0x000fe20000000019 */
[----:B--2---:R-:W2:Y:S01]  /*61c0*/  LDC R8, c[0x0][0x3d8] ;  /* 0x0000f600ff087b82 */ /* 0x004ea20000000800 */
[----:B------:R-:W-:Y:S01]  /*61d0*/  STL.64 [R1+0x4e0], R190 ;  /* 0x0004e0be01007387 */ /* 0x000fe20000100a00 */
[----:B------:R-:W-:-:S03]  /*61e0*/  LEA.HI.X.SX32 R201, R4, R7, 0x1, P3 ;  /* 0x0000000704c97211 */ /* 0x000fc600018f0eff */
[----:B------:R-:W-:Y:S01]  /*61f0*/  STL.64 [R1+0x4d8], R188 ;  /* 0x0004d8bc01007387 */ /* 0x000fe20000100a00 */
[----:B------:R-:W-:Y:S01]  /*6200*/  LEA.HI.X.SX32 R199, R5, R7, 0x1, P4 ;  /* 0x0000000705c77211 */ /* 0x000fe200020f0eff */
[----:B------:R-:W-:Y:S01]  /*6210*/  IMAD.WIDE R156, R85, 0x2, R202 ;  /* 0x00000002559c7825 */ /* 0x000fe200078e02ca */
[----:B------:R-:W-:Y:S01]  /*6220*/  PRMT R26, RZ, 0x7610, R26 ;  /* 0x00007610ff1a7816 */ /* 0x000fe2000000001a */
[----:B------:R-:W-:Y:S02]  /*6230*/  STL.64 [R1+0x418], R182 ;  /* 0x000418b601007387 */ /* 0x000fe40000100a00 */
[C---:B------:R-:W-:Y:S01]  /*6240*/  IMAD.WIDE R152, R109.reuse, 0x2, R204 ;  /* 0x000000026d987825 */ /* 0x040fe200078e02cc */
[----:B---3--:R-:W-:Y:S01]  /*6250*/  PRMT R27, RZ, 0x7610, R27 ;  /* 0x00007610ff1b7816 */ /* 0x008fe2000000001b */
[----:B------:R-:W-:Y:S01]  /*6260*/  STL.64 [R1+0x410], R180 ;  /* 0x000410b401007387 */ /* 0x000fe20000100a00 */
[----:B------:R-:W-:Y:S01]  /*6270*/  PRMT R28, RZ, 0x7610, R28 ;  /* 0x00007610ff1c7816 */ /* 0x000fe2000000001c */
[----:B------:R-:W-:Y:S01]  /*6280*/  IMAD.WIDE R150, R109, 0x2, R202 ;  /* 0x000000026d967825 */ /* 0x000fe200078e02ca */
[----:B------:R-:W-:Y:S01]  /*6290*/  PRMT R30, RZ, 0x7610, R30 ;  /* 0x00007610ff1e7816 */ /* 0x000fe2000000001e */
[----:B------:R-:W-:Y:S02]  /*62a0*/  STL.64 [R1+0x4c8], R174 ;  /* 0x0004c8ae01007387 */ /* 0x000fe40000100a00 */
        /* <DEDUP_REMOVED lines=11> */
[----:B------:R-:W-:Y:S01]  /*6360*/  STL.64 [R1+0x4b0], R158 ;  /* 0x0004b09e01007387 */ /* 0x000fe20000100a00 */
[----:B------:R-:W-:Y:S01]  /*6370*/  PRMT R40, RZ, 0x7610, R40 ;  /* 0x00007610ff287816 */ /* 0x000fe20000000028 */
[----:B------:R-:W-:Y:S01]  /*6380*/  IMAD.WIDE R144, R89, 0x2, R202 ;  /* 0x0000000259907825 */ /* 0x000fe200078e02ca */
[----:B------:R-:W-:Y:S01]  /*6390*/  PRMT R41, RZ, 0x7610, R41 ;  /* 0x00007610ff297816 */ /* 0x000fe20000000029 */
[----:B------:R-:W-:Y:S01]  /*63a0*/  STL.64 [R1+0x4a8], R156 ;  /* 0x0004a89c01007387 */ /* 0x000fe20000100a00 */
[----:B------:R-:W-:Y:S01]  /*63b0*/  SGXT.U32 R108, R108, 0x3 ;  /* 0x000000036c6c781a */ /* 0x000fe20000000000 */
[C---:B------:R-:W-:Y:S01]  /*63c0*/  IMAD.WIDE R244, R95.reuse, 0x2, R200 ;  /* 0x000000025ff47825 */ /* 0x040fe200078e02c8 */
[----:B------:R-:W-:Y:S01]  /*63d0*/  PRMT R42, RZ, 0x7610, R42 ;  /* 0x00007610ff2a7816 */ /* 0x000fe2000000002a */
[----:B------:R-:W-:Y:S01]  /*63e0*/  STL.64 [R1+0x3e8], R152 ;  /* 0x0003e89801007387 */ /* 0x000fe20000100a00 */
[----:B------:R-:W-:Y:S01]  /*63f0*/  PRMT R43, RZ, 0x7610, R43 ;  /* 0x00007610ff2b7816 */ /* 0x000fe2000000002b */
[----:B------:R-:W-:Y:S01]  /*6400*/  IMAD.WIDE R242, R95, 0x2, R198 ;  /* 0x000000025ff27825 */ /* 0x000fe200078e02c6 */
        /* <DEDUP_REMOVED lines=16> */
[----:B------:R-:W3:Y:S01]  /*6510*/  LDC R13, c[0x0][0x3d8] ;  /* 0x0000f600ff0d7b82 */ /* 0x000ee20000000800 */
[----:B------:R-:W4:Y:S02]  /*6520*/  @P2 LDG.E.U16 R24, desc[UR10][R204.64] ;  /* 0x0000000acc182981 */ /* 0x000f24000c1e1500 */
[----:B------:R-:W-:-:S02]  /*6530*/  IMAD.WIDE R220, R77, 0x2, R200 ;  /* 0x000000024ddc7825 */ /* 0x000fc400078e02c8 */
[----:B------:R-:W4:Y:S02]  /*6540*/  @P2 LDG.E.U16 R25, desc[UR10][R202.64] ;  /* 0x0000000aca192981 */ /* 0x000f24000c1e1500 */
[----:B------:R-:W-:Y:S01]  /*6550*/  IMAD.WIDE R124, R115, 0x2, R202 ;  /* 0x00000002737c7825 */ /* 0x000fe200078e02ca */
[----:B------:R-:W-:Y:S01]  /*6560*/  PRMT R53, RZ, 0x7610, R53 ;  /* 0x00007610ff357816 */ /* 0x000fe20000000035 */
[----:B------:R-:W4:Y:S01]  /*6570*/  @P2 LDG.E.U16 R26, desc[UR10][R200.64] ;  /* 0x0000000ac81a2981 */ /* 0x000f22000c1e1500 */
[----:B------:R-:W0:Y:S01]  /*6580*/  LDC R12, c[0x0][0x3d8] ;  /* 0x0000f600ff0c7b82 */ /* 0x000e220000000800 */
[C---:B------:R-:W-:Y:S02]  /*6590*/  IMAD.WIDE R228, R97.reuse, 0x2, R200 ;  /* 0x0000000261e47825 */ /* 0x040fe400078e02c8 */
[----:B------:R-:W4:Y:S04]  /*65a0*/  @P2 LDG.E.U16 R27, desc[UR10][R198.64] ;  /* 0x0000000ac61b2981 */ /* 0x000f28000c1e1500 */
[----:B------:R-:W4:Y:S01]  /*65b0*/  @P2 LDG.E.U16 R28, desc[UR10][R248.64] ;  /* 0x0000000af81c2981 */ /* 0x000f22000c1e1500 */
[----:B------:R-:W-:Y:S01]  /*65c0*/  IMAD.WIDE R226, R97, 0x2, R198 ;  /* 0x0000000261e27825 */ /* 0x000fe200078e02c6 */
[----:B------:R-:W-:Y:S01]  /*65d0*/  PRMT R54, RZ, 0x7610, R54 ;  /* 0x00007610ff367816 */ /* 0x000fe20000000036 */
[----:B------:R-:W0:Y:S01]  /*65e0*/  LDC R11, c[0x0][0x3d8] ;  /* 0x0000f600ff0b7b82 */ /* 0x000e220000000800 */
[----:B------:R-:W4:Y:S04]  /*65f0*/  @P2 LDG.E.U16 R29, desc[UR10][R246.64] ;  /* 0x0000000af61d2981 */ /* 0x000f28000c1e1500 */
[----:B------:R-:W4:Y:S01]  /*6600*/  @P2 LDG.E.U16 R30, desc[UR10][R244.64] ;  /* 0x0000000af41e2981 */ /* 0x000f22000c1e1500 */
[----:B------:R-:W-:-:S02]  /*6610*/  PRMT R56, RZ, 0x7610, R56 ;  /* 0x00007610ff387816 */ /* 0x000fc40000000038 */
[----:B------:R-:W0:Y:S01]  /*6620*/  LDC R10, c[0x0][0x3d8] ;  /* 0x0000f600ff0a7b82 */ /* 0x000e220000000800 */
[----:B------:R-:W4:Y:S04]  /*6630*/  @P2 LDG.E.U16 R31, desc[UR10][R242.64] ;  /* 0x0000000af21f2981 */ /* 0x000f28000c1e1500 */
[----:B------:R-:W-:Y:S01]  /*6640*/  STL.64 [R1+0x3c8], R138 ;  /* 0x0003c88a01007387 */ /* 0x000fe20000100a00 */
[----:B------:R-:W-:Y:S02]  /*6650*/  PRMT R57, RZ, 0x7610, R57 ;  /* 0x00007610ff397816 */ /* 0x000fe40000000039 */
[----:B------:R-:W-:Y:S01]  /*6660*/  PRMT R58, RZ, 0x7610, R58 ;  /* 0x00007610ff3a7816 */ /* 0x000fe2000000003a */
[----:B------:R-:W4:Y:S01]  /*6670*/  @P2 LDG.E.U16 R32, desc[UR10][R240.64] ;  /* 0x0000000af0202981 */ /* 0x000f22000c1e1500 */
[--C-:B------:R-:W-:Y:S01]  /*6680*/  IMAD.WIDE R194, R99, 0x2, R200.reuse ;  /* 0x0000000263c27825 */ /* 0x100fe200078e02c8 */
[----:B------:R-:W0:Y:S02]  /*6690*/  LDC R6, c[0x0][0x3d8] ;  /* 0x0000f600ff067b82 */ /* 0x000e240000000800 */
[----:B------:R-:W-:Y:S04]  /*66a0*/  STL.64 [R1+0x480], R134 ;  /* 0x0004808601007387 */ /* 0x000fe80000100a00 */
[----:B------:R-:W4:Y:S01]  /*66b0*/  @P2 LDG.E.U16 R33, desc[UR10][R238.64] ;  /* 0x0000000aee212981 */ /* 0x000f22000c1e1500 */
[----:B------:R-:W-:Y:S01]  /*66c0*/  IMAD.WIDE R186, R79, 0x2, R200 ;  /* 0x000000024fba7825 */ /* 0x000fe200078e02c8 */
[----:B------:R-:W-:Y:S01]  /*66d0*/  PRMT R60, RZ, 0x7610, R60 ;  /* 0x00007610ff3c7816 */ /* 0x000fe2000000003c */
[----:B------:R-:W0:Y:S01]  /*66e0*/  LDC R92, c[0x0][0x3d8] ;  /* 0x0000f600ff5c7b82 */ /* 0x000e220000000800 */
[----:B------:R-:W-:Y:S04]  /*66f0*/  STL.64 [R1+0x478], R130 ;  /* 0x0004788201007387 */ /* 0x000fe80000100a00 */
[----:B------:R-:W4:Y:S01]  /*6700*/  @P2 LDG.E.U16 R34, desc[UR10][R236.64] ;  /* 0x0000000aec222981 */ /* 0x000f22000c1e1500 */
[----:B------:R-:W-:Y:S01]  /*6710*/  IMAD.WIDE R178, R103, 0x2, R200 ;  /* 0x0000000267b27825 */ /* 0x000fe200078e02c8 */
[----:B------:R-:W-:Y:S01]  /*6720*/  PRMT R61, RZ, 0x7610, R61 ;  /* 0x00007610ff3d7816 */ /* 0x000fe2000000003d */
[----:B------:R-:W0:Y:S01]  /*6730*/  LDC R68, c[0x0][0x3d8] ;  /* 0x0000f600ff447b82 */ /* 0x000e220000000800 */
[----:B------:R-:W-:Y:S01]  /*6740*/  STL.64 [R1+0x3b0], R126 ;  /* 0x0003b07e01007387 */ /* 0x000fe20000100a00 */
[----:B------:R-:W-:-:S03]  /*6750*/  IMAD.WIDE R218, R77, 0x2, R198 ;  /* 0x000000024dda7825 */ /* 0x000fc600078e02c6 */
        /* <DEDUP_REMOVED lines=9> */
[----:B------:R-:W-:Y:S04]  /*67f0*/  STL.64 [R1+0x450], R244 ;  /* 0x000450f401007387 */ /* 0x000fe80000100a00 */
[----:B------:R-:W4:Y:S01]  /*6800*/  @P2 LDG.E.U16 R37, desc[UR10][R230.64] ;  /* 0x0000000ae6252981 */ /* 0x000f22000c1e1500 */
[----:B------:R-:W-:-:S02]  /*6810*/  IMAD R108, R108, R9, RZ ;  /* 0x000000096c6c7224 */ /* 0x000fc400078e02ff */
[----:B------:R-:W-:Y:S01]  /*6820*/  IMAD.WIDE R154, R85, 0x2, R200 ;  /* 0x00000002559a7825 */ /* 0x000fe200078e02c8 */
[----:B------:R-:W-:Y:S01]  /*6830*/  STL.64 [R1+0x3a8], R124 ;  /* 0x0003a87c01007387 */ /* 0x000fe20000100a00 */
[----:B------:R-:W-:Y:S01]  /*6840*/  PRMT R64, RZ, 0x7610, R64 ;  /* 0x00007610ff407816 */ /* 0x000fe20000000040 */
[----:B------:R-:W0:Y:S02]  /*6850*/  LDC R77, c[0x0][0x3d8] ;  /* 0x0000f600ff4d7b82 */ /* 0x000e240000000800 */
[----:B------:R-:W4:Y:S01]  /*6860*/  @P2 LDG.E.U16 R38, desc[UR10][R228.64] ;  /* 0x0000000ae4262981 */ /* 0x000f22000c1e1500 */
[----:B------:R-:W-:-:S03]  /*6870*/  IMAD.WIDE R148, R109, 0x2, R200 ;  /* 0x000000026d947825 */ /* 0x000fc600078e02c8 */
[----:B------:R-:W-:Y:S01]  /*6880*/  STL.64 [R1+0x500], R236 ;  /* 0x000500ec01007387 */ /* 0x000fe20000100a00 */
[----:B------:R-:W-:Y:S01]  /*6890*/  IMAD.WIDE R192, R99, 0x2, R198 ;  /* 0x0000000263c07825 */ /* 0x000fe200078e02c6 */
[----:B------:R-:W-:Y:S01]  /*68a0*/  PRMT R65, RZ, 0x7610, R65 ;  /* 0x00007610ff417816 */ /* 0x000fe20000000041 */
[----:B------:R-:W0:Y:S01]  /*68b0*/  LDC R74, c[0x0][0x3d8] ;  /* 0x0000f600ff4a7b82 */ /* 0x000e220000000800 */
[----:B------:R-:W4:Y:S01]  /*68c0*/  @P2 LDG.E.U16 R39, desc[UR10][R226.64] ;  /* 0x0000000ae2272981 */ /* 0x000f22000c1e1500 */
[----:B------:R-:W-:-:S03]  /*68d0*/  IMAD.WIDE R142, R89, 0x2, R200 ;  /* 0x00000002598e7825 */ /* 0x000fc600078e02c8 */
[----:B------:R-:W-:Y:S01]  /*68e0*/  STL.64 [R1+0x438], R228 ;  /* 0x000438e401007387 */ /* 0x000fe20000100a00 */
[----:B------:R-:W-:Y:S01]  /*68f0*/  PRMT R66, RZ, 0x7610, R66 ;  /* 0x00007610ff427816 */ /* 0x000fe20000000042 */
[----:B------:R-:W-:Y:S01]  /*6900*/  IMAD R84, R84, R17, RZ ;  /* 0x0000001154547224 */ /* 0x000fe200078e02ff */
[----:B------:R-:W-:Y:S01]  /*6910*/  PRMT R22, RZ, 0x7610, R22 ;  /* 0x00007610ff167816 */ /* 0x000fe20000000016 */
        /* <DEDUP_REMOVED lines=10> */
[----:B------:R-:W-:-:S03]  /*69c0*/  IMAD R106, R75, 0x8, R108 ;  /* 0x000000084b6a7824 */ /* 0x000fc600078e026c */
        /* <DEDUP_REMOVED lines=12> */
[----:B-1----:R-:W-:Y:S02]  /*6a90*/  IMAD R72, R72, R19, RZ ;  /* 0x0000001348487224 */ /* 0x002fe400078e02ff */
[----:B------:R-:W-:Y:S01]  /*6aa0*/  IMAD.WIDE R168, R83, 0x2, R198 ;  /* 0x0000000253a87825 */ /* 0x000fe200078e02c6 */
[----:B------:R-:W-:Y:S01]  /*6ab0*/  STL.64 [R1+0x3f0], R162 ;  /* 0x0003f0a201007387 */ /* 0x000fe20000100a00 */
[----:B------:R-:W-:Y:S01]  /*6ac0*/  PRMT R4, RZ, 0x7610, R4 ;  /* 0x00007610ff047816 */ /* 0x000fe20000000004 */
[----:B------:R-:W1:Y:S02]  /*6ad0*/  LDC R103, c[0x0][0x3d8] ;  /* 0x0000f600ff677b82 */ /* 0x000e640000000800 */
[----:B------:R-:W4:Y:S01]  /*6ae0*/  @P2 LDG.E.U16 R45, desc[UR10][R208.64] ;  /* 0x0000000ad02d2981 */ /* 0x000f22000c1e1500 */
[----:B------:R-:W-:-:S03]  /*6af0*/  IMAD R107, R107, 0x8, R106 ;  /* 0x000000086b6b7824 */ /* 0x000fc600078e026a */
[----:B------:R-:W-:Y:S01]  /*6b00*/  STL.64 [R1+0x4a0], R154 ;  /* 0x0004a09a01007387 */ /* 0x000fe20000100a00 */
[----:B------:R-:W-:Y:S01]  /*6b10*/  IMAD.WIDE R160, R105, 0x2, R198 ;  /* 0x0000000269a07825 */ /* 0x000fe200078e02c6 */
[----:B------:R-:W-:Y:S01]  /*6b20*/  PRMT R0, RZ, 0x7610, R0 ;  /* 0x00007610ff007816 */ /* 0x000fe20000000000 */
[----:B------:R-:W0:Y:S01]  /*6b30*/  LDC R104, c[0x0][0x3d8] ;  /* 0x0000f600ff687b82 */ /* 0x000e220000000800 */
[----:B------:R-:W4:Y:S04]  /*6b40*/  @P2 LDG.E.U16 R46, desc[UR10][R194.64] ;  /* 0x0000000ac22e2981 */ /* 0x000f28000c1e1500 */
[----:B------:R-:W-:Y:S01]  /*6b50*/  STL.64 [R1+0x3d8], R148 ;  /* 0x0003d89401007387 */ /* 0x000fe20000100a00 */
[----:B------:R-:W-:Y:S01]  /*6b60*/  IMAD.WIDE R94, R113, 0x2, R198 ;  /* 0x00000002715e7825 */ /* 0x000fe200078e02c6 */
[----:B------:R-:W-:Y:S01]  /*6b70*/  PRMT R14, RZ, 0x7610, R14 ;  /* 0x00007610ff0e7816 */ /* 0x000fe2000000000e */
[----:B------:R-:W0:Y:S01]  /*6b80*/  LDC R105, c[0x0][0x3d8] ;  /* 0x0000f600ff697b82 */ /* 0x000e220000000800 */
[----:B------:R-:W4:Y:S04]  /*6b90*/  @P2 LDG.E.U16 R47, desc[UR10][R192.64] ;  /* 0x0000000ac02f2981 */ /* 0x000f28000c1e1500 */
[----:B------:R-:W-:Y:S03]  /*6ba0*/  STL.64 [R1+0x488], R142 ;  /* 0x0004888e01007387 */ /* 0x000fe60000100a00 */
[----:B------:R-:W0:Y:S01]  /*6bb0*/  LDC R110, c[0x0][0x3d8] ;  /* 0x0000f600ff6e7b82 */ /* 0x000e220000000800 */
[----:B------:R-:W4:Y:S04]  /*6bc0*/  @P2 LDG.E.U16 R48, desc[UR10][R190.64] ;  /* 0x0000000abe302981 */ /* 0x000f28000c1e1500 */
[----:B------:R-:W-:Y:S03]  /*6bd0*/  STL.64 [R1+0x3c0], R136 ;  /* 0x0003c08801007387 */ /* 0x000fe60000100a00 */
[----:B------:R-:W0:Y:S01]  /*6be0*/  LDC R112, c[0x0][0x3d8] ;  /* 0x0000f600ff707b82 */ /* 0x000e220000000800 */
[----:B------:R-:W4:Y:S01]  /*6bf0*/  @P2 LDG.E.U16 R49, desc[UR10][R188.64] ;  /* 0x0000000abc312981 */ /* 0x000f22000c1e1500 */
[----:B-----5:R-:W-:-:S03]  /*6c00*/  IMAD R102, R102, 0x8, R107 ;  /* 0x0000000866667824 */ /* 0x020fc600078e026b */
[----:B------:R-:W-:Y:S01]  /*6c10*/  STL.64 [R1+0x470], R128 ;  /* 0x0004708001007387 */ /* 0x000fe20000100a00 */
[----:B--2---:R-:W-:Y:S01]  /*6c20*/  IMAD R69, R69, R8, RZ ;  /* 0x0000000845457224 */ /* 0x004fe200078e02ff */
[----:B------:R-:W-:Y:S01]  /*6c30*/  PRMT R7, RZ, 0x7610, R7 ;  /* 0x00007610ff077816 */ /* 0x000fe20000000007 */
[----:B------:R-:W2:Y:S01]  /*6c40*/  LDC R114, c[0x0][0x3d8] ;  /* 0x0000f600ff727b82 */ /* 0x000ea20000000800 */
[----:B------:R-:W5:Y:S04]  /*6c50*/  @P2 LDG.E.U16 R50, desc[UR10][R186.64] ;  /* 0x0000000aba322981 */ /* 0x000f68000c1e1500 */
[----:B------:R-:W-:Y:S01]  /*6c60*/  STL.64 [R1+0x3a0], R122 ;  /* 0x0003a07a01007387 */ /* 0x000fe20000100a00 */
[----:B------:R-:W-:Y:S02]  /*6c70*/  PRMT R5, RZ, 0x7610, R5 ;  /* 0x00007610ff057816 */ /* 0x000fe40000000005 */
[----:B------:R-:W0:Y:S01]  /*6c80*/  LDC R116, c[0x0][0x3d8] ;  /* 0x0000f600ff747b82 */ /* 0x000e220000000800 */
[----:B------:R-:W2:Y:S04]  /*6c90*/  @P2 LDG.E.U16 R51, desc[UR10][R184.64] ;  /* 0x0000000ab8332981 */ /* 0x000ea8000c1e1500 */
[----:B------:R-:W-:Y:S03]  /*6ca0*/  STL.64 [R1+0x368], R218 ;  /* 0x000368da01007387 */ /* 0x000fe60000100a00 */
[----:B------:R-:W0:Y:S01]  /*6cb0*/  LDC R117, c[0x0][0x3d8] ;  /* 0x0000f600ff757b82 */ /* 0x000e220000000800 */
[----:B------:R-:W2:Y:S01]  /*6cc0*/  @P2 LDG.E.U16 R52, desc[UR10][R182.64] ;  /* 0x0000000ab6342981 */ /* 0x000ea2000c1e1500 */
[----:B------:R-:W-:-:S03]  /*6cd0*/  IMAD.WIDE R82, R85, 0x2, R198 ;  /* 0x0000000255527825 */ /* 0x000fc600078e02c6 */
[----:B------:R-:W-:Y:S03]  /*6ce0*/  STL.64 [R1+0x540], R242 ;  /* 0x000540f201007387 */ /* 0x000fe60000100a00 */
[----:B------:R-:W1:Y:S01]  /*6cf0*/  LDC R119, c[0x0][0x3d8] ;  /* 0x0000f600ff777b82 */ /* 0x000e620000000800 */
[----:B------:R-:W2:Y:S01]  /*6d00*/  @P2 LDG.E.U16 R53, desc[UR10][R180.64] ;  /* 0x0000000ab4352981 */ /* 0x000ea2000c1e1500 */
[----:B------:R-:W-:-:S03]  /*6d10*/  IMAD.WIDE R96, R109, 0x2, R198 ;  /* 0x000000026d607825 */ /* 0x000fc600078e02c6 */
[----:B------:R-:W-:Y:S03]  /*6d20*/  STL.64 [R1+0x568], R234 ;  /* 0x000568ea01007387 */ /* 0x000fe60000100a00 */
[----:B------:R-:W1:Y:S01]  /*6d30*/  LDC R121, c[0x0][0x3d8] ;  /* 0x0000f600ff797b82 */ /* 0x000e620000000800 */
[----:B------:R-:W2:Y:S01]  /*6d40*/  @P2 LDG.E.U16 R54, desc[UR10][R178.64] ;  /* 0x0000000ab2362981 */ /* 0x000ea2000c1e1500 */
[----:B------:R-:W-:-:S03]  /*6d50*/  LEA R101, R101, R102, 0x3 ;  /* 0x0000006665657211 */ /* 0x000fc600078e18ff */
[----:B------:R-:W-:Y:S04]  /*6d60*/  STL.64 [R1+0x538], R226 ;  /* 0x000538e201007387 */ /* 0x000fe80000100a00 */
[----:B------:R-:W2:Y:S04]  /*6d70*/  @P2 LDG.E.U16 R55, desc[UR10][R176.64] ;  /* 0x0000000ab0372981 */ /* 0x000ea8000c1e1500 */
[----:B------:R-:W2:Y:S04]  /*6d80*/  @P2 LDG.E.U16 R56, desc[UR10][R174.64] ;  /* 0x0000000aae382981 */ /* 0x000ea8000c1e1500 */
[----:B------:R-:W2:Y:S04]  /*6d90*/  @P2 LDG.E.U16 R57, desc[UR10][R172.64] ;  /* 0x0000000aac392981 */ /* 0x000ea8000c1e1500 */
[----:B------:R-:W2:Y:S04]  /*6da0*/  @P2 LDG.E.U16 R58, desc[UR10][R170.64] ;  /* 0x0000000aaa3a2981 */ /* 0x000ea8000c1e1500 */
[----:B------:R-:W2:Y:S01]  /*6db0*/  @P2 LDG.E.U16 R59, desc[UR10][R168.64] ;  /* 0x0000000aa83b2981 */ /* 0x000ea2000c1e1500 */
[----:B------:R-:W-:-:S03]  /*6dc0*/  IMAD.WIDE R78, R89, 0x2, R198 ;  /* 0x00000002594e7825 */ /* 0x000fc600078e02c6 */
[----:B------:R-:W2:Y:S01]  /*6dd0*/  @P2 LDG.E.U16 R60, desc[UR10][R166.64] ;  /* 0x0000000aa63c2981 */ /* 0x000ea2000c1e1500 */
[----:B------:R-:W-:Y:S01]  /*6de0*/  PRMT R17, RZ, 0x7610, R17 ;  /* 0x00007610ff117816 */ /* 0x000fe20000000011 */
[----:B---3--:R-:W-:Y:S02]  /*6df0*/  IMAD R70, R70, R13, RZ ;  /* 0x0000000d46467224 */ /* 0x008fe400078e02ff */
[----:B------:R-:W3:Y:S04]  /*6e00*/  @P2 LDG.E.U16 R61, desc[UR10][R164.64] ;  /* 0x0000000aa43d2981 */ /* 0x000ee8000c1e1500 */
[----:B------:R-:W2:Y:S01]  /*6e10*/  @P2 LDG.E.U16 R62, desc[UR10][R162.64] ;  /* 0x0000000aa23e2981 */ /* 0x000ea2000c1e1500 */
[----:B------:R-:W-:Y:S01]  /*6e20*/  PRMT R19, RZ, 0x7610, R19 ;  /* 0x00007610ff137816 */ /* 0x000fe20000000013 */
[----:B0-----:R-:W-:-:S02]  /*6e30*/  IMAD R81, R81, R12, RZ ;  /* 0x0000000c51517224 */ /* 0x001fc400078e02ff */
[----:B------:R-:W2:Y:S04]  /*6e40*/  @P2 LDG.E.U16 R63, desc[UR10][R160.64] ;  /* 0x0000000aa03f2981 */ /* 0x000ea8000c1e1500 */
[----:B------:R-:W2:Y:S04]  /*6e50*/  @P2 LDG.E.U16 R64, desc[UR10][R158.64] ;  /* 0x0000000a9e402981 */ /* 0x000ea8000c1e1500 */
[----:B------:R-:W2:Y:S04]  /*6e60*/  @P2 LDG.E.U16 R65, desc[UR10][R156.64] ;  /* 0x0000000a9c412981 */ /* 0x000ea8000c1e1500 */
[----:B------:R-:W2:Y:S04]  /*6e70*/  @P2 LDG.E.U16 R66, desc[UR10][R154.64] ;  /* 0x0000000a9a422981 */ /* 0x000ea8000c1e1500 */
[----:B------:R-:W2:Y:S01]  /*6e80*/  @P2 LDG.E.U16 R15, desc[UR10][R152.64] ;  /* 0x0000000a980f2981 */ /* 0x000ea2000c1e1500 */
[----:B------:R-:W-:Y:S01]  /*6e90*/  PRMT R8, RZ, 0x7610, R8 ;  /* 0x00007610ff087816 */ /* 0x000fe20000000008 */
[----:B------:R-:W-:-:S02]  /*6ea0*/  IMAD R76, R76, R11, RZ ;  /* 0x0000000b4c4c7224 */ /* 0x000fc400078e02ff */
[----:B------:R-:W-:Y:S01]  /*6eb0*/  IMAD R23, R23, R10, RZ ;  /* 0x0000000a17177224 */ /* 0x000fe200078e02ff */
[----:B------:R-:W-:Y:S01]  /*6ec0*/  STL.64 [R1+0x530], R192 ;  /* 0x000530c001007387 */ /* 0x000fe20000100a00 */
[----:B------:R-:W-:Y:S01]  /*6ed0*/  PRMT R9, RZ, 0x7610, R9 ;  /* 0x00007610ff097816 */ /* 0x000fe20000000009 */
[----:B------:R-:W-:Y:S01]  /*6ee0*/  IMAD R73, R73, R6, RZ ;  /* 0x0000000649497224 */ /* 0x000fe200078e02ff */
[----:B------:R-:W0:Y:S01]  /*6ef0*/  LDC R85, c[0x0][0x3d8] ;  /* 0x0000f600ff557b82 */ /* 0x000e220000000800 */
[----:B------:R-:W-:Y:S04]  /*6f00*/  STL.64 [R1+0x560], R184 ;  /* 0x000560b801007387 */ /* 0x000fe80000100a00 */
[----:B------:R-:W-:Y:S03]  /*6f10*/  STL.64 [R1+0x528], R176 ;  /* 0x000528b001007387 */ /* 0x000fe60000100a00 */
[----:B------:R-:W0:Y:S01]  /*6f20*/  LDC R89, c[0x0][0x3d8] ;  /* 0x0000f600ff597b82 */ /* 0x000e220000000800 */
[----:B------:R-:W-:Y:S04]  /*6f30*/  STL.64 [R1+0x558], R168 ;  /* 0x000558a801007387 */ /* 0x000fe80000100a00 */
[----:B------:R-:W-:Y:S03]  /*6f40*/  STL.64 [R1+0x520], R160 ;  /* 0x000520a001007387 */ /* 0x000fe60000100a00 */
[----:B------:R-:W0:Y:S01]  /*6f50*/  LDC R109, c[0x0][0x3d8] ;  /* 0x0000f600ff6d7b82 */ /* 0x000e220000000800 */
[----:B------:R-:W-:Y:S04]  /*6f60*/  STL.64 [R1+0x550], R82 ;  /* 0x0005505201007387 */ /* 0x000fe80000100a00 */
[----:B------:R4:W-:Y:S03]  /*6f70*/  STL.64 [R1+0x518], R96 ;  /* 0x0005186001007387 */ /* 0x0009e60000100a00 */
[----:B------:R-:W0:Y:S01]  /*6f80*/  LDC R113, c[0x0][0x3d8] ;  /* 0x0000f600ff717b82 */ /* 0x000e220000000800 */
[----:B------:R4:W2:Y:S04]  /*6f90*/  @P2 LDG.E.U16 R18, desc[UR10][R96.64] ;  /* 0x0000000a60122981 */ /* 0x0008a8000c1e1500 */
[----:B------:R1:W2:Y:S04]  /*6fa0*/  @P2 LDG.E.U16 R67, desc[UR10][R82.64] ;  /* 0x0000000a52432981 */ /* 0x0002a8000c1e1500 */
[----:B------:R1:W2:Y:S01]  /*6fb0*/  @P2 LDG.E.U16 R22, desc[UR10][R78.64] ;  /* 0x0000000a4e162981 */ /* 0x0002a2000c1e1500 */
[----:B----4-:R-:W-:-:S03]  /*6fc0*/  IMAD R97, R90, 0x8, R101 ;  /* 0x000000085a617824 */ /* 0x010fc600078e0265 */
[----:B------:R-:W4:Y:S01]  /*6fd0*/  @P2 LDG.E.U16 R16, desc[UR10][R150.64] ;  /* 0x0000000a96102981 */ /* 0x000f22000c1e1500 */
[----:B------:R-:W-:Y:S01]  /*6fe0*/  PRMT R13, RZ, 0x7610, R13 ;  /* 0x00007610ff0d7816 */ /* 0x000fe2000000000d */
[----:B------:R-:W-:Y:S02]  /*6ff0*/  IMAD R98, R98, 0x8, R97 ;  /* 0x0000000862627824 */ /* 0x000fe400078e0261 */
[----:B------:R-:W2:Y:S01]  /*7000*/  @P2 LDG.E.U16 R17, desc[UR10][R148.64] ;  /* 0x0000000a94112981 */ /* 0x000ea2000c1e1500 */
[----:B-1----:R-:W-:Y:S01]  /*7010*/  IMAD.WIDE R82, R93, 0x2, R198 ;  /* 0x000000025d527825 */ /* 0x002fe200078e02c6 */
[----:B------:R-:W-:Y:S01]  /*7020*/  PRMT R12, RZ, 0x7610, R12 ;  /* 0x00007610ff0c7816 */ /* 0x000fe2000000000c */
[----:B------:R-:W1:Y:S01]  /*7030*/  LDC R96, c[0x0][0x3d8] ;  /* 0x0000f600ff607b82 */ /* 0x000e620000000800 */
[----:B------:R0:W-:Y:S01]  /*7040*/  STL.64 [R1+0x548], R78 ;  /* 0x0005484e01007387 */ /* 0x0001e20000100a00 */
[----:B------:R-:W-:Y:S01]  /*7050*/  IMAD R90, R111, 0x10, R98 ;  /* 0x000000106f5a7824 */ /* 0x000fe200078e0262 */
[----:B------:R-:W-:-:S02]  /*7060*/  PRMT R11, RZ, 0x7610, R11 ;  /* 0x00007610ff0b7816 */ /* 0x000fc4000000000b */
[----:B------:R-:W-:Y:S01]  /*7070*/  STL.64 [R1+0x3b8], R94 ;  /* 0x0003b85e01007387 */ /* 0x000fe20000100a00 */
[----:B------:R-:W-:-:S03]  /*7080*/  PRMT R10, RZ, 0x7610, R10 ;  /* 0x00007610ff0a7816 */ /* 0x000fc6000000000a */
[----:B------:R-:W2:Y:S04]  /*7090*/  @P2 LDG.E.U16 R19, desc[UR10][R146.64] ;  /* 0x0000000a92132981 */ /* 0x000ea8000c1e1500 */
[----:B------:R-:W2:Y:S01]  /*70a0*/  @P2 LDG.E.U16 R20, desc[UR10][R144.64] ;  /* 0x0000000a90142981 */ /* 0x000ea2000c1e1500 */
[----:B0-----:R-:W-:Y:S01]  /*70b0*/  IMAD.WIDE R78, R115, 0x2, R198 ;  /* 0x00000002734e7825 */ /* 0x001fe200078e02c6 */
[----:B------:R-:W-:Y:S01]  /*70c0*/  LEA R91, R91, R90, 0x3 ;  /* 0x0000005a5b5b7211 */ /* 0x000fe200078e18ff */
[----:B------:R-:W0:Y:S01]  /*70d0*/  LDC R93, c[0x0][0x3d8] ;  /* 0x0000f600ff5d7b82 */ /* 0x000e220000000800 */
[----:B------:R-:W-:Y:S04]  /*70e0*/  STL.64 [R1+0x468], R82 ;  /* 0x0004685201007387 */ /* 0x000fe80000100a00 */
[----:B------:R-:W2:Y:S01]  /*70f0*/  @P2 LDG.E.U16 R21, desc[UR10][R142.64] ;  /* 0x0000000a8e152981 */ /* 0x000ea2000c1e1500 */
[----:B------:R-:W-:-:S02]  /*7100*/  PRMT R6, RZ, 0x7610, R6 ;  /* 0x00007610ff067816 */ /* 0x000fc40000000006 */
[----:B------:R-:W0:Y:S01]  /*7110*/  LDC R111, c[0x0][0x3d8] ;  /* 0x0000f600ff6f7b82 */ /* 0x000e220000000800 */
[----:B------:R1:W-:Y:S04]  /*7120*/  STL.64 [R1+0x398], R78 ;  /* 0x0003984e01007387 */ /* 0x0003e80000100a00 */
[----:B------:R1:W2:Y:S04]  /*7130*/  @P2 LDG.E.U16 R4, desc[UR10][R78.64] ;  /* 0x0000000a4e042981 */ /* 0x0002a8000c1e1500 */
[----:B------:R-:W2:Y:S04]  /*7140*/  @P2 LDG.E.U16 R0, desc[UR10][R140.64] ;  /* 0x0000000a8c002981 */ /* 0x000ea8000c1e1500 */
[----:B------:R-:W2:Y:S01]  /*7150*/  @P2 LDG.E.U16 R14, desc[UR10][R138.64] ;  /* 0x0000000a8a0e2981 */ /* 0x000ea2000c1e1500 */
[----:B------:R-:W0:Y:S03]  /*7160*/  LDC R115, c[0x0][0x3d8] ;  /* 0x0000f600ff737b82 */ /* 0x000e260000000800 */
[----:B------:R-:W2:Y:S01]  /*7170*/  @P2 LDG.E.U16 R13, desc[UR10][R136.64] ;  /* 0x0000000a880d2981 */ /* 0x000ea2000c1e1500 */
[----:B------:R-:W-:-:S03]  /*7180*/  IMAD R92, R92, 0x8, R91 ;  /* 0x000000085c5c7824 */ /* 0x000fc600078e025b */
[----:B------:R1:W2:Y:S02]  /*7190*/  @P2 LDG.E.U16 R8, desc[UR10][R82.64] ;  /* 0x0000000a52082981 */ /* 0x0002a4000c1e1500 */
[----:B-1----:R-:W1:Y:S02]  /*71a0*/  LDC R78, c[0x0][0x3d8] ;  /* 0x0000f600ff4e7b82 */ /* 0x002e640000000800 */
[----:B------:R0:W2:Y:S04]  /*71b0*/  @P2 LDG.E.U16 R12, desc[UR10][R94.64] ;  /* 0x0000000a5e0c2981 */ /* 0x0000a8000c1e1500 */
[----:B------:R0:W2:Y:S02]  /*71c0*/  @P2 LDG.E.U16 R11, desc[UR10][R134.64] ;  /* 0x0000000a860b2981 */ /* 0x0000a4000c1e1500 */
[----:B------:R-:W5:Y:S02]  /*71d0*/  LDC R79, c[0x0][0x3d8] ;  /* 0x0000f600ff4f7b82 */ /* 0x000f640000000800 */
[----:B------:R-:W2:Y:S04]  /*71e0*/  @P2 LDG.E.U16 R10, desc[UR10][R130.64] ;  /* 0x0000000a820a2981 */ /* 0x000ea8000c1e1500 */
[----:B------:R-:W2:Y:S02]  /*71f0*/  @P2 LDG.E.U16 R9, desc[UR10][R128.64] ;  /* 0x0000000a80092981 */ /* 0x000ea4000c1e1500 */
[----:B------:R-:W0:Y:S01]  /*7200*/  LDC R82, c[0x0][0x3d8] ;  /* 0x0000f600ff527b82 */ /* 0x000e220000000800 */
[----:B------:R-:W-:Y:S01]  /*7210*/  IMAD R68, R68, 0x8, R92 ;  /* 0x0000000844447824 */ /* 0x000fe200078e025c */
[----:B------:R-:W2:Y:S04]  /*7220*/  @P2 LDG.E.U16 R7, desc[UR10][R126.64] ;  /* 0x0000000a7e072981 */ /* 0x000ea8000c1e1500 */
[----:B------:R-:W2:Y:S01]  /*7230*/  @P2 LDG.E.U16 R6, desc[UR10][R124.64] ;  /* 0x0000000a7c062981 */ /* 0x000ea2000c1e1500 */
[----:B------:R-:W-:-:S03]  /*7240*/  IMAD R88, R88, 0x8, R68 ;  /* 0x0000000858587824 */ /* 0x000fc600078e0244 */
[----:B------:R0:W2:Y:S01]  /*7250*/  @P2 LDG.E.U16 R5, desc[UR10][R122.64] ;  /* 0x0000000a7a052981 */ /* 0x0000a2000c1e1500 */
[-C--:B------:R-:W-:Y:S01]  /*7260*/  LEA R140, P4, R108, R71.reuse, 0x1 ;  /* 0x000000476c8c7211 */ /* 0x080fe200078808ff */
[----:B------:R-:W5:Y:S01]  /*7270*/  LDC R83, c[0x0][0x3d8] ;  /* 0x0000f600ff537b82 */ /* 0x000f620000000800 */
[----:B------:R-:W-:Y:S02]  /*7280*/  LEA R87, R87, R88, 0x3 ;  /* 0x0000005857577211 */ /* 0x000fe400078e18ff */
[----:B------:R-:W-:Y:S02]  /*7290*/  LEA R136, P5, R106, R71, 0x1 ;  /* 0x000000476a887211 */ /* 0x000fe400078a08ff */
[-C--:B------:R-:W-:Y:S01]  /*72a0*/  LEA.HI.X.SX32 R141, R108, R3.reuse, 0x1, P4 ;  /* 0x000000036c8d7211 */ /* 0x080fe200020f0eff */
[----:B-1----:R-:W-:Y:S01]  /*72b0*/  IMAD R78, R78, 0x8, R87 ;  /* 0x000000084e4e7824 */ /* 0x002fe200078e0257 */
[----:B------:R-:W-:Y:S01]  /*72c0*/  LEA.HI.X.SX32 R137, R106, R3, 0x1, P5 ;  /* 0x000000036a897211 */ /* 0x000fe200028f0eff */
[----:B0-----:R-:W0:Y:S01]  /*72d0*/  LDC R94, c[0x0][0x3d8] ;  /* 0x0000f600ff5e7b82 */ /* 0x001e220000000800 */
[----:B------:R-:W-:Y:S01]  /*72e0*/  LEA R134, P6, R107, R71, 0x1 ;  /* 0x000000476b867211 */ /* 0x000fe200078c08ff */
[----:B------:R-:W-:Y:S01]  /*72f0*/  STL.64 [R1+0x360], R140 ;  /* 0x0003608c01007387 */ /* 0x000fe20000100a00 */
[----:B------:R-:W-:-:S02]  /*7300*/  IMAD R82, R82, 0x10, R78 ;  /* 0x0000001052527824 */ /* 0x000fc400078e024e */
[----:B------:R-:W-:Y:S01]  /*7310*/  LEA.HI.X.SX32 R135, R107, R3, 0x1, P6 ;  /* 0x000000036b877211 */ /* 0x000fe200030f0eff */
[----:B------:R1:W-:Y:S01]  /*7320*/  STL.64 [R1+0x358], R136 ;  /* 0x0003588801007387 */ /* 0x0003e20000100a00 */
[----:B------:R-:W-:Y:S01]  /*7330*/  IMAD R86, R86, 0x8, R82 ;  /* 0x0000000856567824 */ /* 0x000fe200078e0252 */
[-C--:B------:R-:W-:Y:S01]  /*7340*/  LEA R138, P3, R84, R71.reuse, 0x1 ;  /* 0x00000047548a7211 */ /* 0x080fe200078608ff */
[----:B------:R-:W0:Y:S01]  /*7350*/  LDC R95, c[0x0][0x3d8] ;  /* 0x0000f600ff5f7b82 */ /* 0x000e220000000800 */
[----:B------:R-:W-:Y:S07]  /*7360*/  STL.64 [R1+0x350], R134 ;  /* 0x0003508601007387 */ /* 0x000fee0000100a00 */
[----:B------:R-:W0:Y:S01]  /*7370*/  LDC R122, c[0x0][0x3d8] ;  /* 0x0000f600ff7a7b82 */ /* 0x000e220000000800 */
[----:B-1----:R-:W-:-:S02]  /*7380*/  LEA R136, P6, R101, R71, 0x1 ;  /* 0x0000004765887211 */ /* 0x002fc400078c08ff */
[C---:B------:R-:W-:Y:S02]  /*7390*/  LEA R140, P5, R102.reuse, R71, 0x1 ;  /* 0x00000047668c7211 */ /* 0x040fe400078a08ff */
[-C--:B------:R-:W-:Y:S02]  /*73a0*/  LEA.HI.X.SX32 R137, R101, R3.reuse, 0x1, P6 ;  /* 0x0000000365897211 */ /* 0x080fe400030f0eff */
[----:B------:R-:W-:Y:S01]  /*73b0*/  LEA R75, R75, R86, 0x3 ;  /* 0x000000564b4b7211 */ /* 0x000fe200078e18ff */
[----:B------:R-:W1:Y:S01]  /*73c0*/  LDC R123, c[0x0][0x3d8] ;  /* 0x0000f600ff7b7b82 */ /* 0x000e620000000800 */
[----:B------:R-:W-:Y:S01]  /*73d0*/  LEA.HI.X.SX32 R141, R102, R3, 0x1, P5 ;  /* 0x00000003668d7211 */ /* 0x000fe200028f0eff */
[----:B------:R5:W-:Y:S01]  /*73e0*/  STL.64 [R1+0x340], R136 ;  /* 0x0003408801007387 */ /* 0x000be20000100a00 */
[----:B------:R-:W-:Y:S01]  /*73f0*/  LEA R106, P6, R98, R71, 0x1 ;  /* 0x00000047626a7211 */ /* 0x000fe200078c08ff */
[----:B------:R-:W-:Y:S01]  /*7400*/  IMAD R77, R77, 0x8, R75 ;  /* 0x000000084d4d7824 */ /* 0x000fe200078e024b */
[----:B------:R-:W-:-:S02]  /*7410*/  LEA.HI.X.SX32 R139, R84, R3, 0x1, P3 ;  /* 0x00000003548b7211 */ /* 0x000fc400018f0eff */
[----:B------:R-:W-:Y:S01]  /*7420*/  LEA.HI.X.SX32 R107, R98, R3, 0x1, P6 ;  /* 0x00000003626b7211 */ /* 0x000fe200030f0eff */
[----:B------:R-:W0:Y:S01]  /*7430*/  LDC R124, c[0x0][0x3d8] ;  /* 0x0000f600ff7c7b82 */ /* 0x000e220000000800 */
[----:B-----5:R-:W-:Y:S01]  /*7440*/  LEA R136, P5, R97, R71, 0x1 ;  /* 0x0000004761887211 */ /* 0x020fe200078a08ff */
[----:B------:R-:W-:-:S06]  /*7450*/  IMAD R85, R85, 0x8, R77 ;  /* 0x0000000855557824 */ /* 0x000fcc00078e024d */
[----:B------:R-:W5:Y:S01]  /*7460*/  LDC R125, c[0x0][0x3d8] ;  /* 0x0000f600ff7d7b82 */ /* 0x000f620000000800 */
[----:B------:R-:W-:Y:S01]  /*7470*/  LEA.HI.X.SX32 R137, R97, R3, 0x1, P5 ;  /* 0x0000000361897211 */ /* 0x000fe200028f0eff */
[----:B------:R-:W-:Y:S01]  /*7480*/  STL.64 [R1+0x348], R140 ;  /* 0x0003488c01007387 */ /* 0x000fe20000100a00 */
[----:B------:R-:W-:-:S03]  /*7490*/  IMAD R74, R74, 0x8, R85 ;  /* 0x000000084a4a7824 */ /* 0x000fc600078e0255 */
[----:B------:R1:W-:Y:S02]  /*74a0*/  STL.64 [R1+0x328], R138 ;  /* 0x0003288a01007387 */ /* 0x0003e40000100a00 */
[----:B------:R-:W0:Y:S02]  /*74b0*/  LDC R126, c[0x0][0x3d8] ;  /* 0x0000f600ff7e7b82 */ /* 0x000e240000000800 */
[----:B------:R-:W-:Y:S04]  /*74c0*/  STL.64 [R1+0x338], R136 ;  /* 0x0003388801007387 */ /* 0x000fe80000100a00 */
[----:B------:R1:W-:Y:S02]  /*74d0*/  STL.64 [R1+0x330], R106 ;  /* 0x0003306a01007387 */ /* 0x0003e40000100a00 */
[----:B------:R-:W0:Y:S01]  /*74e0*/  LDC R127, c[0x0][0x3d8] ;  /* 0x0000f600ff7f7b82 */ /* 0x000e220000000800 */
[----:B-1----:R-:W-:-:S02]  /*74f0*/  LEA R138, P3, R90, R71, 0x1 ;  /* 0x000000475a8a7211 */ /* 0x002fc400078608ff */
[----:B------:R-:W-:Y:S02]  /*7500*/  LEA R84, R96, R74, 0x3 ;  /* 0x0000004a60547211 */ /* 0x000fe400078e18ff */
[----:B------:R-:W-:-:S03]  /*7510*/  LEA.HI.X.SX32 R139, R90, R3, 0x1, P3 ;  /* 0x000000035a8b7211 */ /* 0x000fc600018f0eff */
[----:B------:R-:W1:Y:S01]  /*7520*/  LDC R128, c[0x0][0x3d8] ;  /* 0x0000f600ff807b82 */ /* 0x000e620000000800 */
[CC--:B------:R-:W-:Y:S02]  /*7530*/  LEA R106, P6, R92.reuse, R71.reuse, 0x1 ;  /* 0x000000475c6a7211 */ /* 0x0c0fe400078c08ff */
[C---:B------:R-:W-:Y:S02]  /*7540*/  LEA R136, P5, R91.reuse, R71, 0x1 ;  /* 0x000000475b887211 */ /* 0x040fe400078a08ff */
[-C--:B------:R-:W-:Y:S01]  /*7550*/  LEA.HI.X.SX32 R107, R92, R3.reuse, 0x1, P6 ;  /* 0x000000035c6b7211 */ /* 0x080fe200030f0eff */
[----:B------:R-:W-:Y:S01]  /*7560*/  STL.64 [R1+0x320], R138 ;  /* 0x0003208a01007387 */ /* 0x000fe20000100a00 */
[----:B------:R-:W-:Y:S01]  /*7570*/  LEA.HI.X.SX32 R137, R91, R3, 0x1, P5 ;  /* 0x000000035b897211 */ /* 0x000fe200028f0eff */
[----:B------:R-:W-:Y:S01]  /*7580*/  IMAD R80, R80, 0x10, R84 ;  /* 0x0000001050507824 */ /* 0x000fe200078e0254 */
[----:B------:R-:W0:Y:S01]  /*7590*/  LDC R129, c[0x0][0x3d8] ;  /* 0x0000f600ff817b82 */ /* 0x000e220000000800 */
[----:B------:R5:W-:Y:S01]  /*75a0*/  STL.64 [R1+0x310], R106 ;  /* 0x0003106a01007387 */ /* 0x000be20000100a00 */
[----:B------:R-:W-:Y:S01]  /*75b0*/  LEA R90, P6, R88, R71, 0x1 ;  /* 0x00000047585a7211 */ /* 0x000fe200078c08ff */
[----:B------:R-:W-:-:S03]  /*75c0*/  IMAD R79, R79, 0x8, R80 ;  /* 0x000000084f4f7824 */ /* 0x000fc600078e0250 */
[----:B------:R-:W-:Y:S02]  /*75d0*/  LEA.HI.X.SX32 R91, R88, R3, 0x1, P6 ;  /* 0x00000003585b7211 */ /* 0x000fe400030f0eff */
[----:B------:R-:W0:Y:S01]  /*75e0*/  LDC R130, c[0x0][0x3d8] ;  /* 0x0000f600ff827b82 */ /* 0x000e220000000800 */
[----:B-----5:R-:W-:-:S07]  /*75f0*/  LEA R106, P5, R68, R71, 0x1 ;  /* 0x00000047446a7211 */ /* 0x020fce00078a08ff */
[----:B------:R-:W5:Y:S01]  /*7600*/  LDC R131, c[0x0][0x3d8] ;  /* 0x0000f600ff837b82 */ /* 0x000f620000000800 */
[----:B------:R-:W-:Y:S01]  /*7610*/  LEA.HI.X.SX32 R107, R68, R3, 0x1, P5 ;  /* 0x00000003446b7211 */ /* 0x000fe200028f0eff */
[----:B------:R-:W-:Y:S01]  /*7620*/  STL.64 [R1+0x318], R136 ;  /* 0x0003188801007387 */ /* 0x000fe20000100a00 */
[----:B------:R-:W-:Y:S01]  /*7630*/  IMAD R83, R83, 0x8, R79 ;  /* 0x0000000853537824 */ /* 0x000fe200078e024f */
[----:B------:R-:W-:Y:S02]  /*7640*/  LEA R134, P4, R69, R71, 0x1 ;  /* 0x0000004745867211 */ /* 0x000fe400078808ff */
[----:B------:R3:W-:Y:S04]  /*7650*/  STL.64 [R1+0x308], R106 ;  /* 0x0003086a01007387 */ /* 0x0007e80000100a00 */
[----:B------:R1:W-:Y:S01]  /*7660*/  STL.64 [R1+0x300], R90 ;  /* 0x0003005a01007387 */ /* 0x0003e20000100a00 */
[----:B------:R-:W-:-:S02]  /*7670*/  LEA R68, R89, R83, 0x3 ;  /* 0x0000005359447211 */ /* 0x000fc400078e18ff */
[----:B------:R-:W-:Y:S02]  /*7680*/  LEA.HI.X.SX32 R135, R69, R3, 0x1, P4 ;  /* 0x0000000345877211 */ /* 0x000fe400020f0eff */
[CC--:B---3--:R-:W-:Y:S02]  /*7690*/  LEA R106, P5, R87.reuse, R71.reuse, 0x1 ;  /* 0x00000047576a7211 */ /* 0x0c8fe400078a08ff */
[C---:B-1----:R-:W-:Y:S02]  /*76a0*/  LEA R90, P6, R78.reuse, R71, 0x1 ;  /* 0x000000474e5a7211 */ /* 0x042fe400078c08ff */
[-C--:B------:R-:W-:Y:S02]  /*76b0*/  LEA.HI.X.SX32 R107, R87, R3.reuse, 0x1, P5 ;  /* 0x00000003576b7211 */ /* 0x080fe400028f0eff */
[----:B------:R-:W-:Y:S02]  /*76c0*/  LEA.HI.X.SX32 R91, R78, R3, 0x1, P6 ;  /* 0x000000034e5b7211 */ /* 0x000fe400030f0eff */
[----:B------:R-:W-:-:S02]  /*76d0*/  LEA R92, P4, R82, R71, 0x1 ;  /* 0x00000047525c7211 */ /* 0x000fc400078808ff */
[----:B------:R-:W-:Y:S01]  /*76e0*/  LEA R88, P6, R75, R71, 0x1 ;  /* 0x000000474b587211 */ /* 0x000fe200078c08ff */
[----:B------:R-:W-:Y:S01]  /*76f0*/  IMAD R69, R93, 0x8, R68 ;  /* 0x000000085d457824 */ /* 0x000fe200078e0244 */
[----:B------:R-:W-:Y:S01]  /*7700*/  STL.64 [R1+0x2e8], R134 ;  /* 0x0002e88601007387 */ /* 0x000fe20000100a00 */
[-C--:B------:R-:W-:Y:S02]  /*7710*/  LEA.HI.X.SX32 R93, R82, R3.reuse, 0x1, P4 ;  /* 0x00000003525d7211 */ /* 0x080fe400020f0eff */
[----:B------:R-:W-:Y:S01]  /*7720*/  LEA.HI.X.SX32 R89, R75, R3, 0x1, P6 ;  /* 0x000000034b597211 */ /* 0x000fe200030f0eff */
[----:B------:R-:W-:Y:S04]  /*7730*/  STL.64 [R1+0x2f8], R106 ;  /* 0x0002f86a01007387 */ /* 0x000fe80000100a00 */
[----:B------:R1:W-:Y:S04]  /*7740*/  STL.64 [R1+0x2f0], R90 ;  /* 0x0002f05a01007387 */ /* 0x0003e80000100a00 */
[----:B------:R-:W-:Y:S04]  /*7750*/  STL.64 [R1+0x2e0], R92 ;  /* 0x0002e05c01007387 */ /* 0x000fe80000100a00 */
[----:B------:R3:W-:Y:S01]  /*7760*/  STL.64 [R1+0x2d0], R88 ;  /* 0x0002d05801007387 */ /* 0x0007e20000100a00 */
[----:B-1----:R-:W-:-:S04]  /*7770*/  LEA R90, P5, R86, R71, 0x1 ;  /* 0x00000047565a7211 */ /* 0x002fc800078a08ff */
[----:B------:R-:W-:Y:S02]  /*7780*/  LEA.HI.X.SX32 R91, R86, R3, 0x1, P5 ;  /* 0x00000003565b7211 */ /* 0x000fe400028f0eff */
[-C--:B------:R-:W-:Y:S02]  /*7790*/  LEA R86, P6, R85, R71.reuse, 0x1 ;  /* 0x0000004755567211 */ /* 0x080fe400078c08ff */
[----:B---3--:R-:W-:Y:S02]  /*77a0*/  LEA R88, P5, R77, R71, 0x1 ;  /* 0x000000474d587211 */ /* 0x008fe400078a08ff */
[-C--:B------:R-:W-:Y:S02]  /*77b0*/  LEA.HI.X.SX32 R87, R85, R3.reuse, 0x1, P6 ;  /* 0x0000000355577211 */ /* 0x080fe400030f0eff */
[----:B------:R-:W-:Y:S01]  /*77c0*/  LEA.HI.X.SX32 R89, R77, R3, 0x1, P5 ;  /* 0x000000034d597211 */ /* 0x000fe200028f0eff */
[----:B------:R-:W-:Y:S01]  /*77d0*/  STL.64 [R1+0x2d8], R90 ;  /* 0x0002d85a01007387 */ /* 0x000fe20000100a00 */
[----:B------:R-:W-:-:S03]  /*77e0*/  LEA R96, P3, R81, R71, 0x1 ;  /* 0x0000004751607211 */ /* 0x000fc600078608ff */
[----:B------:R1:W-:Y:S01]  /*77f0*/  STL.64 [R1+0x2c8], R88 ;  /* 0x0002c85801007387 */ /* 0x0003e20000100a00 */
[----:B------:R-:W-:-:S03]  /*7800*/  LEA.HI.X.SX32 R97, R81, R3, 0x1, P3 ;  /* 0x0000000351617211 */ /* 0x000fc600018f0eff */
[----:B------:R3:W-:Y:S01]  /*7810*/  STL.64 [R1+0x2c0], R86 ;  /* 0x0002c05601007387 */ /* 0x0007e20000100a00 */
[-C--:B-1----:R-:W-:Y:S02]  /*7820*/  LEA R88, P5, R74, R71.reuse, 0x1 ;  /* 0x000000474a587211 */ /* 0x082fe400078a08ff */
[----:B---3--:R-:W-:Y:S02]  /*7830*/  LEA R86, P6, R84, R71, 0x1 ;  /* 0x0000004754567211 */ /* 0x008fe400078c08ff */
[-C--:B------:R-:W-:Y:S02]  /*7840*/  LEA.HI.X.SX32 R89, R74, R3.reuse, 0x1, P5 ;  /* 0x000000034a597211 */ /* 0x080fe400028f0eff */
[----:B------:R-:W-:Y:S01]  /*7850*/  LEA.HI.X.SX32 R87, R84, R3, 0x1, P6 ;  /* 0x0000000354577211 */ /* 0x000fe200030f0eff */
[----:B------:R-:W-:Y:S01]  /*7860*/  STL.64 [R1+0x2a8], R96 ;  /* 0x0002a86001007387 */ /* 0x000fe20000100a00 */
[----:B------:R-:W-:-:S03]  /*7870*/  LEA R92, P3, R80, R71, 0x1 ;  /* 0x00000047505c7211 */ /* 0x000fc600078608ff */
[----:B------:R-:W-:Y:S04]  /*7880*/  STL.64 [R1+0x2b8], R88 ;  /* 0x0002b85801007387 */ /* 0x000fe80000100a00 */
[----:B------:R1:W-:Y:S01]  /*7890*/  STL.64 [R1+0x2b0], R86 ;  /* 0x0002b05601007387 */ /* 0x0003e20000100a00 */
[----:B------:R-:W-:Y:S01]  /*78a0*/  LEA.HI.X.SX32 R93, R80, R3, 0x1, P3 ;  /* 0x00000003505d7211 */ /* 0x000fe200018f0eff */
[----:B0-----:R-:W-:Y:S01]  /*78b0*/  IMAD R78, R94, 0x8, R69 ;  /* 0x000000085e4e7824 */ /* 0x001fe200078e0245 */
[-C--:B-1----:R-:W-:Y:S02]  /*78c0*/  LEA R86, P6, R83, R71.reuse, 0x1 ;  /* 0x0000004753567211 */ /* 0x082fe400078c08ff */
[----:B------:R-:W-:Y:S02]  /*78d0*/  LEA R88, P5, R79, R71, 0x1 ;  /* 0x000000474f587211 */ /* 0x000fe400078a08ff */
[-C--:B------:R-:W-:Y:S01]  /*78e0*/  LEA.HI.X.SX32 R87, R83, R3.reuse, 0x1, P6 ;  /* 0x0000000353577211 */ /* 0x080fe200030f0eff */
[----:B------:R-:W-:Y:S01]  /*78f0*/  STL.64 [R1+0x2a0], R92 ;  /* 0x0002a05c01007387 */ /* 0x000fe20000100a00 */
[----:B------:R-:W-:-:S03]  /*7900*/  LEA.HI.X.SX32 R89, R79, R3, 0x1, P5 ;  /* 0x000000034f597211 */ /* 0x000fc600028f0eff */
[----:B------:R0:W-:Y:S01]  /*7910*/  STL.64 [R1+0x290], R86 ;  /* 0x0002905601007387 */ /* 0x0001e20000100a00 */
[----:B------:R-:W-:Y:S01]  /*7920*/  IMAD R82, R95, 0x8, R78 ;  /* 0x000000085f527824 */ /* 0x000fe200078e024e */
[-C--:B------:R-:W-:Y:S02]  /*7930*/  LEA R84, P6, R69, R71.reuse, 0x1 ;  /* 0x0000004745547211 */ /* 0x080fe400078c08ff */
[----:B------:R-:W-:Y:S01]  /*7940*/  STL.64 [R1+0x298], R88 ;  /* 0x0002985801007387 */ /* 0x000fe20000100a00 */
[----:B0-----:R-:W-:-:S04]  /*7950*/  LEA R86, P5, R68, R71, 0x1 ;  /* 0x0000004744567211 */ /* 0x001fc800078a08ff */
[----:B------:R-:W-:Y:S02]  /*7960*/  LEA.HI.X.SX32 R87, R68, R3, 0x1, P5 ;  /* 0x0000000344577211 */ /* 0x000fe400028f0eff */
[----:B------:R-:W-:Y:S02]  /*7970*/  LEA R75, R99, R82, 0x4 ;  /* 0x00000052634b7211 */ /* 0x000fe400078e20ff */
[----:B------:R-:W-:Y:S01]  /*7980*/  LEA R90, P4, R73, R71, 0x1 ;  /* 0x00000047495a7211 */ /* 0x000fe200078808ff */
[----:B------:R0:W-:Y:S01]  /*7990*/  STL.64 [R1+0x288], R86 ;  /* 0x0002885601007387 */ /* 0x0001e20000100a00 */
[-C--:B------:R-:W-:Y:S01]  /*79a0*/  LEA.HI.X.SX32 R85, R69, R3.reuse, 0x1, P6 ;  /* 0x0000000345557211 */ /* 0x080fe200030f0eff */
[----:B------:R-:W-:Y:S01]  /*79b0*/  IMAD R77, R100, 0x8, R75 ;  /* 0x00000008644d7824 */ /* 0x000fe200078e024b */
[----:B------:R-:W-:-:S03]  /*79c0*/  LEA.HI.X.SX32 R91, R73, R3, 0x1, P4 ;  /* 0x00000003495b7211 */ /* 0x000fc600020f0eff */
[----:B------:R1:W-:Y:S01]  /*79d0*/  STL.64 [R1+0x280], R84 ;  /* 0x0002805401007387 */ /* 0x0003e20000100a00 */
[----:B0-----:R-:W-:Y:S01]  /*79e0*/  LEA R86, P5, R78, R71, 0x1 ;  /* 0x000000474e567211 */ /* 0x001fe200078a08ff */
[----:B------:R-:W-:-:S03]  /*79f0*/  IMAD R81, R103, 0x8, R77 ;  /* 0x0000000867517824 */ /* 0x000fc600078e024d */
[----:B------:R-:W-:Y:S02]  /*7a00*/  LEA.HI.X.SX32 R87, R78, R3, 0x1, P5 ;  /* 0x000000034e577211 */ /* 0x000fe400028f0eff */
[----:B-1----:R-:W-:Y:S01]  /*7a10*/  LEA R84, P6, R82, R71, 0x1 ;  /* 0x0000004752547211 */ /* 0x002fe200078c08ff */
[----:B------:R0:W-:Y:S01]  /*7a20*/  STL.64 [R1+0x268], R90 ;  /* 0x0002685a01007387 */ /* 0x0001e20000100a00 */
[----:B------:R-:W-:Y:S02]  /*7a30*/  IMAD R74, R104, 0x8, R81 ;  /* 0x00000008684a7824 */ /* 0x000fe400078e0251 */
[----:B------:R-:W-:Y:S01]  /*7a40*/  LEA.HI.X.SX32 R85, R82, R3, 0x1, P6 ;  /* 0x0000000352557211 */ /* 0x000fe200030f0eff */
[----:B------:R1:W-:Y:S02]  /*7a50*/  STL.64 [R1+0x278], R86 ;  /* 0x0002785601007387 */ /* 0x0003e40000100a00 */
[----:B------:R-:W-:Y:S02]  /*7a60*/  LEA R80, R105, R74, 0x3 ;  /* 0x0000004a69507211 */ /* 0x000fe400078e18ff */
[----:B0-----:R-:W-:-:S02]  /*7a70*/  LEA R90, P4, R75, R71, 0x1 ;  /* 0x000000474b5a7211 */ /* 0x001fc400078808ff */
[----:B-1----:R-:W-:Y:S02]  /*7a80*/  LEA R86, P5, R77, R71, 0x1 ;  /* 0x000000474d567211 */ /* 0x002fe400078a08ff */
[-C--:B------:R-:W-:Y:S01]  /*7a90*/  LEA.HI.X.SX32 R91, R75, R3.reuse, 0x1, P4 ;  /* 0x000000034b5b7211 */ /* 0x080fe200020f0eff */
[----:B------:R0:W-:Y:S01]  /*7aa0*/  STL.64 [R1+0x270], R84 ;  /* 0x0002705401007387 */ /* 0x0001e20000100a00 */
[----:B------:R-:W-:Y:S01]  /*7ab0*/  LEA.HI.X.SX32 R87, R77, R3, 0x1, P5 ;  /* 0x000000034d577211 */ /* 0x000fe200028f0eff */
[----:B------:R-:W-:Y:S02]  /*7ac0*/  IMAD R79, R109, 0x8, R80 ;  /* 0x000000086d4f7824 */ /* 0x000fe400078e0250 */
[----:B------:R-:W-:Y:S04]  /*7ad0*/  STL.64 [R1+0x260], R90 ;  /* 0x0002605a01007387 */ /* 0x000fe80000100a00 */
[----:B------:R1:W-:Y:S01]  /*7ae0*/  STL.64 [R1+0x258], R86 ;  /* 0x0002585601007387 */ /* 0x0003e20000100a00 */
[----:B0-----:R-:W-:-:S04]  /*7af0*/  LEA R84, P6, R81, R71, 0x1 ;  /* 0x0000004751547211 */ /* 0x001fc800078c08ff */
[----:B------:R-:W-:Y:S02]  /*7b00*/  LEA.HI.X.SX32 R85, R81, R3, 0x1, P6 ;  /* 0x0000000351557211 */ /* 0x000fe400030f0eff */
[-C--:B------:R-:W-:Y:S02]  /*7b10*/  LEA R82, P6, R80, R71.reuse, 0x1 ;  /* 0x0000004750527211 */ /* 0x080fe400078c08ff */
[----:B-1----:R-:W-:Y:S01]  /*7b20*/  LEA R86, P5, R74, R71, 0x1 ;  /* 0x000000474a567211 */ /* 0x002fe200078a08ff */
[----:B------:R-:W-:Y:S01]  /*7b30*/  IMAD R68, R110, 0x8, R79 ;  /* 0x000000086e447824 */ /* 0x000fe200078e024f */
[-C--:B------:R-:W-:Y:S02]  /*7b40*/  LEA.HI.X.SX32 R83, R80, R3.reuse, 0x1, P6 ;  /* 0x0000000350537211 */ /* 0x080fe400030f0eff */
[----:B------:R-:W-:Y:S01]  /*7b50*/  LEA.HI.X.SX32 R87, R74, R3, 0x1, P5 ;  /* 0x000000034a577211 */ /* 0x000fe200028f0eff */
[----:B------:R-:W-:Y:S01]  /*7b60*/  IMAD R69, R111, 0x10, R68 ;  /* 0x000000106f457824 */ /* 0x000fe200078e0244 */
[----:B------:R-:W-:Y:S01]  /*7b70*/  STL.64 [R1+0x250], R84 ;  /* 0x0002505401007387 */ /* 0x000fe20000100a00 */
[----:B------:R-:W-:-:S03]  /*7b80*/  LEA R88, P3, R76, R71, 0x1 ;  /* 0x000000474c587211 */ /* 0x000fc600078608ff */
[----:B------:R0:W-:Y:S01]  /*7b90*/  STL.64 [R1+0x248], R86 ;  /* 0x0002485601007387 */ /* 0x0001e20000100a00 */
[----:B------:R-:W-:-:S03]  /*7ba0*/  LEA R78, R112, R69, 0x3 ;  /* 0x00000045704e7211 */ /* 0x000fc600078e18ff */
[----:B------:R1:W-:Y:S01]  /*7bb0*/  STL.64 [R1+0x240], R82 ;  /* 0x0002405201007387 */ /* 0x0003e20000100a00 */
[----:B------:R-:W-:Y:S02]  /*7bc0*/  LEA.HI.X.SX32 R89, R76, R3, 0x1, P3 ;  /* 0x000000034c597211 */ /* 0x000fe400018f0eff */
[CC--:B0-----:R-:W-:Y:S02]  /*7bd0*/  LEA R86, P5, R79.reuse, R71.reuse, 0x1 ;  /* 0x000000474f567211 */ /* 0x0c1fe400078a08ff */
[C---:B-1----:R-:W-:Y:S02]  /*7be0*/  LEA R82, P6, R68.reuse, R71, 0x1 ;  /* 0x0000004744527211 */ /* 0x042fe400078c08ff */
[-C--:B------:R-:W-:Y:S02]  /*7bf0*/  LEA.HI.X.SX32 R87, R79, R3.reuse, 0x1, P5 ;  /* 0x000000034f577211 */ /* 0x080fe400028f0eff */
[----:B------:R-:W-:Y:S01]  /*7c00*/  LEA.HI.X.SX32 R83, R68, R3, 0x1, P6 ;  /* 0x0000000344537211 */ /* 0x000fe200030f0eff */
[----:B------:R-:W-:Y:S01]  /*7c10*/  IMAD R73, R113, 0x8, R78 ;  /* 0x0000000871497824 */ /* 0x000fe200078e024e */
[----:B------:R-:W-:Y:S04]  /*7c20*/  STL.64 [R1+0x228], R88 ;  /* 0x0002285801007387 */ /* 0x000fe80000100a00 */
[----:B------:R0:W-:Y:S01]  /*7c30*/  STL.64 [R1+0x238], R86 ;  /* 0x0002385601007387 */ /* 0x0001e20000100a00 */
[----:B--2---:R-:W-:-:S03]  /*7c40*/  IMAD R75, R114, 0x8, R73 ;  /* 0x00000008724b7824 */ /* 0x004fc600078e0249 */
[----:B------:R1:W-:Y:S01]  /*7c50*/  STL.64 [R1+0x230], R82 ;  /* 0x0002305201007387 */ /* 0x0003e20000100a00 */
[----:B------:R-:W-:Y:S01]  /*7c60*/  IMAD R77, R115, 0x8, R75 ;  /* 0x00000008734d7824 */ /* 0x000fe200078e024b */
[CC--:B0-----:R-:W-:Y:S02]  /*7c70*/  LEA R86, P3, R69.reuse, R71.reuse, 0x1 ;  /* 0x0000004745567211 */ /* 0x0c1fe400078608ff */
[C---:B-1----:R-:W-:Y:S02]  /*7c80*/  LEA R82, P5, R78.reuse, R71, 0x1 ;  /* 0x000000474e527211 */ /* 0x042fe400078a08ff */
[-C--:B------:R-:W-:Y:S02]  /*7c90*/  LEA.HI.X.SX32 R87, R69, R3.reuse, 0x1, P3 ;  /* 0x0000000345577211 */ /* 0x080fe400018f0eff */
[----:B------:R-:W-:Y:S02]  /*7ca0*/  LEA.HI.X.SX32 R83, R78, R3, 0x1, P5 ;  /* 0x000000034e537211 */ /* 0x000fe400028f0eff */
[----:B------:R-:W-:Y:S01]  /*7cb0*/  LEA R80, P6, R73, R71, 0x1 ;  /* 0x0000004749507211 */ /* 0x000fe200078c08ff */
[----:B------:R-:W-:Y:S01]  /*7cc0*/  STL.64 [R1+0x220], R86 ;  /* 0x0002205601007387 */ /* 0x000fe20000100a00 */
[----:B------:R-:W-:-:S02]  /*7cd0*/  LEA R74, R116, R77, 0x3 ;  /* 0x0000004d744a7211 */ /* 0x000fc400078e18ff */
[----:B------:R-:W-:Y:S01]  /*7ce0*/  LEA.HI.X.SX32 R81, R73, R3, 0x1, P6 ;  /* 0x0000000349517211 */ /* 0x000fe200030f0eff */
[----:B------:R0:W-:Y:S01]  /*7cf0*/  STL.64 [R1+0x218], R82 ;  /* 0x0002185201007387 */ /* 0x0001e20000100a00 */
[----:B------:R-:W-:Y:S01]  /*7d00*/  LEA R78, P6, R77, R71, 0x1 ;  /* 0x000000474d4e7211 */ /* 0x000fe200078c08ff */
[----:B------:R-:W-:-:S03]  /*7d10*/  IMAD R76, R117, 0x8, R74 ;  /* 0x00000008754c7824 */ /* 0x000fc600078e024a */
[----:B------:R-:W-:Y:S02]  /*7d20*/  LEA.HI.X.SX32 R79, R77, R3, 0x1, P6 ;  /* 0x000000034d4f7211 */ /* 0x000fe400030f0eff */
[----:B0-----:R-:W-:-:S04]  /*7d30*/  LEA R82, P5, R75, R71, 0x1 ;  /* 0x000000474b527211 */ /* 0x001fc800078a08ff */
[----:B------:R-:W-:Y:S01]  /*7d40*/  LEA.HI.X.SX32 R83, R75, R3, 0x1, P5 ;  /* 0x000000034b537211 */ /* 0x000fe200028f0eff */
[----:B------:R-:W-:Y:S01]  /*7d50*/  STL.64 [R1+0x210], R80 ;  /* 0x0002105001007387 */ /* 0x000fe20000100a00 */
[----:B------:R-:W-:Y:S01]  /*7d60*/  LEA R84, P4, R72, R71, 0x1 ;  /* 0x0000004748547211 */ /* 0x000fe200078808ff */
[----:B------:R-:W-:Y:S02]  /*7d70*/  IMAD R68, R118, 0x10, R76 ;  /* 0x0000001076447824 */ /* 0x000fe400078e024c */
[----:B------:R0:W-:Y:S01]  /*7d80*/  STL.64 [R1+0x208], R82 ;  /* 0x0002085201007387 */ /* 0x0001e20000100a00 */
[----:B------:R-:W-:-:S03]  /*7d90*/  LEA.HI.X.SX32 R85, R72, R3, 0x1, P4 ;  /* 0x0000000348557211 */ /* 0x000fc600020f0eff */
[----:B------:R1:W-:Y:S01]  /*7da0*/  STL.64 [R1+0x200], R78 ;  /* 0x0002004e01007387 */ /* 0x0003e20000100a00 */
[----:B------:R-:W-:Y:S01]  /*7db0*/  IMAD R69, R119, 0x8, R68 ;  /* 0x0000000877457824 */ /* 0x000fe200078e0244 */
[-C--:B0-----:R-:W-:Y:S02]  /*7dc0*/  LEA R82, P5, R74, R71.reuse, 0x1 ;  /* 0x000000474a527211 */ /* 0x081fe400078a08ff */
[----:B-1----:R-:W-:Y:S02]  /*7dd0*/  LEA R78, P6, R76, R71, 0x1 ;  /* 0x000000474c4e7211 */ /* 0x002fe400078c08ff */
[-C--:B------:R-:W-:Y:S02]  /*7de0*/  LEA.HI.X.SX32 R83, R74, R3.reuse, 0x1, P5 ;  /* 0x000000034a537211 */ /* 0x080fe400028f0eff */
[----:B------:R-:W-:Y:S01]  /*7df0*/  LEA.HI.X.SX32 R79, R76, R3, 0x1, P6 ;  /* 0x000000034c4f7211 */ /* 0x000fe200030f0eff */
[----:B------:R0:W-:Y:S01]  /*7e00*/  STL.64 [R1+0x1e8], R84 ;  /* 0x0001e85401007387 */ /* 0x0001e20000100a00 */
[----:B------:R-:W-:-:S03]  /*7e10*/  LEA R73, R120, R69, 0x3 ;  /* 0x0000004578497211 */ /* 0x000fc600078e18ff */
[----:B------:R-:W-:Y:S04]  /*7e20*/  STL.64 [R1+0x1f8], R82 ;  /* 0x0001f85201007387 */ /* 0x000fe80000100a00 */
[----:B------:R1:W-:Y:S01]  /*7e30*/  STL.64 [R1+0x1f0], R78 ;  /* 0x0001f04e01007387 */ /* 0x0003e20000100a00 */
[----:B------:R-:W-:Y:S01]  /*7e40*/  IMAD R75, R121, 0x8, R73 ;  /* 0x00000008794b7824 */ /* 0x000fe200078e0249 */
[----:B0-----:R-:W-:-:S03]  /*7e50*/  LEA R84, P5, R68, R71, 0x1 ;  /* 0x0000004744547211 */ /* 0x001fc600078a08ff */
[----:B------:R-:W-:Y:S01]  /*7e60*/  IMAD R72, R122, 0x8, R75 ;  /* 0x000000087a487824 */ /* 0x000fe200078e024b */
[----:B-1----:R-:W-:-:S04]  /*7e70*/  LEA R78, P6, R69, R71, 0x1 ;  /* 0x00000047454e7211 */ /* 0x002fc800078c08ff */
[----:B------:R-:W-:Y:S01]  /*7e80*/  LEA.HI.X.SX32 R79, R69, R3, 0x1, P6 ;  /* 0x00000003454f7211 */ /* 0x000fe200030f0eff */
[----:B------:R-:W-:Y:S01]  /*7e90*/  IMAD R74, R123, 0x8, R72 ;  /* 0x000000087b4a7824 */ /* 0x000fe200078e0248 */
[----:B------:R-:W-:Y:S02]  /*7ea0*/  LEA R80, P3, R70, R71, 0x1 ;  /* 0x0000004746507211 */ /* 0x000fe400078608ff */
[----:B------:R-:W-:Y:S01]  /*7eb0*/  LEA.HI.X.SX32 R85, R68, R3, 0x1, P5 ;  /* 0x0000000344557211 */ /* 0x000fe200028f0eff */
[----:B------:R0:W-:Y:S01]  /*7ec0*/  STL.64 [R1+0x1d8], R78 ;  /* 0x0001d84e01007387 */ /* 0x0001e20000100a00 */
[----:B------:R-:W-:Y:S02]  /*7ed0*/  LEA R76, P6, R75, R71, 0x1 ;  /* 0x000000474b4c7211 */ /* 0x000fe400078c08ff */
[----:B------:R-:W-:Y:S02]  /*7ee0*/  LEA.HI.X.SX32 R81, R70, R3, 0x1, P3 ;  /* 0x0000000346517211 */ /* 0x000fe400018f0eff */
[----:B------:R-:W-:-:S02]  /*7ef0*/  LEA R68, R124, R74, 0x3 ;  /* 0x0000004a7c447211 */ /* 0x000fc400078e18ff */
[----:B------:R-:W-:Y:S02]  /*7f00*/  LEA.HI.X.SX32 R77, R75, R3, 0x1, P6 ;  /* 0x000000034b4d7211 */ /* 0x000fe400030f0eff */
[C---:B0-----:R-:W-:Y:S01]  /*7f10*/  LEA R78, P5, R73.reuse, R71, 0x1 ;  /* 0x00000047494e7211 */ /* 0x041fe200078a08ff */
[----:B------:R-:W-:Y:S03]  /*7f20*/  STL.64 [R1+0x1e0], R84 ;  /* 0x0001e05401007387 */ /* 0x000fe60000100a00 */
[----:B------:R-:W-:Y:S01]  /*7f30*/  LEA.HI.X.SX32 R79, R73, R3, 0x1, P5 ;  /* 0x00000003494f7211 */ /* 0x000fe200028f0eff */
[----:B------:R-:W-:Y:S01]  /*7f40*/  STL.64 [R1+0x1a8], R80 ;  /* 0x0001a85001007387 */ /* 0x000fe20000100a00 */
[----:B------:R-:W-:-:S03]  /*7f50*/  IMAD R69, R125, 0x10, R68 ;  /* 0x000000107d457824 */ /* 0x000fc600078e0244 */
[----:B------:R0:W-:Y:S04]  /*7f60*/  STL.64 [R1+0x1d0], R78 ;  /* 0x0001d04e01007387 */ /* 0x0001e80000100a00 */
[----:B------:R1:W-:Y:S01]  /*7f70*/  STL.64 [R1+0x1c8], R76 ;  /* 0x0001c84c01007387 */ /* 0x0003e20000100a00 */
[----:B------:R-:W-:Y:S01]  /*7f80*/  IMAD R70, R126, 0x8, R69 ;  /* 0x000000087e467824 */ /* 0x000fe200078e0245 */
[-C--:B0-----:R-:W-:Y:S02]  /*7f90*/  LEA R78, P3, R72, R71.reuse, 0x1 ;  /* 0x00000047484e7211 */ /* 0x081fe400078608ff */
[----:B-1----:R-:W-:Y:S02]  /*7fa0*/  LEA R76, P5, R74, R71, 0x1 ;  /* 0x000000474a4c7211 */ /* 0x002fe400078a08ff */
[----:B------:R-:W-:-:S02]  /*7fb0*/  LEA.HI.X.SX32 R79, R72, R3, 0x1, P3 ;  /* 0x00000003484f7211 */ /* 0x000fc400018f0eff */
[----:B------:R-:W-:Y:S01]  /*7fc0*/  LEA.HI.X.SX32 R77, R74, R3, 0x1, P5 ;  /* 0x000000034a4d7211 */ /* 0x000fe200028f0eff */
[----:B------:R-:W-:Y:S02]  /*7fd0*/  IMAD R73, R127, 0x8, R70 ;  /* 0x000000087f497824 */ /* 0x000fe400078e0246 */
[----:B------:R0:W-:Y:S04]  /*7fe0*/  STL.64 [R1+0x1c0], R78 ;  /* 0x0001c04e01007387 */ /* 0x0001e80000100a00 */
[----:B------:R1:W-:Y:S01]  /*7ff0*/  STL.64 [R1+0x1b8], R76 ;  /* 0x0001b84c01007387 */ /* 0x0003e20000100a00 */
[----:B------:R-:W-:Y:S02]  /*8000*/  LEA R72, R128, R73, 0x3 ;  /* 0x0000004980487211 */ /* 0x000fe400078e18ff */
[----:B0-----:R-:W-:-:S02]  /*8010*/  LEA R78, P3, R68, R71, 0x1 ;  /* 0x00000047444e7211 */ /* 0x001fc400078608ff */
[C---:B-1----:R-:W-:Y:S02]  /*8020*/  LEA R76, P5, R69.reuse, R71, 0x1 ;  /* 0x00000047454c7211 */ /* 0x042fe400078a08ff */
[-C--:B------:R-:W-:Y:S02]  /*8030*/  LEA.HI.X.SX32 R79, R68, R3.reuse, 0x1, P3 ;  /* 0x00000003444f7211 */ /* 0x080fe400018f0eff */
[----:B------:R-:W-:Y:S01]  /*8040*/  LEA.HI.X.SX32 R77, R69, R3, 0x1, P5 ;  /* 0x00000003454d7211 */ /* 0x000fe200028f0eff */
[----:B------:R-:W-:Y:S01]  /*8050*/  IMAD R68, R129, 0x8, R72 ;  /* 0x0000000881447824 */ /* 0x000fe200078e0248 */
[----:B------:R-:W-:Y:S01]  /*8060*/  LEA R80, P3, R70, R71, 0x1 ;  /* 0x0000004746507211 */ /* 0x000fe200078608ff */
[----:B------:R0:W-:Y:S02]  /*8070*/  STL.64 [R1+0x1b0], R78 ;  /* 0x0001b04e01007387 */ /* 0x0001e40000100a00 */
[----:B------:R-:W-:Y:S02]  /*8080*/  IMAD R69, R130, 0x8, R68 ;  /* 0x0000000882457824 */ /* 0x000fe400078e0244 */
[----:B------:R1:W-:Y:S01]  /*8090*/  STL.64 [R1+0x1a0], R76 ;  /* 0x0001a04c01007387 */ /* 0x0003e20000100a00 */
[----:B------:R-:W-:Y:S01]  /*80a0*/  LEA.HI.X.SX32 R81, R70, R3, 0x1, P3 ;  /* 0x0000000346517211 */ /* 0x000fe200018f0eff */
[----:B------:R-:W-:-:S04]  /*80b0*/  @!UP0 UIADD3 UR4, UPT, UPT, -UR12, 0x100000, URZ ;  /* 0x001000000c048890 */ /* 0x000fc8000fffe1ff */
[----:B------:R-:W-:Y:S02]  /*80c0*/  @!UP0 USHF.L.U32 UR5, UR4, 0xb, URZ ;  /* 0x0000000b04058899 */ /* 0x000fe400080006ff */
[----:B------:R-:W-:Y:S01]  /*80d0*/  @!UP0 USHF.L.U32 UR4, UR4, 0x1, URZ ;  /* 0x0000000104048899 */ /* 0x000fe200080006ff */
[CC--:B0-----:R-:W-:Y:S02]  /*80e0*/  LEA R78, P5, R73.reuse, R71.reuse, 0x1 ;  /* 0x00000047494e7211 */ /* 0x0c1fe400078a08ff */
[C---:B-1----:R-:W-:Y:S02]  /*80f0*/  LEA R76, P6, R72.reuse, R71, 0x1 ;  /* 0x00000047484c7211 */ /* 0x042fe400078c08ff */
[-C--:B------:R-:W-:Y:S01]  /*8100*/  LEA.HI.X.SX32 R79, R73, R3.reuse, 0x1, P5 ;  /* 0x00000003494f7211 */ /* 0x080fe200028f0eff */
[----:B-----5:R-:W-:Y:S01]  /*8110*/  IMAD R70, R131, 0x8, R69 ;  /* 0x0000000883467824 */ /* 0x020fe200078e0245 */
[----:B------:R-:W-:Y:S01]  /*8120*/  LEA.HI.X.SX32 R77, R72, R3, 0x1, P6 ;  /* 0x00000003484d7211 */ /* 0x000fe200030f0eff */
[----:B------:R0:W-:Y:S01]  /*8130*/  STL.64 [R1+0x198], R80 ;  /* 0x0001985001007387 */ /* 0x0001e20000100a00 */
[----:B------:R-:W-:Y:S01]  /*8140*/  LEA R82, P4, R23, R71, 0x1 ;  /* 0x0000004717527211 */ /* 0x000fe200078808ff */
[----:B------:R-:W-:-:S02]  /*8150*/  VOTEU.ALL UP1, P1 ;  /* 0x0000000000ff7886 */ /* 0x000fc40000820000 */
[----:B------:R1:W-:Y:S01]  /*8160*/  STL.64 [R1+0x190], R78 ;  /* 0x0001904e01007387 */ /* 0x0003e20000100a00 */
[----:B------:R-:W-:Y:S02]  /*8170*/  LEA.HI.X.SX32 R83, R23, R3, 0x1, P4 ;  /* 0x0000000317537211 */ /* 0x000fe400020f0eff */
[----:B------:R-:W-:Y:S01]  /*8180*/  LOP3.LUT R75, R197, 0x10, RZ, 0x3c, !PT ;  /* 0x00000010c54b7812 */ /* 0x000fe200078e3cff */
[----:B------:R2:W-:Y:S01]  /*8190*/  STL.64 [R1+0x188], R76 ;  /* 0x0001884c01007387 */ /* 0x0005e20000100a00 */
[----:B------:R3:W5:Y:S01]  /*81a0*/  @!UP1 SYNCS.EXCH.64 URZ, [UR9+0x1c008], UR4 ;  /* 0x01c0080409ff95b2 */ /* 0x0007620008000100 */
[CC--:B0-----:R-:W-:Y:S02]  /*81b0*/  LEA R80, P3, R68.reuse, R71.reuse, 0x1 ;  /* 0x0000004744507211 */ /* 0x0c1fe400078608ff */
[----:B-1----:R-:W-:Y:S02]  /*81c0*/  LEA R78, P5, R69, R71, 0x1 ;  /* 0x00000047454e7211 */ /* 0x002fe400078a08ff */
[----:B------:R-:W-:-:S02]  /*81d0*/  LEA.HI.X.SX32 R81, R68, R3, 0x1, P3 ;  /* 0x0000000344517211 */ /* 0x000fc400018f0eff */
[C---:B--2---:R-:W-:Y:S02]  /*81e0*/  LEA R76, P6, R70.reuse, R71, 0x1 ;  /* 0x00000047464c7211 */ /* 0x044fe400078c08ff */
[-C--:B------:R-:W-:Y:S02]  /*81f0*/  LEA.HI.X.SX32 R79, R69, R3.reuse, 0x1, P5 ;  /* 0x00000003454f7211 */ /* 0x080fe400028f0eff */
[----:B------:R-:W-:Y:S01]  /*8200*/  LEA.HI.X.SX32 R77, R70, R3, 0x1, P6 ;  /* 0x00000003464d7211 */ /* 0x000fe200030f0eff */
[----:B------:R-:W-:Y:S04]  /*8210*/  STL.64 [R1+0x168], R82 ;  /* 0x0001685201007387 */ /* 0x000fe80000100a00 */
        /* <DEDUP_REMOVED lines=8> */
[----:B------:R-:W-:Y:S04]  /*82a0*/  STL.64 [R1+0x180], R80 ;  /* 0x0001805001007387 */ /* 0x000fe80000100a00 */
[----:B------:R-:W-:Y:S04]  /*82b0*/  STS.U16 [R75+UR9+0x10080], R32 ;  /* 0x010080204b007988 */ /* 0x000fe80008000409 */
[----:B------:R-:W-:Y:S04]  /*82c0*/  STL.64 [R1+0x178], R78 ;  /* 0x0001784e01007387 */ /* 0x000fe80000100a00 */
[----:B------:R-:W-:Y:S04]  /*82d0*/  STS.U16 [R75+UR9+0x11080], R33 ;  /* 0x011080214b007988 */ /* 0x000fe80008000409 */
[----:B------:R0:W-:Y:S04]  /*82e0*/  STL.64 [R1+0x170], R76 ;  /* 0x0001704c01007387 */ /* 0x0001e80000100a00 */
[----:B------:R-:W-:Y:S04]  /*82f0*/  STS.U16 [R75+UR9+0x12080], R34 ;  /* 0x012080224b007988 */ /* 0x000fe80008000409 */
[----:B------:R-:W-:Y:S01]  /*8300*/  STS.U16 [R75+UR9+0x13080], R35 ;  /* 0x013080234b007988 */ /* 0x000fe20008000409 */
[----:B0-----:R-:W-:-:S03]  /*8310*/  LOP3.LUT R76, R197, 0x20, RZ, 0x3c, !PT ;  /* 0x00000020c54c7812 */ /* 0x001fc600078e3cff */
[----:B------:R-:W-:Y:S04]  /*8320*/  STS.U16 [R75+UR9+0x10480], R36 ;  /* 0x010480244b007988 */ /* 0x000fe80008000409 */
[----:B------:R-:W-:Y:S04]  /*8330*/  STS.U16 [R75+UR9+0x11480], R37 ;  /* 0x011480254b007988 */ /* 0x000fe80008000409 */
[----:B------:R-:W-:Y:S04]  /*8340*/  STS.U16 [R75+UR9+0x12480], R38 ;  /* 0x012480264b007988 */ /* 0x000fe80008000409 */
[----:B------:R0:W-:Y:S04]  /*8350*/  STS.U16 [R75+UR9+0x13480], R39 ;  /* 0x013480274b007988 */ /* 0x0001e80008000409 */
[----:B------:R-:W-:Y:S04]  /*8360*/  STS.U16 [R76+UR9+0x10100], R40 ;  /* 0x010100284c007988 */ /* 0x000fe80008000409 */
[----:B------:R-:W-:Y:S01]  /*8370*/  STS.U16 [R76+UR9+0x11100], R41 ;  /* 0x011100294c007988 */ /* 0x000fe20008000409 */
[----:B0-----:R-:W-:-:S03]  /*8380*/  LOP3.LUT R75, R197, 0x30, RZ, 0x3c, !PT ;  /* 0x00000030c54b7812 */ /* 0x001fc600078e3cff */
        /* <DEDUP_REMOVED lines=30> */
[----:B----4-:R-:W-:Y:S04]  /*8570*/  STS.U16 [R75+UR9+0x11680], R16 ;  /* 0x011680104b007988 */ /* 0x010fe80008000409 */
[----:B------:R-:W-:Y:S04]  /*8580*/  STS.U16 [R75+UR9+0x12680], R17 ;  /* 0x012680114b007988 */ /* 0x000fe80008000409 */
[----:B------:R0:W-:Y:S04]  /*8590*/  STS.U16 [R75+UR9+0x13680], R18 ;  /* 0x013680124b007988 */ /* 0x0001e80008000409 */
[----:B------:R-:W-:Y:S04]  /*85a0*/  STS.U16 [R76+UR9+0x10300], R19 ;  /* 0x010300134c007988 */ /* 0x000fe80008000409 */
[----:B------:R-:W-:Y:S01]  /*85b0*/  STS.U16 [R76+UR9+0x11300], R20 ;  /* 0x011300144c007988 */ /* 0x000fe20008000409 */
[----:B0-----:R-:W-:-:S03]  /*85c0*/  LOP3.LUT R75, R197, 0x70, RZ, 0x3c, !PT ;  /* 0x00000070c54b7812 */ /* 0x001fc600078e3cff */
[----:B------:R-:W-:Y:S01]  /*85d0*/  STS.U16 [R76+UR9+0x12300], R21 ;  /* 0x012300154c007988 */ /* 0x000fe20008000409 */
[----:B------:R-:W-:-:S04]  /*85e0*/  @!UP0 UIADD3 UR12, UPT, UPT, -UR12, 0x100000, URZ ;  /* 0x001000000c0c8890 */ /* 0x000fc8000fffe1ff */
[----:B------:R-:W-:Y:S02]  /*85f0*/  @!UP0 USHF.L.U32 UR13, UR12, 0xb, URZ ;  /* 0x0000000b0c0d8899 */ /* 0x000fe400080006ff */
[----:B------:R-:W-:Y:S01]  /*8600*/  @!UP0 USHF.L.U32 UR12, UR12, 0x1, URZ ;  /* 0x000000010c0c8899 */ /* 0x000fe200080006ff */
[----:B------:R-:W-:Y:S01]  /*8610*/  STS.U16 [R76+UR9+0x13300], R22 ;  /* 0x013300164c007988 */ /* 0x000fe20008000409 */
[----:B------:R-:W-:-:S03]  /*8620*/  ISETP.EQ.U32.AND P3, PT, R212, RZ, P2 ;  /* 0x000000ffd400720c */ /* 0x000fc60001762070 */
[----:B------:R0:W-:Y:S04]  /*8630*/  STS.U16 [R76+UR9+0x10700], R0 ;  /* 0x010700004c007988 */ /* 0x0001e80008000409 */
[----:B------:R-:W-:Y:S04]  /*8640*/  STS.U16 [R76+UR9+0x11700], R14 ;  /* 0x0117000e4c007988 */ /* 0x000fe80008000409 */
[----:B------:R-:W-:Y:S04]  /*8650*/  STS.U16 [R76+UR9+0x12700], R13 ;  /* 0x0127000d4c007988 */ /* 0x000fe80008000409 */
[----:B------:R1:W-:Y:S04]  /*8660*/  STS.U16 [R76+UR9+0x13700], R12 ;  /* 0x0137000c4c007988 */ /* 0x0003e80008000409 */
[----:B------:R2:W-:Y:S01]  /*8670*/  STS.U16 [R75+UR9+0x10380], R11 ;  /* 0x0103800b4b007988 */ /* 0x0005e20008000409 */
[----:B------:R-:W-:-:S03]  /*8680*/  VOTEU.ALL UP1, P1 ;  /* 0x0000000000ff7886 */ /* 0x000fc60000820000 */
[----:B------:R2:W-:Y:S04]  /*8690*/  STS.U16 [R75+UR9+0x11380], R10 ;  /* 0x0113800a4b007988 */ /* 0x0005e80008000409 */
[----:B------:R2:W-:Y:S04]  /*86a0*/  STS.U16 [R75+UR9+0x12380], R9 ;  /* 0x012380094b007988 */ /* 0x0005e80008000409 */
[----:B------:R2:W-:Y:S04]  /*86b0*/  STS.U16 [R75+UR9+0x13380], R8 ;  /* 0x013380084b007988 */ /* 0x0005e80008000409 */
[----:B------:R2:W-:Y:S04]  /*86c0*/  STS.U16 [R75+UR9+0x10780], R7 ;  /* 0x010780074b007988 */ /* 0x0005e80008000409 */
[----:B------:R2:W-:Y:S04]  /*86d0*/  STS.U16 [R75+UR9+0x11780], R6 ;  /* 0x011780064b007988 */ /* 0x0005e80008000409 */
[----:B------:R2:W-:Y:S01]  /*86e0*/  STS.U16 [R75+UR9+0x12780], R5 ;  /* 0x012780054b007988 */ /* 0x0005e20008000409 */
[----:B---3--:R-:W-:-:S03]  /*86f0*/  UIADD3 UR5, UPT, UPT, UR8, 0x100, URZ ;  /* 0x0000010008057890 */ /* 0x008fc6000fffe0ff */
[----:B------:R2:W-:Y:S01]  /*8700*/  STS.U16 [R75+UR9+0x13780], R4 ;  /* 0x013780044b007988 */ /* 0x0005e20008000409 */
[----:B-----5:R3:W-:Y:S06]  /*8710*/  MEMBAR.ALL.CTA ;  /* 0x0000000000007992 */ /* 0x0207ec0000008000 */
[----:B---3--:R-:W-:Y:S04]  /*8720*/  FENCE.VIEW.ASYNC.S ;  /* 0x00000000000073c6 */ /* 0x008fe80000000000 */
[----:B------:R-:W3:Y:S02]  /*8730*/  FENCE.VIEW.ASYNC.S ;  /* 0x00000000000073c6 */ /* 0x000ee40000000000 */
[----:B---3--:R2:W3:Y:S01]  /*8740*/  @!UP1 SYNCS.EXCH.64 URZ, [UR9+0x14000], UR12 ;  /* 0x0140000c09ff95b2 */ /* 0x0084e20008000100 */
[----:B0-----:R-:W-:-:S02]  /*8750*/  PRMT R0, RZ, 0x7610, R0 ;  /* 0x00007610ff007816 */ /* 0x001fc40000000000 */
[----:B-1----:R-:W-:Y:S02]  /*8760*/  PRMT R12, RZ, 0x7610, R12 ;  /* 0x00007610ff0c7816 */ /* 0x002fe4000000000c */
[----:B------:R-:W-:Y:S02]  /*8770*/  PRMT R13, RZ, 0x7610, R13 ;  /* 0x00007610ff0d7816 */ /* 0x000fe4000000000d */
[----:B------:R-:W-:Y:S02]  /*8780*/  PRMT R14, RZ, 0x7610, R14 ;  /* 0x00007610ff0e7816 */ /* 0x000fe4000000000e */
[----:B------:R-:W-:Y:S02]  /*8790*/  PRMT R15, RZ, 0x7610, R15 ;  /* 0x00007610ff0f7816 */ /* 0x000fe4000000000f */
[----:B------:R-:W-:Y:S02]  /*87a0*/  PRMT R16, RZ, 0x7610, R16 ;  /* 0x00007610ff107816 */ /* 0x000fe40000000010 */
[----:B------:R-:W-:-:S02]  /*87b0*/  PRMT R17, RZ, 0x7610, R17 ;  /* 0x00007610ff117816 */ /* 0x000fc40000000011 */
[----:B------:R-:W-:Y:S02]  /*87c0*/  PRMT R18, RZ, 0x7610, R18 ;  /* 0x00007610ff127816 */ /* 0x000fe40000000012 */
        /* <DEDUP_REMOVED lines=56> */
[----:B------:R-:W-:Y:S01]  /*8b50*/  IADD3 R206, PT, PT, R132, 0x14000, RZ ;  /* 0x0001400084ce7810 */ /* 0x000fe20007ffe0ff */
[----:B---3--:R-:W-:Y:S06]  /*8b60*/  BAR.SYNC.DEFER_BLOCKING 0x0 ;  /* 0x0000000000007b1d */ /* 0x008fec0000010000 */
[----:B--2---:R-:W-:Y:S05]  /*8b70*/  @!P3 BRA `(.L_x_6) ;  /* 0x0000000800d8b947 */ /* 0x004fea0003800000 */
[----:B------:R-:W-:Y:S01]  /*8b80*/  IMAD.U32 R4, RZ, RZ, UR9 ;  /* 0x00000009ff047e24 */ /* 0x000fe2000f8e00ff */
[----:B------:R-:W-:Y:S01]  /*8b90*/  ELECT P4, URZ, PT ;  /* 0x0000000000ff782f */ /* 0x000fe20003880000 */
[----:B------:R-:W-:Y:S01]  /*8ba0*/  VIADD R5, R132, 0x10000 ;  /* 0x0001000084057836 */ /* 0x000fe20000000000 */
[----:B------:R-:W-:Y:S01]  /*8bb0*/  UMOV UR50, 0x0 ;  /* 0x0000000000327882 */ /* 0x000fe20000000000 */
[----:B------:R-:W-:Y:S01]  /*8bc0*/  UMOV UR51, 0x4048490 ;  /* 0x0404849000337882 */ /* 0x000fe20000000000 */
[----:B------:R-:W-:Y:S01]  /*8bd0*/  SHF.R.U32.HI R4, RZ, 0x4, R4 ;  /* 0x00000004ff047819 */ /* 0x000fe20000011604 */
[----:B------:R-:W-:Y:S01]  /*8be0*/  UMOV UR70, 0x0 ;  /* 0x0000000000467882 */ /* 0x000fe20000000000 */
[----:B------:R-:W-:Y:S01]  /*8bf0*/  SHF.R.U32.HI R5, RZ, 0x4, R5 ;  /* 0x00000004ff057819 */ /* 0x000fe20000011605 */
[----:B------:R-:W-:Y:S01]  /*8c00*/  UMOV UR71, 0x4048490 ;  /* 0x0404849000477882 */ /* 0x000fe20000000000 */
[----:B------:R-:W-:Y:S01]  /*8c10*/  SGXT.U32 R4, R4, 0xe ;  /* 0x0000000e0404781a */ /* 0x000fe20000000000 */
[----:B------:R-:W-:Y:S01]  /*8c20*/  UMOV UR52, 0x0 ;  /* 0x0000000000347882 */ /* 0x000fe20000000000 */
[----:B------:R-:W-:Y:S01]  /*8c30*/  SGXT.U32 R6, R5, 0xe ;  /* 0x0000000e0506781a */ /* 0x000fe20000000000 */
[----:B------:R-:W-:Y:S01]  /*8c40*/  UMOV UR53, 0x4048490 ;  /* 0x0404849000357882 */ /* 0x000fe20000000000 */
[----:B------:R-:W-:Y:S01]  /*8c50*/  R2UR UR4, R4 ;  /* 0x00000000040472ca */ /* 0x000fe200000e0000 */
[----:B------:R-:W-:Y:S01]  /*8c60*/  UMOV UR44, 0x0 ;  /* 0x00000000002c7882 */ /* 0x000fe20000000000 */
[----:B------:R-:W-:Y:S01]  /*8c70*/  R2UR UR13, R6 ;  /* 0x00000000060d72ca */ /* 0x000fe200000e0000 */
[----:B------:R-:W-:Y:S01]  /*8c80*/  UMOV UR45, 0x4048490 ;  /* 0x04048490002d7882 */ /* 0x000fe20000000000 */
[----:B------:R-:W-:Y:S01]  /*8c90*/  IADD3 R4, P5, PT, R4, 0x80, RZ ;  /* 0x0000008004047810 */ /* 0x000fe20007fbe0ff */
[----:B------:R-:W-:Y:S01]  /*8ca0*/  UMOV UR64, 0x0 ;  /* 0x0000000000407882 */ /* 0x000fe20000000000 */
[----:B------:R-:W-:Y:S01]  /*8cb0*/  @P4 MOV R5, 0x40004040 ;  /* 0x4000404000054802 */ /* 0x000fe20000000f00 */
[----:B------:R-:W-:Y:S01]  /*8cc0*/  UMOV UR65, 0x4048490 ;  /* 0x0404849000417882 */ /* 0x000fe20000000000 */
[----:B------:R-:W-:Y:S01]  /*8cd0*/  R2UR UR12, R4 ;  /* 0x00000000040c72ca */ /* 0x000fe200000e0000 */
[----:B------:R-:W-:Y:S01]  /*8ce0*/  UMOV UR48, 0x0 ;  /* 0x0000000000307882 */ /* 0x000fe20000000000 */
[C---:B------:R-:W-:Y:S01]  /*8cf0*/  @P4 R2UR UR47, R5.reuse ;  /* 0x00000000052f42ca */ /* 0x040fe200000e0000 */
[----:B------:R-:W-:Y:S01]  /*8d00*/  UMOV UR49, 0x4048490 ;  /* 0x0404849000317882 */ /* 0x000fe20000000000 */
[----:B------:R-:W-:Y:S01]  /*8d10*/  @P4 R2UR UR63, R5 ;  /* 0x00000000053f42ca */ /* 0x000fe200000e0000 */
[----:B------:R-:W-:Y:S01]  /*8d20*/  IMAD.U32 R4, RZ, RZ, UR4 ;  /* 0x00000004ff047e24 */ /* 0x000fe2000f8e00ff */
[----:B------:R-:W-:Y:S01]  /*8d30*/  IADD3 R6, P6, PT, R6, 0x2, RZ ;  /* 0x0000000206067810 */ /* 0x000fe20007fde0ff */
[----:B------:R-:W-:Y:S01]  /*8d40*/  UMOV UR58, 0x0 ;  /* 0x00000000003a7882 */ /* 0x000fe20000000000 */
[----:B------:R-:W-:Y:S01]  /*8d50*/  UMOV UR59, 0x4048490 ;  /* 0x04048490003b7882 */ /* 0x000fe20000000000 */
[----:B------:R-:W-:Y:S01]  /*8d60*/  UMOV UR68, 0x0 ;  /* 0x0000000000447882 */ /* 0x000fe20000000000 */
[----:B------:R-:W-:Y:S01]  /*8d70*/  @P4 R2UR UR46, R4 ;  /* 0x00000000042e42ca */ /* 0x000fe200000e0000 */
[----:B------:R-:W-:Y:S01]  /*8d80*/  IMAD.U32 R4, RZ, RZ, UR13 ;  /* 0x0000000dff047e24 */ /* 0x000fe2000f8e00ff */
[----:B------:R-:W-:Y:S01]  /*8d90*/  R2UR UR14, R6 ;  /* 0x00000000060e72ca */ /* 0x000fe200000e0000 */
[----:B------:R-:W-:Y:S01]  /*8da0*/  UMOV UR69, 0x4048490 ;  /* 0x0404849000457882 */ /* 0x000fe20000000000 */
[----:B------:R-:W-:Y:S01]  /*8db0*/  UMOV UR66, 0x0 ;  /* 0x0000000000427882 */ /* 0x000fe20000000000 */
[----:B------:R-:W-:Y:S01]  /*8dc0*/  UMOV UR67, 0x4048490 ;  /* 0x0404849000437882 */ /* 0x000fe20000000000 */
[----:B------:R-:W-:-:S02]  /*8dd0*/  @P4 R2UR UR62, R4 ;  /* 0x00000000043e42ca */ /* 0x000fc400000e0000 */
[----:B------:R-:W-:Y:S01]  /*8de0*/  CS2R R4, SRZ ;  /* 0x0000000000047805 */ /* 0x000fe2000001ff00 */
[----:B------:R-:W-:Y:S01]  /*8df0*/  UMOV UR60, 0x0 ;  /* 0x00000000003c7882 */ /* 0x000fe20000000000 */
[----:B------:R-:W-:Y:S01]  /*8e00*/  UMOV UR61, 0x4048490 ;  /* 0x04048490003d7882 */ /* 0x000fe20000000000 */
[----:B------:R-:W-:Y:S01]  /*8e10*/  UMOV UR72, 0x0 ;  /* 0x0000000000487882 */ /* 0x000fe20000000000 */
[----:B------:R-:W-:Y:S01]  /*8e20*/  UMOV UR73, 0x4048490 ;  /* 0x0404849000497882 */ /* 0x000fe20000000000 */
[----:B------:R-:W-:Y:S01]  /*8e30*/  UMOV UR16, 0x0 ;  /* 0x0000000000107882 */ /* 0x000fe20000000000 */
[----:B------:R-:W-:Y:S01]  /*8e40*/  IADD3.X R4, PT, PT, R4, 0x40004040, RZ, P5, !PT ;  /* 0x4000404004047810 */ /* 0x000fe20002ffe4ff */
[----:B------:R-:W-:Y:S01]  /*8e50*/  UMOV UR17, 0x4048490 ;  /* 0x0404849000117882 */ /* 0x000fe20000000000 */
[----:B------:R-:W-:Y:S01]  /*8e60*/  IADD3.X R5, PT, PT, R5, 0x40004040, RZ, P6, !PT ;  /* 0x4000404005057810 */ /* 0x000fe200037fe4ff */
[----:B------:R-:W-:Y:S01]  /*8e70*/  UMOV UR18, 0x0 ;  /* 0x0000000000127882 */ /* 0x000fe20000000000 */
[----:B------:R-:W-:Y:S01]  /*8e80*/  R2UR UR13, R4 ;  /* 0x00000000040d72ca */ /* 0x000fe200000e0000 */
[----:B------:R-:W-:Y:S01]  /*8e90*/  UMOV UR19, 0x4048490 ;  /* 0x0404849000137882 */ /* 0x000fe20000000000 */
[----:B------:R-:W-:Y:S01]  /*8ea0*/  R2UR UR15, R5 ;  /* 0x00000000050f72ca */ /* 0x000fe200000e0000 */
[----:B------:R0:W-:Y:S01]  /*8eb0*/  UTCHMMA gdesc[UR46], gdesc[UR62], tmem[UR5], tmem[UR50], idesc[UR51], !UPT ;  /* 0x00ff323e2e0075ea */ /* 0x0001e2000f800005 */
[----:B------:R-:W-:Y:S01]  /*8ec0*/  UMOV UR20, 0x0 ;  /* 0x0000000000147882 */ /* 0x000fe20000000000 */
[----:B------:R-:W-:Y:S01]  /*8ed0*/  UMOV UR21, 0x4048490 ;  /* 0x0404849000157882 */ /* 0x000fe20000000000 */
[----:B------:R-:W-:Y:S01]  /*8ee0*/  UMOV UR22, 0x0 ;  /* 0x0000000000167882 */ /* 0x000fe20000000000 */
[----:B------:R-:W-:Y:S01]  /*8ef0*/  UMOV UR23, 0x4048490 ;  /* 0x0404849000177882 */ /* 0x000fe20000000000 */
[----:B------:R-:W-:Y:S01]  /*8f00*/  IMAD.MOV.U32 R207, RZ, RZ, RZ ;  /* 0x000000ffffcf7224 */ /* 0x000fe200078e00ff */
[----:B------:R-:W-:Y:S01]  /*8f10*/  UMOV UR24, 0x0 ;  /* 0x0000000000187882 */ /* 0x000fe20000000000 */
[----:B------:R-:W-:Y:S01]  /*8f20*/  UMOV UR25, 0x4048490 ;  /* 0x0404849000197882 */ /* 0x000fe20000000000 */
[----:B------:R-:W-:Y:S01]  /*8f30*/  UMOV UR26, 0x0 ;  /* 0x00000000001a7882 */ /* 0x000fe20000000000 */
[----:B------:R-:W-:Y:S01]  /*8f40*/  UMOV UR27, 0x4048490 ;  /* 0x04048490001b7882 */ /* 0x000fe20000000000 */
[----:B------:R-:W-:Y:S01]  /*8f50*/  UIADD3.64 UR42, UPT, UPT, UR12, 0x80, URZ ;  /* 0x000000800c2a7897 */ /* 0x000fe2000fffe0ff */
[----:B------:R-:W-:Y:S01]  /*8f60*/  @P4 MOV R4, R206 ;  /* 0x000000ce00044202 */ /* 0x000fe20000000f00 */
[----:B------:R-:W-:-:S02]  /*8f70*/  UIADD3.64 UR54, UPT, UPT, UR14, 0x2, URZ ;  /* 0x000000020e367897 */ /* 0x000fc4000fffe0ff */
[----:B------:R1:W-:Y:S01]  /*8f80*/  UTCHMMA gdesc[UR12], gdesc[UR14], tmem[UR5], tmem[UR70], idesc[UR71], UPT ;  /* 0x00ff460e0c0075ea */ /* 0x0003e2000b800005 */
[----:B0-----:R-:W-:Y:S01]  /*8f90*/  UIADD3.64 UR46, UPT, UPT, UR12, 0x100, URZ ;  /* 0x000001000c2e7897 */ /* 0x001fe2000fffe0ff */
[----:B------:R-:W-:Y:S01]  /*8fa0*/  @P4 R2UR UR4, R4 ;  /* 0x00000000040442ca */ /* 0x000fe200000e0000 */
[----:B------:R-:W-:Y:S02]  /*8fb0*/  UIADD3.64 UR50, UPT, UPT, UR14, 0x4, URZ ;  /* 0x000000040e327897 */ /* 0x000fe4000fffe0ff */
[----:B------:R-:W-:Y:S02]  /*8fc0*/  UIADD3.64 UR74, UPT, UPT, UR12, 0x180, URZ ;  /* 0x000001800c4a7897 */ /* 0x000fe4000fffe0ff */
[----:B------:R-:W-:Y:S01]  /*8fd0*/  UIADD3.64 UR76, UPT, UPT, UR14, 0x7e, URZ ;  /* 0x0000007e0e4c7897 */ /* 0x000fe2000fffe0ff */
[----:B------:R0:W-:Y:S01]  /*8fe0*/  UTCHMMA gdesc[UR42], gdesc[UR54], tmem[UR5], tmem[UR52], idesc[UR53], UPT ;  /* 0x00ff34362a0075ea */ /* 0x0001e2000b800005 */
[----:B------:R-:W-:Y:S02]  /*8ff0*/  UIADD3.64 UR56, UPT, UPT, UR14, 0x80, URZ ;  /* 0x000000800e387897 */ /* 0x000fe4000fffe0ff */
[----:B------:R-:W-:Y:S01]  /*9000*/  UIADD3.64 UR62, UPT, UPT, UR14, 0x82, URZ ;  /* 0x000000820e3e7897 */ /* 0x000fe2000fffe0ff */
[----:B------:R2:W-:Y:S01]  /*9010*/  UTCHMMA gdesc[UR46], gdesc[UR50], tmem[UR5], tmem[UR44], idesc[UR45], UPT ;  /* 0x00ff2c322e0075ea */ /* 0x0005e2000b800005 */
[----:B-1----:R-:W-:Y:S01]  /*9020*/  UIADD3.64 UR70, UPT, UPT, UR12, 0x300, URZ ;  /* 0x000003000c467897 */ /* 0x002fe2000fffe0ff */
[----:B------:R-:W-:-:S02]  /*9030*/  UMOV UR28, 0x0 ;  /* 0x00000000001c7882 */ /* 0x000fc40000000000 */
[----:B------:R1:W-:Y:S01]  /*9040*/  UTCHMMA gdesc[UR74], gdesc[UR76], tmem[UR5], tmem[UR64], idesc[UR65], UPT ;  /* 0x00ff404c4a0075ea */ /* 0x0003e2000b800005 */
[----:B------:R-:W-:Y:S01]  /*9050*/  UMOV UR29, 0x4048490 ;  /* 0x04048490001d7882 */ /* 0x000fe20000000000 */
[----:B0-----:R-:W-:Y:S02]  /*9060*/  UIADD3.64 UR54, UPT, UPT, UR12, 0x200, URZ ;  /* 0x000002000c367897 */ /* 0x001fe4000fffe0ff */
[----:B------:R-:W-:Y:S02]  /*9070*/  UIADD3.64 UR52, UPT, UPT, UR14, 0x84, URZ ;  /* 0x000000840e347897 */ /* 0x000fe4000fffe0ff */
[----:B--2---:R-:W-:Y:S01]  /*9080*/  UIADD3.64 UR50, UPT, UPT, UR12, 0x280, URZ ;  /* 0x000002800c327897 */ /* 0x004fe2000fffe0ff */
[----:B------:R-:W-:Y:S01]  /*9090*/  UMOV UR30, 0x0 ;  /* 0x00000000001e7882 */ /* 0x000fe20000000000 */
[----:B------:R-:W-:Y:S01]  /*90a0*/  UMOV UR31, 0x4048490 ;  /* 0x04048490001f7882 */ /* 0x000fe20000000000 */
[----:B-1----:R-:W-:Y:S02]  /*90b0*/  UIADD3.64 UR64, UPT, UPT, UR14, 0x100, URZ ;  /* 0x000001000e407897 */ /* 0x002fe4000fffe0ff */
[----:B------:R0:W-:Y:S01]  /*90c0*/  UTCHMMA gdesc[UR54], gdesc[UR56], tmem[UR5], tmem[UR48], idesc[UR49], UPT ;  /* 0x00ff3038360075ea */ /* 0x0001e2000b800005 */
[----:B------:R-:W-:-:S02]  /*90d0*/  UIADD3.64 UR74, UPT, UPT, UR12, 0x480, URZ ;  /* 0x000004800c4a7897 */ /* 0x000fc4000fffe0ff */
[----:B------:R-:W-:Y:S01]  /*90e0*/  UIADD3.64 UR76, UPT, UPT, UR14, 0x102, URZ ;  /* 0x000001020e4c7897 */ /* 0x000fe2000fffe0ff */
[----:B------:R1:W-:Y:S01]  /*90f0*/  UTCHMMA gdesc[UR50], gdesc[UR62], tmem[UR5], tmem[UR58], idesc[UR59], UPT ;  /* 0x00ff3a3e320075ea */ /* 0x0003e2000b800005 */
[----:B------:R2:W-:Y:S01]  /*9100*/  UTCHMMA gdesc[UR70], gdesc[UR52], tmem[UR5], tmem[UR68], idesc[UR69], UPT ;  /* 0x00ff4434460075ea */ /* 0x0005e2000b800005 */
[----:B------:R-:W-:Y:S01]  /*9110*/  UMOV UR32, 0x0 ;  /* 0x0000000000207882 */ /* 0x000fe20000000000 */
[----:B------:R-:W-:Y:S01]  /*9120*/  UMOV UR33, 0x4048490 ;  /* 0x0404849000217882 */ /* 0x000fe20000000000 */
[----:B------:R-:W-:Y:S01]  /*9130*/  UMOV UR34, 0x0 ;  /* 0x0000000000227882 */ /* 0x000fe20000000000 */
[----:B------:R-:W-:Y:S01]  /*9140*/  UMOV UR35, 0x4048490 ;  /* 0x0404849000237882 */ /* 0x000fe20000000000 */
[----:B0-----:R-:W-:Y:S02]  /*9150*/  UIADD3.64 UR54, UPT, UPT, UR12, 0x380, URZ ;  /* 0x000003800c367897 */ /* 0x001fe4000fffe0ff */
[----:B------:R-:W-:Y:S02]  /*9160*/  UIADD3.64 UR56, UPT, UPT, UR14, 0xfe, URZ ;  /* 0x000000fe0e387897 */ /* 0x000fe4000fffe0ff */
[----:B-1----:R-:W-:-:S02]  /*9170*/  UIADD3.64 UR62, UPT, UPT, UR12, 0x400, URZ ;  /* 0x000004000c3e7897 */ /* 0x002fc4000fffe0ff */
[----:B--2---:R-:W-:Y:S02]  /*9180*/  UIADD3.64 UR52, UPT, UPT, UR12, 0x500, URZ ;  /* 0x000005000c347897 */ /* 0x004fe4000fffe0ff */
[----:B------:R-:W-:Y:S02]  /*9190*/  UIADD3.64 UR58, UPT, UPT, UR14, 0x17e, URZ ;  /* 0x0000017e0e3a7897 */ /* 0x000fe4000fffe0ff */
[----:B------:R-:W-:Y:S01]  /*91a0*/  UIADD3.64 UR70, UPT, UPT, UR14, 0x182, URZ ;  /* 0x000001820e467897 */ /* 0x000fe2000fffe0ff */
[----:B------:R0:W-:Y:S01]  /*91b0*/  UTCHMMA gdesc[UR54], gdesc[UR56], tmem[UR5], tmem[UR66], idesc[UR67], UPT ;  /* 0x00ff4238360075ea */ /* 0x0001e2000b800005 */
[----:B------:R-:W-:Y:S01]  /*91c0*/  UIADD3.64 UR68, UPT, UPT, UR12, 0x700, URZ ;  /* 0x000007000c447897 */ /* 0x000fe2000fffe0ff */
[----:B------:R1:W-:Y:S01]  /*91d0*/  UTCHMMA gdesc[UR62], gdesc[UR64], tmem[UR5], tmem[UR60], idesc[UR61], UPT ;  /* 0x00ff3c403e0075ea */ /* 0x0003e2000b800005 */
[----:B------:R2:W-:Y:S01]  /*91e0*/  UTCHMMA gdesc[UR74], gdesc[UR76], tmem[UR5], tmem[UR72], idesc[UR73], UPT ;  /* 0x00ff484c4a0075ea */ /* 0x0005e2000b800005 */
[----:B------:R-:W-:Y:S01]  /*91f0*/  UMOV UR36, 0x0 ;  /* 0x0000000000247882 */ /* 0x000fe20000000000 */
[----:B------:R-:W-:Y:S01]  /*9200*/  UMOV UR37, 0x4048490 ;  /* 0x0404849000257882 */ /* 0x000fe20000000000 */
[----:B------:R-:W-:Y:S01]  /*9210*/  UMOV UR38, 0x0 ;  /* 0x0000000000267882 */ /* 0x000fe20000000000 */
[----:B------:R-:W-:Y:S01]  /*9220*/  UMOV UR39, 0x4048490 ;  /* 0x0404849000277882 */ /* 0x000fe20000000000 */
[----:B------:R-:W-:Y:S01]  /*9230*/  UMOV UR40, 0x0 ;  /* 0x0000000000287882 */ /* 0x000fe20000000000 */
[----:B------:R-:W-:Y:S01]  /*9240*/  UMOV UR41, 0x4048490 ;  /* 0x0404849000297882 */ /* 0x000fe20000000000 */
[----:B0-----:R-:W-:-:S02]  /*9250*/  UIADD3.64 UR54, UPT, UPT, UR14, 0x104, URZ ;  /* 0x000001040e367897 */ /* 0x001fc4000fffe0ff */
[----:B------:R-:W-:Y:S02]  /*9260*/  UIADD3.64 UR56, UPT, UPT, UR12, 0x580, URZ ;  /* 0x000005800c387897 */ /* 0x000fe4000fffe0ff */
[----:B-1----:R-:W-:Y:S02]  /*9270*/  UIADD3.64 UR60, UPT, UPT, UR12, 0x600, URZ ;  /* 0x000006000c3c7897 */ /* 0x002fe4000fffe0ff */
[----:B------:R-:W-:Y:S02]  /*9280*/  UIADD3.64 UR62, UPT, UPT, UR14, 0x180, URZ ;  /* 0x000001800e3e7897 */ /* 0x000fe4000fffe0ff */
[----:B------:R-:W-:Y:S01]  /*9290*/  UIADD3.64 UR64, UPT, UPT, UR12, 0x680, URZ ;  /* 0x000006800c407897 */ /* 0x000fe2000fffe0ff */
[----:B------:R0:W-:Y:S01]  /*92a0*/  UTCHMMA gdesc[UR52], gdesc[UR54], tmem[UR5], tmem[UR16], idesc[UR17], UPT ;  /* 0x00ff1036340075ea */ /* 0x0001e2000b800005 */
[----:B------:R-:W-:Y:S01]  /*92b0*/  UIADD3.64 UR66, UPT, UPT, UR14, 0x184, URZ ;  /* 0x000001840e427897 */ /* 0x000fe2000fffe0ff */
[----:B------:R1:W-:Y:S01]  /*92c0*/  UTCHMMA gdesc[UR56], gdesc[UR58], tmem[UR5], tmem[UR18], idesc[UR19], UPT ;  /* 0x00ff123a380075ea */ /* 0x0003e2000b800005 */
[----:B--2---:R-:W-:-:S02]  /*92d0*/  UIADD3.64 UR72, UPT, UPT, UR14, 0x202, URZ ;  /* 0x000002020e487897 */ /* 0x004fc4000fffe0ff */
[----:B------:R-:W-:Y:S01]  /*92e0*/  UIADD3.64 UR76, UPT, UPT, UR14, 0x204, URZ ;  /* 0x000002040e4c7897 */ /* 0x000fe2000fffe0ff */
[----:B------:R2:W-:Y:S01]  /*92f0*/  UTCHMMA gdesc[UR60], gdesc[UR62], tmem[UR5], tmem[UR20], idesc[UR21], UPT ;  /* 0x00ff143e3c0075ea */ /* 0x0005e2000b800005 */
[----:B------:R-:W-:Y:S01]  /*9300*/  UIADD3.64 UR74, UPT, UPT, UR12, 0x980, URZ ;  /* 0x000009800c4a7897 */ /* 0x000fe2000fffe0ff */
[----:B------:R3:W-:Y:S01]  /*9310*/  UTCHMMA gdesc[UR64], gdesc[UR70], tmem[UR5], tmem[UR22], idesc[UR23], UPT ;  /* 0x00ff1646400075ea */ /* 0x0007e2000b800005 */
[----:B------:R-:W-:Y:S01]  /*9320*/  UMOV UR42, 0x0 ;  /* 0x00000000002a7882 */ /* 0x000fe20000000000 */
[----:B0-----:R-:W-:Y:S01]  /*9330*/  UIADD3.64 UR52, UPT, UPT, UR12, 0x780, URZ ;  /* 0x000007800c347897 */ /* 0x001fe2000fffe0ff */
[----:B------:R0:W-:Y:S01]  /*9340*/  UTCHMMA gdesc[UR68], gdesc[UR66], tmem[UR5], tmem[UR24], idesc[UR25], UPT ;  /* 0x00ff1842440075ea */ /* 0x0001e2000b800005 */
[----:B------:R-:W-:Y:S02]  /*9350*/  UIADD3.64 UR54, UPT, UPT, UR14, 0x1fe, URZ ;  /* 0x000001fe0e367897 */ /* 0x000fe4000fffe0ff */
[----:B------:R-:W-:Y:S02]  /*9360*/  UIADD3.64 UR16, UPT, UPT, UR12, 0x800, URZ ;  /* 0x000008000c107897 */ /* 0x000fe4000fffe0ff */
[----:B-1----:R-:W-:-:S02]  /*9370*/  UIADD3.64 UR56, UPT, UPT, UR14, 0x200, URZ ;  /* 0x000002000e387897 */ /* 0x002fc4000fffe0ff */
[----:B------:R-:W-:Y:S02]  /*9380*/  UIADD3.64 UR18, UPT, UPT, UR12, 0x880, URZ ;  /* 0x000008800c127897 */ /* 0x000fe4000fffe0ff */
[----:B--2---:R-:W-:Y:S01]  /*9390*/  UIADD3.64 UR20, UPT, UPT, UR12, 0x900, URZ ;  /* 0x000009000c147897 */ /* 0x004fe2000fffe0ff */
[----:B------:R1:W-:Y:S01]  /*93a0*/  UTCHMMA gdesc[UR52], gdesc[UR54], tmem[UR5], tmem[UR26], idesc[UR27], UPT ;  /* 0x00ff1a36340075ea */ /* 0x0003e2000b800005 */
[----:B------:R-:W-:Y:S02]  /*93b0*/  UIADD3.64 UR60, UPT, UPT, UR14, 0x27e, URZ ;  /* 0x0000027e0e3c7897 */ /* 0x000fe4000fffe0ff */
[----:B---3--:R-:W-:Y:S01]  /*93c0*/  UIADD3.64 UR22, UPT, UPT, UR12, 0xa00, URZ ;  /* 0x00000a000c167897 */ /* 0x008fe2000fffe0ff */
[----:B------:R2:W-:Y:S01]  /*93d0*/  UTCHMMA gdesc[UR16], gdesc[UR56], tmem[UR5], tmem[UR28], idesc[UR29], UPT ;  /* 0x00ff1c38100075ea */ /* 0x0005e2000b800005 */
[----:B------:R-:W-:Y:S01]  /*93e0*/  UIADD3.64 UR58, UPT, UPT, UR14, 0x280, URZ ;  /* 0x000002800e3a7897 */ /* 0x000fe2000fffe0ff */
[----:B------:R3:W-:Y:S01]  /*93f0*/  UTCHMMA gdesc[UR18], gdesc[UR72], tmem[UR5], tmem[UR30], idesc[UR31], UPT ;  /* 0x00ff1e48120075ea */ /* 0x0007e2000b800005 */
[----:B0-----:R-:W-:Y:S01]  /*9400*/  UIADD3.64 UR24, UPT, UPT, UR12, 0xa80, URZ ;  /* 0x00000a800c187897 */ /* 0x001fe2000fffe0ff */
[----:B------:R0:W-:Y:S01]  /*9410*/  UTCHMMA gdesc[UR20], gdesc[UR76], tmem[UR5], tmem[UR32], idesc[UR33], UPT ;  /* 0x00ff204c140075ea */ /* 0x0001e2000b800005 */
[----:B------:R-:W-:Y:S01]  /*9420*/  UIADD3.64 UR64, UPT, UPT, UR14, 0x282, URZ ;  /* 0x000002820e407897 */ /* 0x000fe2000fffe0ff */
[----:B------:R4:W-:Y:S01]  /*9430*/  UTCHMMA gdesc[UR74], gdesc[UR60], tmem[UR5], tmem[UR34], idesc[UR35], UPT ;  /* 0x00ff223c4a0075ea */ /* 0x0009e2000b800005 */
[----:B------:R-:W-:-:S02]  /*9440*/  UIADD3.64 UR62, UPT, UPT, UR12, 0xb00, URZ ;  /* 0x00000b000c3e7897 */ /* 0x000fc4000fffe0ff */
[----:B-1----:R-:W-:Y:S02]  /*9450*/  UIADD3.64 UR52, UPT, UPT, UR14, 0x284, URZ ;  /* 0x000002840e347897 */ /* 0x002fe4000fffe0ff */
[----:B------:R-:W-:Y:S02]  /*9460*/  UIADD3.64 UR26, UPT, UPT, UR12, 0xb80, URZ ;  /* 0x00000b800c1a7897 */ /* 0x000fe4000fffe0ff */
[----:B------:R-:W-:Y:S02]  /*9470*/  UIADD3.64 UR70, UPT, UPT, UR14, 0x2fe, URZ ;  /* 0x000002fe0e467897 */ /* 0x000fe4000fffe0ff */
[----:B--2---:R-:W-:Y:S02]  /*9480*/  UIADD3.64 UR16, UPT, UPT, UR12, 0xc00, URZ ;  /* 0x00000c000c107897 */ /* 0x004fe4000fffe0ff */
[----:B------:R-:W-:Y:S02]  /*9490*/  UIADD3.64 UR28, UPT, UPT, UR14, 0x300, URZ ;  /* 0x000003000e1c7897 */ /* 0x000fe4000fffe0ff */
[----:B------:R-:W-:-:S02]  /*94a0*/  UIADD3.64 UR66, UPT, UPT, UR12, 0xc80, URZ ;  /* 0x00000c800c427897 */ /* 0x000fc4000fffe0ff */
[----:B---3--:R-:W-:Y:S02]  /*94b0*/  UIADD3.64 UR18, UPT, UPT, UR14, 0x302, URZ ;  /* 0x000003020e127897 */ /* 0x008fe4000fffe0ff */
[----:B------:R-:W-:Y:S02]  /*94c0*/  UIADD3.64 UR68, UPT, UPT, UR12, 0xd00, URZ ;  /* 0x00000d000c447897 */ /* 0x000fe4000fffe0ff */
[----:B------:R-:W-:Y:S02]  /*94d0*/  UIADD3.64 UR54, UPT, UPT, UR14, 0x304, URZ ;  /* 0x000003040e367897 */ /* 0x000fe4000fffe0ff */
[----:B0-----:R-:W-:Y:S02]  /*94e0*/  UIADD3.64 UR20, UPT, UPT, UR12, 0xd80, URZ ;  /* 0x00000d800c147897 */ /* 0x001fe4000fffe0ff */
[----:B------:R-:W-:Y:S01]  /*94f0*/  UIADD3.64 UR30, UPT, UPT, UR14, 0x37e, URZ ;  /* 0x0000037e0e1e7897 */ /* 0x000fe2000fffe0ff */
[----:B----4-:R-:W-:Y:S01]  /*9500*/  UMOV UR74, 0x0 ;  /* 0x00000000004a7882 */ /* 0x010fe20000000000 */
[----:B------:R-:W-:Y:S01]  /*9510*/  UMOV UR75, 0x4048490 ;  /* 0x04048490004b7882 */ /* 0x000fe20000000000 */
[----:B------:R-:W-:Y:S01]  /*9520*/  UIADD3.64 UR56, UPT, UPT, UR12, 0xe00, URZ ;  /* 0x00000e000c387897 */ /* 0x000fe2000fffe0ff */
[----:B------:R0:W-:Y:S01]  /*9530*/  UTCHMMA gdesc[UR22], gdesc[UR58], tmem[UR5], tmem[UR74], idesc[UR75], UPT ;  /* 0x00ff4a3a160075ea */ /* 0x0001e2000b800005 */
[----:B------:R-:W-:Y:S01]  /*9540*/  UIADD3.64 UR34, UPT, UPT, UR14, 0x380, URZ ;  /* 0x000003800e227897 */ /* 0x000fe2000fffe0ff */
[----:B------:R-:W-:Y:S01]  /*9550*/  UMOV UR60, 0x0 ;  /* 0x00000000003c7882 */ /* 0x000fe20000000000 */
        /* <DEDUP_REMOVED lines=9> */
[----:B------:R0:W-:Y:S01]  /*95f0*/  UTCHMMA gdesc[UR26], gdesc[UR70], tmem[UR5], tmem[UR36], idesc[UR37], UPT ;  /* 0x00ff24461a0075ea */ /* 0x0001e2000b800005 */
[----:B------:R-:W-:Y:S01]  /*9600*/  UMOV UR43, 0x4048490 ;  /* 0x04048490002b7882 */ /* 0x000fe20000000000 */
[----:B------:R0:W-:Y:S01]  /*9610*/  UTCHMMA gdesc[UR16], gdesc[UR28], tmem[UR5], tmem[UR38], idesc[UR39], UPT ;  /* 0x00ff261c100075ea */ /* 0x0001e2000b800005 */
[----:B------:R0:W-:Y:S01]  /*9620*/  UTCHMMA gdesc[UR66], gdesc[UR18], tmem[UR5], tmem[UR40], idesc[UR41], UPT ;  /* 0x00ff2812420075ea */ /* 0x0001e2000b800005 */
[----:B------:R-:W-:Y:S01]  /*9630*/  UMOV UR46, 0x0 ;  /* 0x00000000002e7882 */ /* 0x000fe20000000000 */
[----:B------:R-:W-:Y:S01]  /*9640*/  UMOV UR47, 0x4048490 ;  /* 0x04048490002f7882 */ /* 0x000fe20000000000 */
[----:B------:R0:W-:Y:S01]  /*9650*/  UTCHMMA gdesc[UR68], gdesc[UR54], tmem[UR5], tmem[UR42], idesc[UR43], UPT ;  /* 0x00ff2a36440075ea */ /* 0x0001e2000b800005 */
[----:B------:R0:W-:Y:S01]  /*9660*/  UTCHMMA gdesc[UR20], gdesc[UR30], tmem[UR5], tmem[UR44], idesc[UR45], UPT ;  /* 0x00ff2c1e140075ea */ /* 0x0001e2000b800005 */
[----:B------:R-:W-:Y:S01]  /*9670*/  UMOV UR50, 0x0 ;  /* 0x0000000000327882 */ /* 0x000fe20000000000 */
[----:B------:R-:W-:Y:S01]  /*9680*/  UMOV UR51, 0x4048490 ;  /* 0x0404849000337882 */ /* 0x000fe20000000000 */
[----:B------:R0:W-:Y:S01]  /*9690*/  UTCHMMA gdesc[UR56], gdesc[UR34], tmem[UR5], tmem[UR46], idesc[UR47], UPT ;  /* 0x00ff2e22380075ea */ /* 0x0001e2000b800005 */
[----:B------:R0:W-:Y:S01]  /*96a0*/  UTCHMMA gdesc[UR32], gdesc[UR72], tmem[UR5], tmem[UR48], idesc[UR49], UPT ;  /* 0x00ff3048200075ea */ /* 0x0001e2000b800005 */
[----:B------:R0:W-:Y:S01]  /*96b0*/  UTCHMMA gdesc[UR12], gdesc[UR14], tmem[UR5], tmem[UR50], idesc[UR51], UPT ;  /* 0x00ff320e0c0075ea */ /* 0x0001e2000b800005 */
[----:B------:R0:W-:Y:S01]  /*96c0*/  UTCBAR [UR4], URZ ;  /* 0x000000ff040073e9 */ /* 0x0001e200080000ff */
[----:B------:R-:W-:Y:S01]  /*96d0*/  NOP ;  /* 0x0000000000007918 */ /* 0x000fe20000000000 */
.L_x_6:
[----:B------:R-:W-:Y:S05]  /*96e0*/  @!P2 BRA `(.L_x_7) ;  /* 0x000000000008a947 */ /* 0x000fea0003800000 */
[----:B------:R-:W1:Y:S02]  /*96f0*/  SYNCS.PHASECHK.TRANS64.TRYWAIT P4, [UR9+0x14000], RZ ;  /* 0x014000ffff0075a7 */ /* 0x000e640008081109 */
[----:B-1----:R-:W-:Y:S05]  /*9700*/  @!P4 BRA `(.L_x_8) ;  /* 0x00000120003cc947 */ /* 0x002fea0003800000 */
.L_x_7:
[----:B------:R-:W2:Y:S04]  /*9710*/  LDL.64 R78, [R1+0x360] ;  /* 0x00036000014e7983 */ /* 0x000ea80000100a00 */
[----:B------:R-:W3:Y:S01]  /*9720*/  LDL.64 R76, [R1+0x358] ;  /* 0x00035800014c7983 */ /* 0x000ee20000100a00 */
[----:B------:R-:W-:Y:S06]  /*9730*/  BAR.SYNC.DEFER_BLOCKING 0x0 ;  /* 0x0000000000007b1d */ /* 0x000fec0000010000 */
[----:B------:R-:W4:Y:S01]  /*9740*/  LDL.64 R80, [R1+0x270] ;  /* 0x0002700001507983 */ /* 0x000f220000100a00 */
[----:B------:R-:W-:Y:S01]  /*9750*/  LDTM.16dp32bit_t0_t15.x8 R4, tmem[UR6+0x100] ;  /* 0x00010006000479ee */ /* 0x000fe20008980000 */
[----:B------:R-:W1:Y:S02]  /*9760*/  LDTM.16dp32bit_t16_t31.x8 R4, tmem[UR6+0x108] ;  /* 0x00010806000479ee */ /* 0x000e6400089a0000 */
[----:B------:R-:W4:Y:S04]  /*9770*/  LDL.64 R136, [R1+0x350] ;  /* 0x0003500001887983 */ /* 0x000f280000100a00 */
[----:B------:R-:W4:Y:S04]  /*9780*/  LDL.64 R134, [R1+0x348] ;  /* 0x0003480001867983 */ /* 0x000f280000100a00 */
[----:B------:R-:W4:Y:S01]  /*9790*/  LDL.64 R132, [R1+0x340] ;  /* 0x0003400001847983 */ /* 0x000f220000100a00 */
[----:B------:R-:W0:Y:S01]  /*97a0*/  @!P1 SYNCS.CCTL.IV [UR9+0x14000] ;  /* 0x01400000ff0099b1 */ /* 0x000e220008000009 */
[----:B------:R-:W-:-:S02]  /*97b0*/  NOP ;  /* 0x0000000000007918 */ /* 0x000fc40000000000 */
[----:B------:R-:W4:Y:S04]  /*97c0*/  LDL.64 R130, [R1+0x338] ;  /* 0x0003380001827983 */ /* 0x000f280000100a00 */
        /* <DEDUP_REMOVED lines=24> */
[----:B--2---:R-:W5:Y:S04]  /*9950*/  @P2 LDG.E.U16 R0, desc[UR10][R78.64] ;  /* 0x0000000a4e002981 */ /* 0x004f68000c1e1500 */
[----:B---3--:R-:W5:Y:S04]  /*9960*/  @P2 LDG.E.U16 R12, desc[UR10][R76.64] ;  /* 0x0000000a4c0c2981 */ /* 0x008f68000c1e1500 */
[----:B------:R-:W2:Y:S04]  /*9970*/  LDL.64 R78, [R1+0x268] ;  /* 0x00026800014e7983 */ /* 0x000ea80000100a00 */
[----:B------:R-:W3:Y:S04]  /*9980*/  LDL.64 R76, [R1+0x260] ;  /* 0x00026000014c7983 */ /* 0x000ee80000100a00 */
[----:B----4-:R-:W5:Y:S04]  /*9990*/  @P2 LDG.E.U16 R41, desc[UR10][R80.64] ;  /* 0x0000000a50292981 */ /* 0x010f68000c1e1500 */
[----:B------:R-:W5:Y:S04]  /*99a0*/  @P2 LDG.E.U16 R13, desc[UR10][R136.64] ;  /* 0x0000000a880d2981 */ /* 0x000f68000c1e1500 */
[----:B------:R-:W5:Y:S04]  /*99b0*/  @P2 LDG.E.U16 R14, desc[UR10][R134.64] ;  /* 0x0000000a860e2981 */ /* 0x000f68000c1e1500 */
[----:B------:R-:W4:Y:S04]  /*99c0*/  LDL.64 R80, [R1+0x178] ;  /* 0x0001780001507983 */ /* 0x000f280000100a00 */
[----:B------:R-:W5:Y:S04]  /*99d0*/  @P2 LDG.E.U16 R15, desc[UR10][R132.64] ;  /* 0x0000000a840f2981 */ /* 0x000f68000c1e1500 */
        /* <DEDUP_REMOVED lines=57> */
[----:B----4-:R4:W5:Y:S02]  /*9d70*/  @P2 LDG.E.U16 R72, desc[UR10][R80.64] ;  /* 0x0000000a50482981 */ /* 0x010964000c1e1500 */
[----:B----4-:R-:W1:Y:S02]  /*9d80*/  LDC R80, c[0x0][0x3a8] ;  /* 0x0000ea00ff507b82 */ /* 0x010e640000000800 */
[-C--:B-1----:R-:W-:Y:S01]  /*9d90*/  FMUL R75, R8, R80.reuse ;  /* 0x00000050084b7220 */ /* 0x082fe20000400000 */
        /* <DEDUP_REMOVED lines=28> */
[----:B--2---:R1:W5:Y:S04]  /*9f60*/  @P2 LDG.E.U16 R73, desc[UR10][R78.64] ;  /* 0x0000000a4e492981 */ /* 0x004368000c1e1500 */
[----:B---3--:R2:W5:Y:S01]  /*9f70*/  @P2 LDG.E.U16 R74, desc[UR10][R76.64] ;  /* 0x0000000a4c4a2981 */ /* 0x008562000c1e1500 */
[-C--:B-1----:R-:W-:Y:S01]  /*9f80*/  FMUL R78, R5, R80.reuse ;  /* 0x00000050054e7220 */ /* 0x082fe20000400000 */
[-C--:B------:R-:W-:Y:S01]  /*9f90*/  FMUL R79, R6, R80.reuse ;  /* 0x00000050064f7220 */ /* 0x080fe20000400000 */
[-C--:B--2---:R-:W-:Y:S01]  /*9fa0*/  FMUL R77, R4, R80.reuse ;  /* 0x00000050044d7220 */ /* 0x084fe20000400000 */
[----:B------:R-:W-:-:S04]  /*9fb0*/  FMUL R76, R7, R80 ;  /* 0x00000050074c7220 */ /* 0x000fc80000400000 */
[----:B------:R-:W-:Y:S01]  /*9fc0*/  FMNMX3 R77, R77, R78, R79, !PT ;  /* 0x0000004e4d4d7276 */ /* 0x000fe2000780004f */
[-C--:B------:R-:W-:Y:S01]  /*9fd0*/  FMUL R78, R9, R80.reuse ;  /* 0x00000050094e7220 */ /* 0x080fe20000400000 */
[----:B------:R-:W-:Y:S02]  /*9fe0*/  FMUL R79, R10, R80 ;  /* 0x000000500a4f7220 */ /* 0x000fe40000400000 */
[----:B------:R-:W-:Y:S01]  /*9ff0*/  FMNMX3 R75, R77, R76, R75, !PT ;  /* 0x0000004c4d4b7276 */ /* 0x000fe2000780004b */
[----:B------:R-:W-:-:S03]  /*a000*/  FMUL R76, R11, R80 ;  /* 0x000000500b4c7220 */ /* 0x000fc60000400000 */
[----:B------:R-:W-:-:S04]  /*a010*/  FMNMX3 R75, R75, R78, R79, !PT ;  /* 0x0000004e4b4b7276 */ /* 0x000fc8000780004f */
[----:B------:R-:W-:-:S05]  /*a020*/  FMNMX R75, R76, R75, !PT ;  /* 0x0000004b4c4b7209 */ /* 0x000fca0007800000 */
[----:B------:R-:W1:Y:S02]  /*a030*/  SHFL.BFLY PT, R244, R75, 0x10, 0x1f ;  /* 0x0e001f004bf47f89 */ /* 0x000e6400000e0000 */
[----:B-1----:R-:W-:-:S05]  /*a040*/  FMNMX3 R244, R75, -INF , R244, !PT ;  /* 0xff8000004bf47876 */ /* 0x002fca00078000f4 */
[-CC-:B------:R-:W-:Y:S01]  /*a050*/  FFMA R4, R4, R80.reuse, -R244.reuse ;  /* 0x0000005004047223 */ /* 0x180fe200000008f4 */
[-CC-:B------:R-:W-:Y:S01]  /*a060*/  FFMA R5, R5, R80.reuse, -R244.reuse ;  /* 0x0000005005057223 */ /* 0x180fe200000008f4 */
[-CC-:B------:R-:W-:Y:S02]  /*a070*/  FFMA R6, R6, R80.reuse, -R244.reuse ;  /* 0x0000005006067223 */ /* 0x180fe400000008f4 */
[----:B------:R-:W-:Y:S01]  /*a080*/  FMUL R4, R4, 1.4426950216293334961 ;  /* 0x3fb8aa3b04047820 */ /* 0x000fe20000400000 */
[----:B------:R-:W-:Y:S01]  /*a090*/  FMUL R5, R5, 1.4426950216293334961 ;  /* 0x3fb8aa3b05057820 */ /* 0x000fe20000400000 */
[----:B------:R-:W-:Y:S01]  /*a0a0*/  FMUL R6, R6, 1.4426950216293334961 ;  /* 0x3fb8aa3b06067820 */ /* 0x000fe20000400000 */
[-CC-:B------:R-:W-:Y:S01]  /*a0b0*/  FFMA R7, R7, R80.reuse, -R244.reuse ;  /* 0x0000005007077223 */ /* 0x180fe200000008f4 */
[----:B------:R-:W-:Y:S02]  /*a0c0*/  FFMA R8, R8, R80, -R244 ;  /* 0x0000005008087223 */ /* 0x000fe400000008f4 */
[----:B------:R-:W-:Y:S01]  /*a0d0*/  MUFU.EX2 R4, R4 ;  /* 0x0000000400047308 */ /* 0x000fe20000000800 */
[----:B------:R-:W-:Y:S01]  /*a0e0*/  FMUL R7, R7, 1.4426950216293334961 ;  /* 0x3fb8aa3b07077820 */ /* 0x000fe20000400000 */
[----:B------:R-:W-:-:S06]  /*a0f0*/  FMUL R8, R8, 1.4426950216293334961 ;  /* 0x3fb8aa3b08087820 */ /* 0x000fcc0000400000 */
[----:B------:R-:W1:Y:S01]  /*a100*/  MUFU.EX2 R5, R5 ;  /* 0x0000000500057308 */ /* 0x000e620000000800 */
[-CC-:B------:R-:W-:Y:S01]  /*a110*/  FFMA R9, R9, R80.reuse, -R244.reuse ;  /* 0x0000005009097223 */ /* 0x180fe200000008f4 */
[----:B------:R-:W-:-:S06]  /*a120*/  FFMA R10, R10, R80, -R244 ;  /* 0x000000500a0a7223 */ /* 0x000fcc00000008f4 */
[----:B------:R-:W2:Y:S01]  /*a130*/  MUFU.EX2 R6, R6 ;  /* 0x0000000600067308 */ /* 0x000ea20000000800 */
[----:B------:R-:W-:Y:S01]  /*a140*/  FMUL R9, R9, 1.4426950216293334961 ;  /* 0x3fb8aa3b09097820 */ /* 0x000fe20000400000 */
[----:B------:R-:W-:-:S06]  /*a150*/  FMUL R10, R10, 1.4426950216293334961 ;  /* 0x3fb8aa3b0a0a7820 */ /* 0x000fcc0000400000 */
[----:B------:R-:W3:Y:S01]  /*a160*/  MUFU.EX2 R7, R7 ;  /* 0x0000000700077308 */ /* 0x000ee20000000800 */
[----:B------:R-:W-:Y:S01]  /*a170*/  FFMA R11, R11, R80, -R244 ;  /* 0x000000500b0b7223 */ /* 0x000fe200000008f4 */
[----:B-1----:R-:W-:-:S06]  /*a180*/  FADD R75, R4, R5 ;  /* 0x00000005044b7221 */ /* 0x002fcc0000000000 */
[----:B------:R-:W1:Y:S01]  /*a190*/  MUFU.EX2 R8, R8 ;  /* 0x0000000800087308 */ /* 0x000e620000000800 */
[----:B------:R-:W-:Y:S01]  /*a1a0*/  FMUL R11, R11, 1.4426950216293334961 ;  /* 0x3fb8aa3b0b0b7820 */ /* 0x000fe20000400000 */
[----:B--2---:R-:W-:-:S06]  /*a1b0*/  FADD R75, R6, R75 ;  /* 0x0000004b064b7221 */ /* 0x004fcc0000000000 */
[----:B------:R-:W2:Y:S01]  /*a1c0*/  MUFU.EX2 R9, R9 ;  /* 0x0000000900097308 */ /* 0x000ea20000000800 */
[----:B---3--:R-:W-:-:S07]  /*a1d0*/  FADD R75, R7, R75 ;  /* 0x0000004b074b7221 */ /* 0x008fce0000000000 */
[----:B------:R-:W3:Y:S01]  /*a1e0*/  MUFU.EX2 R10, R10 ;  /* 0x0000000a000a7308 */ /* 0x000ee20000000800 */
[----:B-1----:R-:W-:-:S07]  /*a1f0*/  FADD R75, R8, R75 ;  /* 0x0000004b084b7221 */ /* 0x002fce0000000000 */
[----:B------:R-:W1:Y:S01]  /*a200*/  MUFU.EX2 R11, R11 ;  /* 0x0000000b000b7308 */ /* 0x000e620000000800 */
[----:B--2---:R-:W-:-:S04]  /*a210*/  FADD R75, R9, R75 ;  /* 0x0000004b094b7221 */ /* 0x004fc80000000000 */
[----:B---3--:R-:W-:Y:S01]  /*a220*/  FADD R75, R10, R75 ;  /* 0x0000004b0a4b7221 */ /* 0x008fe20000000000 */
[----:B------:R-:W-:-:S03]  /*a230*/  F2FP.BF16.F32.PACK_AB R4, R5, R4 ;  /* 0x000000040504723e */ /* 0x000fc600000010ff */
[----:B-1----:R-:W-:Y:S01]  /*a240*/  FADD R208, R11, R75 ;  /* 0x0000004b0bd07221 */ /* 0x002fe20000000000 */
[----:B------:R-:W-:-:S04]  /*a250*/  F2FP.BF16.F32.PACK_AB R5, R7, R6 ;  /* 0x000000060705723e */ /* 0x000fc800000010ff */
[----:B------:R1:W2:Y:S01]  /*a260*/  SHFL.BFLY PT, R209, R208, 0x10, 0x1f ;  /* 0x0e001f00d0d17f89 */ /* 0x0002a200000e0000 */
[----:B------:R-:W-:Y:S02]  /*a270*/  F2FP.BF16.F32.PACK_AB R6, R9, R8 ;  /* 0x000000080906723e */ /* 0x000fe400000010ff */
[----:B------:R-:W-:Y:S01]  /*a280*/  F2FP.BF16.F32.PACK_AB R7, R11, R10 ;  /* 0x0000000a0b07723e */ /* 0x000fe200000010ff */
[----:B0-----:R-:W-:Y:S06]  /*a290*/  @!P2 BRA `(.L_x_9) ;  /* 0x000000000008a947 */ /* 0x001fec0003800000 */
[----:B------:R0:W-:Y:S01]  /*a2a0*/  STTM.16dp32bit_t0_t15.x4 tmem[UR6+0x110], R4 ;  /* 0x00011004000079ed */ /* 0x0001e20008900006 */
[----:B------:R0:W-:Y:S02]  /*a2b0*/  STTM.16dp32bit_t16_t31.x4 tmem[UR6+0x114], R4 ;  /* 0x00011404000079ed */ /* 0x0001e40008920006 */
.L_x_9:
[----:B-----5:R3:W-:Y:S04]  /*a2c0*/  STS.U16 [R196+UR9+0x10000], R0 ;  /* 0x01000000c4007988 */ /* 0x0207e80008000409 */
[----:B------:R-:W-:Y:S04]  /*a2d0*/  STS.U16 [R196+UR9+0x10100], R12 ;  /* 0x0101000cc4007988 */ /* 0x000fe80008000409 */
[----:B------:R-:W-:Y:S01]  /*a2e0*/  STS.U16 [R196+UR9+0x10200], R13 ;  /* 0x0102000dc4007988 */ /* 0x000fe20008000409 */
[----:B---3--:R-:W-:-:S03]  /*a2f0*/  FADD R0, -R244, -INF ;  /* 0xff800000f4007421 */ /* 0x008fc60000000100 */
[----:B------:R-:W-:Y:S01]  /*a300*/  STS.U16 [R196+UR9+0x10300], R14 ;  /* 0x0103000ec4007988 */ /* 0x000fe20008000409 */
[----:B------:R-:W-:-:S03]  /*a310*/  FMUL R0, R0, 1.4426950216293334961 ;  /* 0x3fb8aa3b00007820 */ /* 0x000fc60000400000 */
[----:B------:R-:W-:Y:S04]  /*a320*/  STS.U16 [R196+UR9+0x10400], R15 ;  /* 0x0104000fc4007988 */ /* 0x000fe80008000409 */
[----:B------:R-:W-:Y:S01]  /*a330*/  STS.U16 [R196+UR9+0x10500], R16 ;  /* 0x01050010c4007988 */ /* 0x000fe20008000409 */
[----:B------:R-:W3:Y:S03]  /*a340*/  MUFU.EX2 R0, R0 ;  /* 0x0000000000007308 */ /* 0x000ee60000000800 */
        /* <DEDUP_REMOVED lines=57> */
[----:B------:R4:W-:Y:S01]  /*a6e0*/  STS.U16 [R196+UR9+0x13f00], R74 ;  /* 0x013f004ac4007988 */ /* 0x0009e20008000409 */
[----:B------:R-:W0:Y:S02]  /*a6f0*/  FENCE.VIEW.ASYNC.T ;  /* 0x00000000000073c6 */ /* 0x000e240000000200 */
[----:B0-----:R-:W-:Y:S06]  /*a700*/  BAR.SYNC.DEFER_BLOCKING 0x0 ;  /* 0x0000000000007b1d */ /* 0x001fec0000010000 */
[----:B----4-:R-:W3:Y:S01]  /*a710*/  LDTM.x64 R68, tmem[UR6] ;  /* 0x00000006004479ee */ /* 0x010ee20008340000 */
[----:B------:R-:W-:Y:S01]  /*a720*/  LDTM.x64 R4, tmem[UR6+0x40] ;  /* 0x00004006000479ee */ /* 0x000fe20008340000 */
[----:B------:R-:W0:Y:S01]  /*a730*/  LDTM.x64 R132, tmem[UR6+0x80] ;  /* 0x00008006008479ee */ /* 0x000e220008340000 */
[C---:B---3--:R-:W-:Y:S01]  /*a740*/  FMUL R68, R0.reuse, R68 ;  /* 0x0000004400447220 */ /* 0x048fe20000400000 */
[C---:B------:R-:W-:Y:S01]  /*a750*/  FMUL R69, R0.reuse, R69 ;  /* 0x0000004500457220 */ /* 0x040fe20000400000 */
[----:B0-----:R-:W-:Y:S01]  /*a760*/  STL.64 [R1], R132 ;  /* 0x0000008401007387 */ /* 0x001fe20000100a00 */
[C---:B------:R-:W-:Y:S01]  /*a770*/  FMUL R70, R0.reuse, R70 ;  /* 0x0000004600467220 */ /* 0x040fe20000400000 */
[C---:B------:R-:W-:Y:S01]  /*a780*/  FMUL R71, R0.reuse, R71 ;  /* 0x0000004700477220 */ /* 0x040fe20000400000 */
[C---:B------:R-:W-:Y:S01]  /*a790*/  FMUL R72, R0.reuse, R72 ;  /* 0x0000004800487220 */ /* 0x040fe20000400000 */
[----:B------:R-:W-:Y:S01]  /*a7a0*/  STL.64 [R1+0x8], R134 ;  /* 0x0000088601007387 */ /* 0x000fe20000100a00 */
        /* <DEDUP_REMOVED lines=119> */
[----:B------:R0:W-:Y:S01]  /*af20*/  STL.64 [R1+0xf8], R194 ;  /* 0x0000f8c201007387 */ /* 0x0001e20000100a00 */
[C---:B------:R-:W-:Y:S01]  /*af30*/  FMUL R35, R0.reuse, R35 ;  /* 0x0000002300237220 */ /* 0x040fe20000400000 */
        /* <DEDUP_REMOVED lines=10> */
[----:B0-----:R-:W0:Y:S01]  /*afe0*/  LDTM.x64 R132, tmem[UR6+0xc0] ;  /* 0x0000c006008479ee */ /* 0x001e220008340000 */
[----:B------:R-:W-:Y:S01]  /*aff0*/  NOP ;  /* 0x0000000000007918 */ /* 0x000fe20000000000 */
        /* <DEDUP_REMOVED lines=21> */
[----:B------:R-:W-:Y:S01]  /*b150*/  FMUL R67, R0, R67 ;  /* 0x0000004300437220 */ /* 0x000fe20000400000 */
[----:B0-----:R-:W-:Y:S06]  /*b160*/  @!P2 BRA `(.L_x_10) ;  /* 0x000000000008a947 */ /* 0x001fec0003800000 */
[----:B------:R0:W-:Y:S01]  /*b170*/  STTM.x64 tmem[UR6], R68 ;  /* 0x00000044000079ed */ /* 0x0001e20008340006 */
[----:B------:R0:W-:Y:S02]  /*b180*/  STTM.x64 tmem[UR6+0x40], R4 ;  /* 0x00004004000079ed */ /* 0x0001e40008340006 */
.L_x_10:
[----:B0-----:R-:W3:Y:S04]  /*b190*/  LDL.LU R67, [R1] ;  /* 0x0000000001437983 */ /* 0x001ee80000300800 */
[----:B------:R-:W4:Y:S04]  /*b1a0*/  LDL.LU R66, [R1+0x4] ;  /* 0x0000040001427983 */ /* 0x000f280000300800 */
[----:B------:R-:W5:Y:S04]  /*b1b0*/  LDL.LU R65, [R1+0x8] ;  /* 0x0000080001417983 */ /* 0x000f680000300800 */
[----:B--2---:R-:W2:Y:S04]  /*b1c0*/  LDL.LU R64, [R1+0xc] ;  /* 0x00000c0001407983 */ /* 0x004ea80000300800 */
[----:B------:R-:W2:Y:S04]  /*b1d0*/  LDL.LU R63, [R1+0x10] ;  /* 0x00001000013f7983 */ /* 0x000ea80000300800 */
        /* <DEDUP_REMOVED lines=58> */
[----:B------:R-:W2:Y:S01]  /*b580*/  LDL.LU R4, [R1+0xfc] ;  /* 0x0000fc0001047983 */ /* 0x000ea20000300800 */
[----:B------:R-:W-:-:S02]  /*b590*/  VIADD R210, R210, 0xfffffff0 ;  /* 0xfffffff0d2d27836 */ /* 0x000fc40000000000 */
[C---:B---3--:R-:W-:Y:S01]  /*b5a0*/  FMUL R68, R0.reuse, R67 ;  /* 0x0000004300447220 */ /* 0x048fe20000400000 */
[C---:B------:R-:W-:Y:S01]  /*b5b0*/  FMUL R67, R0.reuse, R195 ;  /* 0x000000c300437220 */ /* 0x040fe20000400000 */
[C---:B----4-:R-:W-:Y:S01]  /*b5c0*/  FMUL R69, R0.reuse, R66 ;  /* 0x0000004200457220 */ /* 0x050fe20000400000 */
[C---:B------:R-:W-:Y:S01]  /*b5d0*/  FMUL R66, R0.reuse, R194 ;  /* 0x000000c200427220 */ /* 0x040fe20000400000 */
[C---:B-----5:R-:W-:Y:S01]  /*b5e0*/  FMUL R70, R0.reuse, R65 ;  /* 0x0000004100467220 */ /* 0x060fe20000400000 */
[C---:B------:R-:W-:Y:S01]  /*b5f0*/  FMUL R65, R0.reuse, R193 ;  /* 0x000000c100417220 */ /* 0x040fe20000400000 */
[C---:B--2---:R-:W-:Y:S01]  /*b600*/  FMUL R71, R0.reuse, R64 ;  /* 0x0000004000477220 */ /* 0x044fe20000400000 */
        /* <DEDUP_REMOVED lines=121> */
[----:B------:R-:W-:Y:S06]  /*bda0*/  @!P2 BRA `(.L_x_11) ;  /* 0x00000000000ca947 */ /* 0x000fec0003800000 */
[----:B------:R0:W-:Y:S01]  /*bdb0*/  STTM.x64 tmem[UR6+0x80], R68 ;  /* 0x00008044000079ed */ /* 0x0001e20008340006 */
[----:B------:R-:W-:Y:S05]  /*bdc0*/  @!P2 BRA `(.L_x_11) ;  /* 0x000000000004a947 */ /* 0x000fea0003800000 */
[----:B------:R2:W-:Y:S02]  /*bdd0*/  STTM.x64 tmem[UR6+0xc0], R4 ;  /* 0x0000c004000079ed */ /* 0x0005e40008340006 */
.L_x_11:
[----:B--2---:R2:W5:Y:S01]  /*bde0*/  LDL R7, [R1+0x570] ;  /* 0x0005700001077983 */ /* 0x0045620000100800 */
[----:B------:R-:W-:Y:S01]  /*bdf0*/  FADD R209, R208, R209 ;  /* 0x000000d1d0d17221 */ /* 0x000fe20000000000 */
[----:B------:R-:W-:Y:S01]  /*be00*/  UIADD3 UR4, UPT, UPT, UR8, 0x110, URZ ;  /* 0x0000011008047890 */ /* 0x000fe2000fffe0ff */
[----:B------:R-:W-:Y:S01]  /*be10*/  HFMA2 R6, -RZ, RZ, 0, 0 ;  /* 0x00000000ff067431 */ /* 0x000fe200000001ff */
[----:B------:R-:W3:Y:S02]  /*be20*/  FENCE.VIEW.ASYNC.T ;  /* 0x00000000000073c6 */ /* 0x000ee40000000200 */
[----:B---3--:R-:W-:Y:S01]  /*be30*/  BAR.SYNC.DEFER_BLOCKING 0x0 ;  /* 0x0000000000007b1d */ /* 0x008fe20000010000 */
[----:B------:R-:W-:Y:S01]  /*be40*/  ISETP.GE.AND P4, PT, R210, 0x1, PT ;  /* 0x00000001d200780c */ /* 0x000fe20003f86270 */
[----:B------:R-:W-:-:S04]  /*be50*/  FADD R0, R0, R209 ;  /* 0x000000d100007221 */ /* 0x000fc80000000000 */
[----:B------:R3:W-:Y:S06]  /*be60*/  MEMBAR.ALL.CTA ;  /* 0x0000000000007992 */ /* 0x0007ec0000008000 */
[----:B---3--:R-:W3:Y:S02]  /*be70*/  FENCE.VIEW.ASYNC.S ;  /* 0x00000000000073c6 */ /* 0x008ee40000000000 */
[----:B---3--:R-:W-:Y:S06]  /*be80*/  BAR.SYNC.DEFER_BLOCKING 0x0 ;  /* 0x0000000000007b1d */ /* 0x008fec0000010000 */
[----:B--2---:R-:W-:Y:S05]  /*be90*/  @!P3 BRA `(.L_x_12) ;  /* 0x00000000006cb947 */ /* 0x004fea0003800000 */
[----:B-----5:R-:W-:Y:S01]  /*bea0*/  VIADD R3, R7, 0x10000 ;  /* 0x0001000007037836 */ /* 0x020fe20000000000 */
[----:B------:R-:W-:Y:S01]  /*beb0*/  ELECT P3, URZ, PT ;  /* 0x0000000000ff782f */ /* 0x000fe20003860000 */
[----:B------:R-:W-:Y:S01]  /*bec0*/  IMAD.MOV.U32 R5, RZ, RZ, RZ ;  /* 0x000000ffff057224 */ /* 0x000fe200078e00ff */
[----:B------:R-:W-:Y:S01]  /*bed0*/  UMOV UR15, 0x3fffbfef ;  /* 0x3fffbfef000f7882 */ /* 0x000fe20000000000 */
[----:B------:R-:W-:Y:S01]  /*bee0*/  UIADD3 UR16, UPT, UPT, UR8, 0x100000, URZ ;  /* 0x0010000008107890 */ /* 0x000fe2000fffe0ff */
[----:B------:R-:W-:Y:S01]  /*bef0*/  SHF.R.U32.HI R3, RZ, 0x4, R3 ;  /* 0x00000004ff037819 */ /* 0x000fe20000011603 */
[----:B------:R-:W-:Y:S01]  /*bf00*/  UMOV UR20, 0x0 ;  /* 0x0000000000147882 */ /* 0x000fe20000000000 */
[----:B------:R-:W-:Y:S01]  /*bf10*/  R2UR UR13, R5 ;  /* 0x00000000050d72ca */ /* 0x000fe200000e0000 */
[----:B------:R-:W-:Y:S01]  /*bf20*/  UMOV UR21, 0x4400490 ;  /* 0x0440049000157882 */ /* 0x000fe20000000000 */
[----:B------:R-:W-:Y:S01]  /*bf30*/  SGXT.U32 R4, R3, 0xe ;  /* 0x0000000e0304781a */ /* 0x000fe20000000000 */
[----:B------:R-:W-:-:S03]  /*bf40*/  IMAD.MOV.U32 R3, RZ, RZ, RZ ;  /* 0x000000ffff037224 */ /* 0x000fc600078e00ff */
[C---:B------:R-:W-:Y:S02]  /*bf50*/  R2UR UR14, R4.reuse ;  /* 0x00000000040e72ca */ /* 0x040fe400000e0000 */
[----:B------:R-:W-:Y:S02]  /*bf60*/  R2UR UR12, R4 ;  /* 0x00000000040c72ca */ /* 0x000fe400000e0000 */
[----:B------:R-:W-:-:S04]  /*bf70*/  @P3 MOV R5, 0xc0004010 ;  /* 0xc000401000053802 */ /* 0x000fc80000000f00 */
[----:B------:R-:W-:-:S05]  /*bf80*/  @P3 R2UR UR19, R5 ;  /* 0x00000000051332ca */ /* 0x000fca00000e0000 */
[----:B------:R-:W-:Y:S01]  /*bf90*/  IMAD.U32 R4, RZ, RZ, UR14 ;  /* 0x0000000eff047e24 */ /* 0x000fe2000f8e00ff */
[----:B------:R-:W-:Y:S02]  /*bfa0*/  UMOV UR14, 0xfffffe00 ;  /* 0xfffffe00000e7882 */ /* 0x000fe40000000000 */
[----:B------:R-:W-:Y:S02]  /*bfb0*/  UIADD3.64 UR12, UPT, UPT, UR12, -UR14, URZ ;  /* 0x8000000e0c0c7297 */ /* 0x000fe4000fffe0ff */
[----:B------:R-:W-:Y:S01]  /*bfc0*/  @P3 R2UR UR18, R4 ;  /* 0x00000000041232ca */ /* 0x000fe200000e0000 */
[----:B------:R-:W-:Y:S01]  /*bfd0*/  UMOV UR14, 0x0 ;  /* 0x00000000000e7882 */ /* 0x000fe20000000000 */
[----:B------:R-:W-:Y:S01]  /*bfe0*/  @P3 MOV R4, R2 ;  /* 0x0000000200043202 */ /* 0x000fe20000000f00 */
[----:B------:R-:W-:-:S03]  /*bff0*/  UMOV UR15, 0x4400490 ;  /* 0x04400490000f7882 */ /* 0x000fc60000000000 */
[----:B------:R-:W-:-:S07]  /*c000*/  @P3 R2UR UR17, R4 ;  /* 0x00000000041132ca */ /* 0x000fce00000e0000 */
[----:B------:R2:W-:Y:S01]  /*c010*/  UTCHMMA tmem[UR4], gdesc[UR18], tmem[UR8], tmem[UR14], idesc[UR15], UPT ;  /* 0x00ff0e12040079ea */ /* 0x0005e2000b800008 */
[----:B------:R2:W-:Y:S05]  /*c020*/  UTCHMMA tmem[UR4], gdesc[UR12], tmem[UR16], tmem[UR20], idesc[UR21], UPT ;  /* 0x00ff140c040079ea */ /* 0x0005ea000b800010 */
[----:B------:R2:W-:Y:S01]  /*c030*/  UTCBAR [UR17], URZ ;  /* 0x000000ff110073e9 */ /* 0x0005e200080000ff */
[----:B------:R-:W-:Y:S01]  /*c040*/  NOP ;  /* 0x0000000000007918 */ /* 0x000fe20000000000 */
.L_x_12:
[----:B------:R-:W-:Y:S02]  /*c050*/  FSEL R244, R244, -INF , P2 ;  /* 0xff800000f4f47808 */ /* 0x000fe40001000000 */
[----:B------:R-:W-:Y:S01]  /*c060*/  FSEL R209, R0, 1, P2 ;  /* 0x3f80000000d17808 */ /* 0x000fe20001000000 */
[----:B------:R-:W-:Y:S06]  /*c070*/  @!P4 BRA `(.L_x_13) ;  /* 0x000000640008c947 */ /* 0x000fec0003800000 */
[----:B-----5:R-:W-:Y:S01]  /*c080*/  VIADD R0, R7, 0x18000 ;  /* 0x0001800007007836 */ /* 0x020fe20000000000 */
[----:B------:R-:W-:Y:S01]  /*c090*/  SHF.R.U32.HI R206, RZ, 0x4, R206 ;  /* 0x00000004ffce7819 */ /* 0x000fe200000116ce */
[----:B------:R-:W-:Y:S01]  /*c0a0*/  HFMA2 R13, -RZ, RZ, 0, 0 ;  /* 0x00000000ff0d7431 */ /* 0x000fe200000001ff */
[----:B------:R-:W-:Y:S01]  /*c0b0*/  R2UR UR7, R2 ;  /* 0x00000000020772ca */ /* 0x000fe200000e0000 */
[----:B------:R-:W-:Y:S01]  /*c0c0*/  IMAD.U32 R2, RZ, RZ, UR9 ;  /* 0x00000009ff027e24 */ /* 0x000fe2000f8e00ff */
[----:B------:R-:W-:Y:S01]  /*c0d0*/  SHF.R.U32.HI R0, RZ, 0x4, R0 ;  /* 0x00000004ff007819 */ /* 0x000fe20000011600 */
[----:B------:R-:W-:Y:S01]  /*c0e0*/  IMAD.MOV.U32 R207, RZ, RZ, 0x1 ;  /* 0x00000001ffcf7424 */ /* 0x000fe200078e00ff */
[----:B------:R-:W-:Y:S01]  /*c0f0*/  SGXT.U32 R4, R206, 0xe ;  /* 0x0000000ece04781a */ /* 0x000fe20000000000 */
[----:B------:R-:W-:Y:S01]  /*c100*/  IMAD.MOV.U32 R245, RZ, RZ, RZ ;  /* 0x000000fffff57224 */ /* 0x000fe200078e00ff */
[----:B------:R-:W-:Y:S01]  /*c110*/  SGXT.U32 R210, R0, 0xe ;  /* 0x0000000e00d2781a */ /* 0x000fe20000000000 */
[----:B------:R-:W-:Y:S01]  /*c120*/  IMAD.MOV.U32 R206, RZ, RZ, RZ ;  /* 0x000000ffffce7224 */ /* 0x000fe200078e00ff */
[----:B------:R-:W-:Y:S01]  /*c130*/  IADD3 R0, P3, PT, R4, 0x2, RZ ;  /* 0x0000000204007810 */ /* 0x000fe20007f7e0ff */
[----:B------:R3:W-:Y:S01]  /*c140*/  STL [R1+0x38c], R4 ;  /* 0x00038c0401007387 */ /* 0x0007e20000100800 */
[----:B------:R-:W-:-:S02]  /*c150*/  SHF.R.U32.HI R2, RZ, 0x4, R2 ;  /* 0x00000004ff027819 */ /* 0x000fc40000011602 */
[----:B--2---:R-:W-:Y:S01]  /*c160*/  R2UR UR12, R0 ;  /* 0x00000000000c72ca */ /* 0x004fe200000e0000 */
[----:B------:R-:W-:Y:S01]  /*c170*/  IMAD.MOV.U32 R0, RZ, RZ, RZ ;  /* 0x000000ffff007224 */ /* 0x000fe200078e00ff */
[----:B------:R-:W-:Y:S02]  /*c180*/  SGXT.U32 R3, R2, 0xe ;  /* 0x0000000e0203781a */ /* 0x000fe40000000000 */
[----:B------:R-:W-:Y:S02]  /*c190*/  MOV R211, RZ ;  /* 0x000000ff00d37202 */ /* 0x000fe40000000f00 */
[----:B------:R-:W-:Y:S01]  /*c1a0*/  IADD3.X R0, PT, PT, R0, 0x40004040, RZ, P3, !PT ;  /* 0x4000404000007810 */ /* 0x000fe20001ffe4ff */
[----:B------:R2:W-:Y:S01]  /*c1b0*/  STL [R1+0x388], R3 ;  /* 0x0003880301007387 */ /* 0x0005e20000100800 */
[----:B------:R-:W-:Y:S01]  /*c1c0*/  IADD3 R2, P3, PT, R3, 0x80, RZ ;  /* 0x0000008003027810 */ /* 0x000fe20007f7e0ff */
[----:B---3--:R-:W-:Y:S01]  /*c1d0*/  IMAD.SHL.U32 R4, R216, 0x10, RZ ;  /* 0x00000010d8047824 */ /* 0x008fe200078e00ff */
[----:B------:R-:W-:Y:S01]  /*c1e0*/  R2UR UR13, R0 ;  /* 0x00000000000d72ca */ /* 0x000fe200000e0000 */
[----:B------:R-:W-:Y:S01]  /*c1f0*/  HFMA2 R0, -RZ, RZ, 0, 0 ;  /* 0x00000000ff007431 */ /* 0x000fe200000001ff */
[----:B------:R-:W-:-:S02]  /*c200*/  R2UR UR72, R2 ;  /* 0x00000000024872ca */ /* 0x000fc400000e0000 */
[----:B------:R-:W-:Y:S02]  /*c210*/  R2UR UR70, R210 ;  /* 0x00000000d24672ca */ /* 0x000fe400000e0000 */
[----:B------:R-:W-:Y:S02]  /*c220*/  R2UR UR71, R211 ;  /* 0x00000000d34772ca */ /* 0x000fe400000e0000 */
[----:B------:R-:W-:Y:S02]  /*c230*/  ISETP.NE.U32.AND P2, PT, R212, RZ, PT ;  /* 0x000000ffd400720c */ /* 0x000fe40003f45070 */
[----:B------:R-:W-:Y:S02]  /*c240*/  SHF.L.U32 R5, R217, 0x4, RZ ;  /* 0x00000004d9057819 */ /* 0x000fe400000006ff */
[----:B------:R-:W-:Y:S02]  /*c250*/  IADD3.X R0, PT, PT, R0, 0x40004040, RZ, P3, !PT ;  /* 0x4000404000007810 */ /* 0x000fe40001ffe4ff */
[----:B--2---:R-:W-:Y:S01]  /*c260*/  IADD3 R3, P3, PT, R2, 0x80, RZ ;  /* 0x0000008002037810 */ /* 0x004fe20007f7e0ff */
[----:B------:R-:W-:Y:S01]  /*c270*/  IMAD.U32 R212, RZ, RZ, UR72 ;  /* 0x00000048ffd47e24 */ /* 0x000fe2000f8e00ff */
[----:B------:R-:W-:Y:S01]  /*c280*/  R2UR UR73, R0 ;  /* 0x00000000004972ca */ /* 0x000fe200000e0000 */
[----:B------:R-:W-:Y:S01]  /*c290*/  UMOV UR72, 0xfffffe00 ;  /* 0xfffffe0000487882 */ /* 0x000fe20000000000 */
[----:B------:R-:W-:Y:S01]  /*c2a0*/  R2UR UR76, R3 ;  /* 0x00000000034c72ca */ /* 0x000fe200000e0000 */
[----:B------:R-:W-:-:S05]  /*c2b0*/  IMAD.X R3, RZ, RZ, R0, P3 ;  /* 0x000000ffff037224 */ /* 0x000fca00018e0600 */
[----:B------:R-:W-:Y:S02]  /*c2c0*/  R2UR UR77, R3 ;  /* 0x00000000034d72ca */ /* 0x000fe400000e0000 */
[----:B------:R-:W-:-:S03]  /*c2d0*/  IADD3 R3, P3, PT, R2, 0x100, RZ ;  /* 0x0000010002037810 */ /* 0x000fc60007f7e0ff */
[----:B------:R-:W-:Y:S01]  /*c2e0*/  MOV R213, UR73 ;  /* 0x0000004900d57c02 */ /* 0x000fe20008000f00 */
[----:B------:R-:W-:Y:S01]  /*c2f0*/  UMOV UR73, 0x3fffbfef ;  /* 0x3fffbfef00497882 */ /* 0x000fe20000000000 */
[----:B------:R-:W-:Y:S01]  /*c300*/  R2UR UR74, R3 ;  /* 0x00000000034a72ca */ /* 0x000fe200000e0000 */
[----:B------:R-:W-:Y:S01]  /*c310*/  IMAD.X R3, RZ, RZ, R0, P3 ;  /* 0x000000ffff037224 */ /* 0x000fe200018e0600 */
[----:B------:R-:W-:Y:S02]  /*c320*/  UIADD3.64 UR70, UPT, UPT, UR70, -UR72, URZ ;  /* 0x8000004846467297 */ /* 0x000fe4000fffe0ff */
[----:B------:R-:W-:Y:S02]  /*c330*/  UIADD3.64 UR72, UPT, UPT, UR12, 0x2, URZ ;  /* 0x000000020c487897 */ /* 0x000fe4000fffe0ff */
[----:B------:R-:W-:Y:S02]  /*c340*/  R2UR UR75, R3 ;  /* 0x00000000034b72ca */ /* 0x000fe400000e0000 */
[----:B------:R-:W-:Y:S01]  /*c350*/  IADD3 R3, P3, PT, R2, 0x180, RZ ;  /* 0x0000018002037810 */ /* 0x000fe20007f7e0ff */
[----:B------:R-:W-:Y:S01]  /*c360*/  IMAD.U32 R215, RZ, RZ, UR71 ;  /* 0x00000047ffd77e24 */ /* 0x000fe2000f8e00ff */
[----:B------:R-:W-:Y:S01]  /*c370*/  MOV R214, UR70 ;  /* 0x0000004600d67c02 */ /* 0x000fe20008000f00 */
[----:B------:R-:W-:Y:S01]  /*c380*/  UIADD3.64 UR70, UPT, UPT, UR12, 0x4, URZ ;  /* 0x000000040c467897 */ /* 0x000fe2000fffe0ff */
[----:B------:R-:W-:-:S02]  /*c390*/  R2UR UR14, R3 ;  /* 0x00000000030e72ca */ /* 0x000fc400000e0000 */
[----:B------:R-:W-:-:S03]  /*c3a0*/  IADD3.X R3, PT, PT, R0, RZ, RZ, P3, !PT ;  /* 0x000000ff00037210 */ /* 0x000fc60001ffe4ff */
[----:B------:R-:W-:Y:S01]  /*c3b0*/  IMAD.U32 R6, RZ, RZ, UR70 ;  /* 0x00000046ff067e24 */ /* 0x000fe2000f8e00ff */
[----:B------:R-:W-:Y:S01]  /*c3c0*/  R2UR UR15, R3 ;  /* 0x00000000030f72ca */ /* 0x000fe200000e0000 */
[----:B------:R-:W-:Y:S01]  /*c3d0*/  IMAD.U32 R7, RZ, RZ, UR71 ;  /* 0x00000047ff077e24 */ /* 0x000fe2000f8e00ff */
[----:B------:R-:W-:Y:S01]  /*c3e0*/  IADD3 R3, P3, PT, R2, 0x200, RZ ;  /* 0x0000020002037810 */ /* 0x000fe20007f7e0ff */
[----:B------:R-:W-:-:S03]  /*c3f0*/  UIADD3.64 UR70, UPT, UPT, UR12, 0x80, URZ ;  /* 0x000000800c467897 */ /* 0x000fc6000fffe0ff */
[----:B------:R-:W-:Y:S01]  /*c400*/  R2UR UR16, R3 ;  /* 0x00000000031072ca */ /* 0x000fe200000e0000 */
[----:B------:R-:W-:-:S05]  /*c410*/  IMAD.X R3, RZ, RZ, R0, P3 ;  /* 0x000000ffff037224 */ /* 0x000fca00018e0600 */
[----:B------:R-:W-:Y:S02]  /*c420*/  R2UR UR17, R3 ;  /* 0x00000000031172ca */ /* 0x000fe400000e0000 */
[----:B------:R-:W-:-:S04]  /*c430*/  IADD3 R3, P3, PT, R2, 0x280, RZ ;  /* 0x0000028002037810 */ /* 0x000fc80007f7e0ff */
[----:B------:R-:W-:Y:S01]  /*c440*/  R2UR UR18, R3 ;  /* 0x00000000031272ca */ /* 0x000fe200000e0000 */
[----:B------:R-:W-:-:S05]  /*c450*/  IMAD.X R3, RZ, RZ, R0, P3 ;  /* 0x000000ffff037224 */ /* 0x000fca00018e0600 */
[----:B------:R-:W-:Y:S02]  /*c460*/  R2UR UR19, R3 ;  /* 0x00000000031372ca */ /* 0x000fe400000e0000 */
[----:B------:R-:W-:-:S04]  /*c470*/  IADD3 R3, P3, PT, R2, 0x300, RZ ;  /* 0x0000030002037810 */ /* 0x000fc80007f7e0ff */
[----:B------:R-:W-:Y:S02]  /*c480*/  R2UR UR20, R3 ;  /* 0x00000000031472ca */ /* 0x000fe400000e0000 */
[----:B------:R-:W-:-:S04]  /*c490*/  IADD3.X R3, PT, PT, R0, RZ, RZ, P3, !PT ;  /* 0x000000ff00037210 */ /* 0x000fc80001ffe4ff */
[----:B------:R-:W-:Y:S02]  /*c4a0*/  R2UR UR21, R3 ;  /* 0x00000000031572ca */ /* 0x000fe400000e0000 */
[----:B------:R-:W-:-:S04]  /*c4b0*/  IADD3 R3, P3, PT, R2, 0x380, RZ ;  /* 0x0000038002037810 */ /* 0x000fc80007f7e0ff */
        /* <DEDUP_REMOVED lines=87> */
[C---:B------:R-:W-:Y:S02]  /*ca30*/  IADD3 R3, P3, PT, R2.reuse, 0xe80, RZ ;  /* 0x00000e8002037810 */ /* 0x040fe40007f7e0ff */
[----:B------:R-:W-:Y:S02]  /*ca40*/  IADD3 R2, P4, PT, R2, 0xf00, RZ ;  /* 0x00000f0002027810 */ /* 0x000fe40007f9e0ff */
[----:B------:R-:W-:Y:S02]  /*ca50*/  R2UR UR66, R3 ;  /* 0x00000000034272ca */ /* 0x000fe400000e0000 */
[----:B------:R-:W-:Y:S01]  /*ca60*/  R2UR UR68, R2 ;  /* 0x00000000024472ca */ /* 0x000fe200000e0000 */
[--C-:B------:R-:W-:Y:S01]  /*ca70*/  IMAD.X R2, RZ, RZ, R0.reuse, P3 ;  /* 0x000000ffff027224 */ /* 0x100fe200018e0600 */
[----:B------:R-:W-:Y:S01]  /*ca80*/  MOV R3, R5 ;  /* 0x0000000500037202 */ /* 0x000fe20000000f00 */
[----:B------:R-:W-:Y:S01]  /*ca90*/  IMAD.X R0, RZ, RZ, R0, P4 ;  /* 0x000000ffff007224 */ /* 0x000fe200020e0600 */
[----:B------:R-:W-:-:S02]  /*caa0*/  MOV R5, UR73 ;  /* 0x0000004900057c02 */ /* 0x000fc40008000f00 */
[----:B------:R-:W-:Y:S01]  /*cab0*/  R2UR UR67, R2 ;  /* 0x00000000024372ca */ /* 0x000fe200000e0000 */
[----:B------:R-:W-:Y:S01]  /*cac0*/  IMAD.MOV.U32 R2, RZ, RZ, R4 ;  /* 0x000000ffff027224 */ /* 0x000fe200078e0004 */
[----:B------:R-:W-:Y:S01]  /*cad0*/  R2UR UR69, R0 ;  /* 0x00000000004572ca */ /* 0x000fe200000e0000 */
[----:B------:R-:W-:Y:S01]  /*cae0*/  IMAD.U32 R4, RZ, RZ, UR72 ;  /* 0x00000048ff047e24 */ /* 0x000fe2000f8e00ff */
[----:B------:R-:W-:Y:S01]  /*caf0*/  UIADD3.64 UR72, UPT, UPT, UR12, 0x7e, URZ ;  /* 0x0000007e0c487897 */ /* 0x000fe2000fffe0ff */
[----:B------:R-:W-:-:S03]  /*cb00*/  IMAD.MOV.U32 R0, RZ, RZ, R244 ;  /* 0x000000ffff007224 */ /* 0x000fc600078e00f4 */
[----:B------:R2:W-:Y:S04]  /*cb10*/  STL.64 [R1+0x160], R4 ;  /* 0x0001600401007387 */ /* 0x0005e80000100a00 */
[----:B------:R3:W-:Y:S01]  /*cb20*/  STL.64 [R1+0x158], R6 ;  /* 0x0001580601007387 */ /* 0x0007e20000100a00 */
[----:B--2---:R-:W-:Y:S01]  /*cb30*/  MOV R4, UR72 ;  /* 0x0000004800047c02 */ /* 0x004fe20008000f00 */
[----:B------:R-:W-:Y:S01]  /*cb40*/  IMAD.U32 R5, RZ, RZ, UR73 ;  /* 0x00000049ff057e24 */ /* 0x000fe2000f8e00ff */
[----:B------:R-:W-:Y:S01]  /*cb50*/  UIADD3.64 UR72, UPT, UPT, UR12, 0x82, URZ ;  /* 0x000000820c487897 */ /* 0x000fe2000fffe0ff */
[----:B---3--:R-:W-:Y:S01]  /*cb60*/  IMAD.U32 R6, RZ, RZ, UR70 ;  /* 0x00000046ff067e24 */ /* 0x008fe2000f8e00ff */
[----:B------:R-:W-:Y:S01]  /*cb70*/  MOV R7, UR71 ;  /* 0x0000004700077c02 */ /* 0x000fe20008000f00 */
[----:B------:R-:W-:Y:S01]  /*cb80*/  UIADD3.64 UR70, UPT, UPT, UR12, 0x84, URZ ;  /* 0x000000840c467897 */ /* 0x000fe2000fffe0ff */
[----:B------:R2:W-:Y:S04]  /*cb90*/  STL.64 [R1+0x150], R4 ;  /* 0x0001500401007387 */ /* 0x0005e80000100a00 */
[----:B------:R3:W-:Y:S01]  /*cba0*/  STL.64 [R1+0x148], R6 ;  /* 0x0001480601007387 */ /* 0x0007e20000100a00 */
[----:B--2---:R-:W-:-:S02]  /*cbb0*/  IMAD.U32 R4, RZ, RZ, UR72 ;  /* 0x00000048ff047e24 */ /* 0x004fc4000f8e00ff */
[----:B------:R-:W-:Y:S01]  /*cbc0*/  IMAD.U32 R5, RZ, RZ, UR73 ;  /* 0x00000049ff057e24 */ /* 0x000fe2000f8e00ff */
[----:B------:R-:W-:Y:S01]  /*cbd0*/  UIADD3.64 UR72, UPT, UPT, UR12, 0xfe, URZ ;  /* 0x000000fe0c487897 */ /* 0x000fe2000fffe0ff */
[----:B---3--:R-:W-:Y:S01]  /*cbe0*/  MOV R6, UR70 ;  /* 0x0000004600067c02 */ /* 0x008fe20008000f00 */
[----:B------:R-:W-:Y:S01]  /*cbf0*/  IMAD.U32 R7, RZ, RZ, UR71 ;  /* 0x00000047ff077e24 */ /* 0x000fe2000f8e00ff */
[----:B------:R-:W-:Y:S01]  /*cc00*/  UIADD3.64 UR70, UPT, UPT, UR12, 0x100, URZ ;  /* 0x000001000c467897 */ /* 0x000fe2000fffe0ff */
[----:B------:R2:W-:Y:S04]  /*cc10*/  STL.64 [R1+0x140], R4 ;  /* 0x0001400401007387 */ /* 0x0005e80000100a00 */
[----:B------:R3:W-:Y:S01]  /*cc20*/  STL.64 [R1+0x138], R6 ;  /* 0x0001380601007387 */ /* 0x0007e20000100a00 */
[----:B--2---:R-:W-:Y:S01]  /*cc30*/  IMAD.U32 R4, RZ, RZ, UR72 ;  /* 0x00000048ff047e24 */ /* 0x004fe2000f8e00ff */
[----:B------:R-:W-:Y:S01]  /*cc40*/  MOV R5, UR73 ;  /* 0x0000004900057c02 */ /* 0x000fe20008000f00 */
[----:B------:R-:W-:Y:S01]  /*cc50*/  UIADD3.64 UR72, UPT, UPT, UR12, 0x102, URZ ;  /* 0x000001020c487897 */ /* 0x000fe2000fffe0ff */
[----:B---3--:R-:W-:-:S02]  /*cc60*/  IMAD.U32 R6, RZ, RZ, UR70 ;  /* 0x00000046ff067e24 */ /* 0x008fc4000f8e00ff */
[----:B------:R-:W-:Y:S01]  /*cc70*/  IMAD.U32 R7, RZ, RZ, UR71 ;  /* 0x00000047ff077e24 */ /* 0x000fe2000f8e00ff */
[----:B------:R-:W-:Y:S01]  /*cc80*/  UIADD3.64 UR70, UPT, UPT, UR12, 0x104, URZ ;  /* 0x000001040c467897 */ /* 0x000fe2000fffe0ff */
        /* <DEDUP_REMOVED lines=18> */
[----:B------:R-:W-:-:S02]  /*cdb0*/  IMAD.U32 R250, RZ, RZ, UR70 ;  /* 0x00000046fffa7e24 */ /* 0x000fc4000f8e00ff */
[----:B------:R-:W-:Y:S01]  /*cdc0*/  IMAD.U32 R251, RZ, RZ, UR71 ;  /* 0x00000047fffb7e24 */ /* 0x000fe2000f8e00ff */
[----:B------:R-:W-:Y:S01]  /*cdd0*/  UIADD3.64 UR70, UPT, UPT, UR12, 0x200, URZ ;  /* 0x000002000c467897 */ /* 0x000fe2000fffe0ff */
[----:B--2---:R-:W-:Y:S01]  /*cde0*/  IMAD.U32 R4, RZ, RZ, UR72 ;  /* 0x00000048ff047e24 */ /* 0x004fe2000f8e00ff */
[----:B------:R-:W-:Y:S01]  /*cdf0*/  MOV R5, UR73 ;  /* 0x0000004900057c02 */ /* 0x000fe20008000f00 */
[----:B------:R-:W-:-:S03]  /*ce00*/  UIADD3.64 UR72, UPT, UPT, UR12, 0x1fe, URZ ;  /* 0x000001fe0c487897 */ /* 0x000fc6000fffe0ff */
[----:B------:R-:W-:Y:S01]  /*ce10*/  IMAD.U32 R246, RZ, RZ, UR70 ;  /* 0x00000046fff67e24 */ /* 0x000fe2000f8e00ff */
[----:B------:R-:W-:Y:S01]  /*ce20*/  MOV R247, UR71 ;  /* 0x0000004700f77c02 */ /* 0x000fe20008000f00 */
[----:B------:R-:W-:Y:S01]  /*ce30*/  UIADD3.64 UR70, UPT, UPT, UR12, 0x204, URZ ;  /* 0x000002040c467897 */ /* 0x000fe2000fffe0ff */
[----:B------:R3:W-:Y:S01]  /*ce40*/  STL.64 [R1+0x100], R4 ;  /* 0x0001000401007387 */ /* 0x0007e20000100a00 */
[----:B------:R-:W-:Y:S01]  /*ce50*/  MOV R248, UR72 ;  /* 0x0000004800f87c02 */ /* 0x000fe20008000f00 */
[----:B------:R-:W-:Y:S01]  /*ce60*/  IMAD.U32 R249, RZ, RZ, UR73 ;  /* 0x00000049fff97e24 */ /* 0x000fe2000f8e00ff */
[----:B------:R-:W-:Y:S02]  /*ce70*/  UIADD3.64 UR72, UPT, UPT, UR12, 0x202, URZ ;  /* 0x000002020c487897 */ /* 0x000fe4000fffe0ff */
[----:B------:R-:W-:Y:S01]  /*ce80*/  MOV R240, UR70 ;  /* 0x0000004600f07c02 */ /* 0x000fe20008000f00 */
[----:B------:R-:W-:Y:S01]  /*ce90*/  IMAD.U32 R241, RZ, RZ, UR71 ;  /* 0x00000047fff17e24 */ /* 0x000fe2000f8e00ff */
[----:B------:R-:W-:-:S02]  /*cea0*/  UIADD3.64 UR70, UPT, UPT, UR12, 0x280, URZ ;  /* 0x000002800c467897 */ /* 0x000fc4000fffe0ff */
[----:B------:R-:W-:Y:S02]  /*ceb0*/  IMAD.U32 R242, RZ, RZ, UR72 ;  /* 0x00000048fff27e24 */ /* 0x000fe4000f8e00ff */
[----:B------:R-:W-:Y:S01]  /*cec0*/  IMAD.U32 R243, RZ, RZ, UR73 ;  /* 0x00000049fff37e24 */ /* 0x000fe2000f8e00ff */
[----:B------:R-:W-:Y:S01]  /*ced0*/  UIADD3.64 UR72, UPT, UPT, UR12, 0x27e, URZ ;  /* 0x0000027e0c487897 */ /* 0x000fe2000fffe0ff */
[----:B------:R-:W-:Y:S02]  /*cee0*/  IMAD.U32 R236, RZ, RZ, UR70 ;  /* 0x00000046ffec7e24 */ /* 0x000fe4000f8e00ff */
[----:B------:R-:W-:Y:S01]  /*cef0*/  IMAD.U32 R237, RZ, RZ, UR71 ;  /* 0x00000047ffed7e24 */ /* 0x000fe2000f8e00ff */
[----:B------:R-:W-:Y:S02]  /*cf00*/  UIADD3.64 UR70, UPT, UPT, UR12, 0x284, URZ ;  /* 0x000002840c467897 */ /* 0x000fe4000fffe0ff */
[----:B------:R-:W-:Y:S01]  /*cf10*/  IMAD.U32 R238, RZ, RZ, UR72 ;  /* 0x00000048ffee7e24 */ /* 0x000fe2000f8e00ff */
[----:B------:R-:W-:Y:S01]  /*cf20*/  MOV R239, UR73 ;  /* 0x0000004900ef7c02 */ /* 0x000fe20008000f00 */
[----:B------:R-:W-:-:S02]  /*cf30*/  UIADD3.64 UR72, UPT, UPT, UR12, 0x282, URZ ;  /* 0x000002820c487897 */ /* 0x000fc4000fffe0ff */
[----:B------:R-:W-:Y:S01]  /*cf40*/  IMAD.U32 R232, RZ, RZ, UR70 ;  /* 0x00000046ffe87e24 */ /* 0x000fe2000f8e00ff */
[----:B------:R-:W-:Y:S01]  /*cf50*/  MOV R233, UR71 ;  /* 0x0000004700e97c02 */ /* 0x000fe20008000f00 */
[----:B------:R-:W-:Y:S02]  /*cf60*/  UIADD3.64 UR70, UPT, UPT, UR12, 0x300, URZ ;  /* 0x000003000c467897 */ /* 0x000fe4000fffe0ff */
        /* <DEDUP_REMOVED lines=21> */
[----:B------:R-:W-:Y:S02]  /*d0c0*/  IMAD.U32 R216, RZ, RZ, UR70 ;  /* 0x00000046ffd87e24 */ /* 0x000fe4000f8e00ff */
[----:B------:R-:W-:-:S02]  /*d0d0*/  IMAD.U32 R217, RZ, RZ, UR71 ;  /* 0x00000047ffd97e24 */ /* 0x000fc4000f8e00ff */
[----:B------:R-:W-:Y:S01]  /*d0e0*/  MOV R218, UR72 ;  /* 0x0000004800da7c02 */ /* 0x000fe20008000f00 */
[----:B---3--:R-:W-:-:S07]  /*d0f0*/  IMAD.U32 R219, RZ, RZ, UR73 ;  /* 0x00000049ffdb7e24 */ /* 0x008fce000f8e00ff */
.L_x_18:
[----:B------:R-:W2:Y:S04]  /*d100*/  LDL.64 R16, [R1+0x540] ;  /* 0x0005400001107983 */ /* 0x000ea80000100a00 */
[----:B------:R-:W3:Y:S04]  /*d110*/  LDL.64 R40, [R1+0x568] ;  /* 0x0005680001287983 */ /* 0x000ee80000100a00 */
[----:B------:R-:W4:Y:S04]  /*d120*/  LDL.64 R18, [R1+0x458] ;  /* 0x0004580001127983 */ /* 0x000f280000100a00 */
[----:B------:R-:W5:Y:S04]  /*d130*/  LDL.64 R30, [R1+0x448] ;  /* 0x00044800011e7983 */ /* 0x000f680000100a00 */
[----:B------:R-:W5:Y:S04]  /*d140*/  LDL.64 R14, [R1+0x510] ;  /* 0x00051000010e7983 */ /* 0x000f680000100a00 */
[----:B------:R-:W5:Y:S04]  /*d150*/  LDL.64 R22, [R1+0x500] ;  /* 0x0005000001167983 */ /* 0x000f680000100a00 */
[----:B------:R-:W5:Y:S04]  /*d160*/  LDL.64 R20, [R1+0x460] ;  /* 0x0004600001147983 */ /* 0x000f680000100a00 */
[----:B------:R-:W5:Y:S04]  /*d170*/  LDL.64 R32, [R1+0x450] ;  /* 0x0004500001207983 */ /* 0x000f680000100a00 */
[----:B------:R-:W5:Y:S04]  /*d180*/  LDL.64 R36, [R1+0x380] ;  /* 0x0003800001247983 */ /* 0x000f680000100a00 */
[----:B------:R-:W5:Y:S04]  /*d190*/  LDL.64 R46, [R1+0x440] ;  /* 0x00044000012e7983 */ /* 0x000f680000100a00 */
[----:B------:R-:W5:Y:S04]  /*d1a0*/  LDL.64 R26, [R1+0x378] ;  /* 0x00037800011a7983 */ /* 0x000f680000100a00 */
[----:B------:R-:W5:Y:S01]  /*d1b0*/  LDL.64 R28, [R1+0x438] ;  /* 0x00043800011c7983 */ /* 0x000f620000100a00 */
[----:B------:R-:W-:-:S03]  /*d1c0*/  IMAD.WIDE R8, R3, 0x2, R198 ;  /* 0x0000000203087825 */ /* 0x000fc600078e02c6 */
[----:B------:R-:W5:Y:S04]  /*d1d0*/  LDL.64 R42, [R1+0x428] ;  /* 0x00042800012a7983 */ /* 0x000f680000100a00 */
[----:B------:R-:W5:Y:S04]  /*d1e0*/  LDL.64 R24, [R1+0x508] ;  /* 0x0005080001187983 */ /* 0x000f680000100a00 */
[----:B------:R-:W5:Y:S04]  /*d1f0*/  LDL.64 R44, [R1+0x370] ;  /* 0x00037000012c7983 */ /* 0x000f680000100a00 */
[----:B------:R-:W5:Y:S04]  /*d200*/  LDG.E.U16 R8, desc[UR10][R8.64] ;  /* 0x0000000a08087981 */ /* 0x000f68000c1e1500 */
[----:B------:R-:W5:Y:S04]  /*d210*/  LDL.64 R38, [R1+0x538] ;  /* 0x0005380001267983 */ /* 0x000f680000100a00 */
[----:B------:R-:W5:Y:S04]  /*d220*/  LDL.64 R34, [R1+0x368] ;  /* 0x0003680001227983 */ /* 0x000f680000100a00 */
[----:B------:R-:W5:Y:S04]  /*d230*/  LDL.64 R56, [R1+0x4d8] ;  /* 0x0004d80001387983 */ /* 0x000f680000100a00 */
[----:B------:R-:W5:Y:S01]  /*d240*/  LDL.64 R54, [R1+0x560] ;  /* 0x0005600001367983 */ /* 0x000f620000100a00 */
[----:B------:R-:W-:-:S03]  /*d250*/  IMAD.WIDE R6, R3, 0x2, R202 ;  /* 0x0000000203067825 */ /* 0x000fc600078e02ca */
[----:B------:R-:W5:Y:S01]  /*d260*/  LDL.64 R48, [R1+0x528] ;  /* 0x0005280001307983 */ /* 0x000f620000100a00 */
[----:B------:R-:W-:-:S03]  /*d270*/  IMAD.WIDE R10, R3, 0x2, R200 ;  /* 0x00000002030a7825 */ /* 0x000fc600078e02c8 */
[----:B------:R-:W5:Y:S01]  /*d280*/  LDG.E.U16 R6, desc[UR10][R6.64] ;  /* 0x0000000a06067981 */ /* 0x000f62000c1e1500 */
[----:B------:R-:W-:-:S03]  /*d290*/  IMAD.WIDE R4, R3, 0x2, R204 ;  /* 0x0000000203047825 */ /* 0x000fc600078e02cc */
[----:B------:R-:W5:Y:S04]  /*d2a0*/  LDL.64 R66, [R1+0x410] ;  /* 0x0004100001427983 */ /* 0x000f680000100a00 */
[----:B------:R-:W5:Y:S04]  /*d2b0*/  LDG.E.U16 R4, desc[UR10][R4.64] ;  /* 0x0000000a04047981 */ /* 0x000f68000c1e1500 */
[----:B------:R-:W5:Y:S04]  /*d2c0*/  LDG.E.U16 R7, desc[UR10][R10.64] ;  /* 0x0000000a0a077981 */ /* 0x000f68000c1e1500 */
[----:B------:R-:W5:Y:S04]  /*d2d0*/  LDL.64 R62, [R1+0x400] ;  /* 0x00040000013e7983 */ /* 0x000f680000100a00 */
[----:B------:R-:W5:Y:S04]  /*d2e0*/  LDL.64 R60, [R1+0x3f0] ;  /* 0x0003f000013c7983 */ /* 0x000f680000100a00 */
[----:B------:R-:W5:Y:S04]  /*d2f0*/  LDL.64 R52, [R1+0x3f8] ;  /* 0x0003f80001347983 */ /* 0x000f680000100a00 */
[----:B------:R-:W5:Y:S04]  /*d300*/  LDL.64 R50, [R1+0x558] ;  /* 0x0005580001327983 */ /* 0x000f680000100a00 */
[----:B------:R-:W5:Y:S04]  /*d310*/  LDL.64 R64, [R1+0x4b8] ;  /* 0x0004b80001407983 */ /* 0x000f680000100a00 */
[----:B------:R-:W5:Y:S04]  /*d320*/  LDL.64 R58, [R1+0x520] ;  /* 0x00052000013a7983 */ /* 0x000f680000100a00 */
[----:B0-----:R-:W5:Y:S04]  /*d330*/  LDL.64 R78, [R1+0x3e8] ;  /* 0x0003e800014e7983 */ /* 0x001f680000100a00 */
        /* <DEDUP_REMOVED lines=12> */
[----:B--2---:R-:W-:-:S05]  /*d400*/  IMAD.WIDE R16, R3, 0x2, R16 ;  /* 0x0000000203107825 */ /* 0x004fca00078e0210 */
[----:B------:R3:W2:Y:S01]  /*d410*/  LDG.E.U16 R12, desc[UR10][R16.64] ;  /* 0x0000000a100c7981 */ /* 0x0006a2000c1e1500 */
[----:B----4-:R-:W-:-:S05]  /*d420*/  IMAD.WIDE R18, R3, 0x2, R18 ;  /* 0x0000000203127825 */ /* 0x010fca00078e0212 */
[----:B------:R0:W4:Y:S01]  /*d430*/  LDG.E.U16 R9, desc[UR10][R18.64] ;  /* 0x0000000a12097981 */ /* 0x000122000c1e1500 */
[----:B---3--:R-:W-:-:S03]  /*d440*/  IMAD.WIDE R16, R3, 0x2, R40 ;  /* 0x0000000203107825 */ /* 0x008fc600078e0228 */
[----:B------:R-:W3:Y:S01]  /*d450*/  LDL.64 R40, [R1+0x420] ;  /* 0x0004200001287983 */ /* 0x000ee20000100a00 */
[----:B-----5:R-:W-:-:S03]  /*d460*/  IMAD.WIDE R14, R3, 0x2, R14 ;  /* 0x00000002030e7825 */ /* 0x020fc600078e020e */
[----:B------:R-:W5:Y:S01]  /*d470*/  LDG.E.U16 R17, desc[UR10][R16.64] ;  /* 0x0000000a10117981 */ /* 0x000f62000c1e1500 */
[----:B0-----:R-:W-:-:S03]  /*d480*/  IMAD.WIDE R18, R3, 0x2, R30 ;  /* 0x0000000203127825 */ /* 0x001fc600078e021e */
[----:B------:R-:W2:Y:S01]  /*d490*/  LDL.64 R30, [R1+0x530] ;  /* 0x00053000011e7983 */ /* 0x000ea20000100a00 */
[----:B------:R-:W-:-:S03]  /*d4a0*/  IMAD.WIDE R22, R3, 0x2, R22 ;  /* 0x0000000203167825 */ /* 0x000fc600078e0216 */
[----:B------:R-:W4:Y:S01]  /*d4b0*/  LDG.E.U16 R14, desc[UR10][R14.64] ;  /* 0x0000000a0e0e7981 */ /* 0x000f22000c1e1500 */
[----:B------:R-:W-:-:S03]  /*d4c0*/  IMAD.WIDE R20, R3, 0x2, R20 ;  /* 0x0000000203147825 */ /* 0x000fc600078e0214 */
[----:B------:R-:W4:Y:S01]  /*d4d0*/  LDG.E.U16 R18, desc[UR10][R18.64] ;  /* 0x0000000a12127981 */ /* 0x000f22000c1e1500 */
[----:B------:R-:W-:-:S03]  /*d4e0*/  IMAD.WIDE R10, R3, 0x2, R32 ;  /* 0x00000002030a7825 */ /* 0x000fc600078e0220 */
[----:B------:R-:W4:Y:S04]  /*d4f0*/  LDL.64 R32, [R1+0x430] ;  /* 0x0004300001207983 */ /* 0x000f280000100a00 */
[----:B------:R0:W4:Y:S01]  /*d500*/  LDG.E.U16 R15, desc[UR10][R22.64] ;  /* 0x0000000a160f7981 */ /* 0x000122000c1e1500 */
[----:B------:R-:W-:-:S03]  /*d510*/  IMAD.WIDE R26, R3, 0x2, R26 ;  /* 0x00000002031a7825 */ /* 0x000fc600078e021a */
[----:B-1----:R1:W4:Y:S01]  /*d520*/  LDG.E.U16 R5, desc[UR10][R20.64] ;  /* 0x0000000a14057981 */ /* 0x002322000c1e1500 */
[----:B------:R-:W-:-:S03]  /*d530*/  IMAD.WIDE R28, R3, 0x2, R28 ;  /* 0x00000002031c7825 */ /* 0x000fc600078e021c */
[----:B------:R-:W5:Y:S01]  /*d540*/  LDG.E.U16 R11, desc[UR10][R10.64] ;  /* 0x0000000a0a0b7981 */ /* 0x000f62000c1e1500 */
[----:B0-----:R-:W-:-:S03]  /*d550*/  IMAD.WIDE R22, R3, 0x2, R36 ;  /* 0x0000000203167825 */ /* 0x001fc600078e0224 */
[----:B------:R-:W5:Y:S01]  /*d560*/  LDL.64 R36, [R1+0x4e0] ;  /* 0x0004e00001247983 */ /* 0x000f620000100a00 */
[----:B-1----:R-:W-:-:S03]  /*d570*/  IMAD.WIDE R20, R3, 0x2, R46 ;  /* 0x0000000203147825 */ /* 0x002fc600078e022e */
[----:B------:R-:W5:Y:S04]  /*d580*/  LDL.64 R46, [R1+0x418] ;  /* 0x00041800012e7983 */ /* 0x000f680000100a00 */
[----:B------:R-:W5:Y:S01]  /*d590*/  LDG.E.U16 R22, desc[UR10][R22.64] ;  /* 0x0000000a16167981 */ /* 0x000f62000c1e1500 */
[----:B------:R-:W-:-:S03]  /*d5a0*/  IMAD.WIDE R24, R3, 0x2, R24 ;  /* 0x0000000203187825 */ /* 0x000fc600078e0218 */
[----:B------:R-:W5:Y:S04]  /*d5b0*/  LDG.E.U16 R16, desc[UR10][R28.64] ;  /* 0x0000000a1c107981 */ /* 0x000f68000c1e1500 */
[----:B------:R-:W5:Y:S04]  /*d5c0*/  LDG.E.U16 R10, desc[UR10][R24.64] ;  /* 0x0000000a180a7981 */ /* 0x000f68000c1e1500 */
[----:B------:R0:W5:Y:S01]  /*d5d0*/  LDG.E.U16 R23, desc[UR10][R26.64] ;  /* 0x0000000a1a177981 */ /* 0x000162000c1e1500 */
[----:B------:R-:W-:-:S03]  /*d5e0*/  IMAD.WIDE R34, R3, 0x2, R34 ;  /* 0x0000000203227825 */ /* 0x000fc600078e0222 */
[----:B------:R1:W5:Y:S01]  /*d5f0*/  LDG.E.U16 R19, desc[UR10][R20.64] ;  /* 0x0000000a14137981 */ /* 0x000362000c1e1500 */
[----:B0-----:R-:W-:-:S03]  /*d600*/  IMAD.WIDE R26, R3, 0x2, R42 ;  /* 0x00000002031a7825 */ /* 0x001fc600078e022a */
[----:B------:R-:W5:Y:S01]  /*d610*/  LDL.64 R42, [R1+0x4c8] ;  /* 0x0004c800012a7983 */ /* 0x000f620000100a00 */
[----:B------:R-:W-:-:S03]  /*d620*/  IMAD.WIDE R24, R3, 0x2, R44 ;  /* 0x0000000203187825 */ /* 0x000fc600078e022c */
[----:B------:R-:W5:Y:S01]  /*d630*/  LDL.64 R44, [R1+0x408] ;  /* 0x00040800012c7983 */ /* 0x000f620000100a00 */
[----:B-1----:R-:W-:-:S03]  /*d640*/  IMAD.WIDE R20, R3, 0x2, R38 ;  /* 0x0000000203147825 */ /* 0x002fc600078e0226 */
[----:B------:R-:W5:Y:S04]  /*d650*/  LDL.64 R38, [R1+0x4d0] ;  /* 0x0004d00001267983 */ /* 0x000f680000100a00 */
[----:B------:R-:W5:Y:S04]  /*d660*/  LDG.E.U16 R20, desc[UR10][R20.64] ;  /* 0x0000000a14147981 */ /* 0x000f68000c1e1500 */
[----:B------:R-:W5:Y:S04]  /*d670*/  LDG.E.U16 R24, desc[UR10][R24.64] ;  /* 0x0000000a18187981 */ /* 0x000f68000c1e1500 */
[----:B------:R-:W5:Y:S04]  /*d680*/  LDG.E.U16 R27, desc[UR10][R26.64] ;  /* 0x0000000a1a1b7981 */ /* 0x000f68000c1e1500 */
[----:B------:R0:W5:Y:S02]  /*d690*/  LDG.E.U16 R21, desc[UR10][R34.64] ;  /* 0x0000000a22157981 */ /* 0x000164000c1e1500 */
[----:B0-----:R-:W-:-:S02]  /*d6a0*/  IMAD.WIDE R34, R3, 0x2, R54 ;  /* 0x0000000203227825 */ /* 0x001fc400078e0236 */
[----:B------:R-:W5:Y:S02]  /*d6b0*/  LDL.64 R54, [R1+0x4a8] ;  /* 0x0004a80001367983 */ /* 0x000f640000100a00 */
[C---:B---3--:R-:W-:Y:S02]  /*d6c0*/  IMAD.WIDE R28, R3.reuse, 0x2, R40 ;  /* 0x00000002031c7825 */ /* 0x048fe400078e0228 */
[----:B------:R-:W3:Y:S04]  /*d6d0*/  LDL.64 R40, [R1+0x4c0] ;  /* 0x0004c00001287983 */ /* 0x000ee80000100a00 */
[----:B------:R-:W3:Y:S01]  /*d6e0*/  LDG.E.U16 R28, desc[UR10][R28.64] ;  /* 0x0000000a1c1c7981 */ /* 0x000ee2000c1e1500 */
[----:B--2---:R-:W-:-:S05]  /*d6f0*/  IMAD.WIDE R30, R3, 0x2, R30 ;  /* 0x00000002031e7825 */ /* 0x004fca00078e021e */
[----:B------:R0:W2:Y:S02]  /*d700*/  LDG.E.U16 R29, desc[UR10][R30.64] ;  /* 0x0000000a1e1d7981 */ /* 0x0000a4000c1e1500 */
[C---:B0-----:R-:W-:Y:S02]  /*d710*/  IMAD.WIDE R30, R3.reuse, 0x2, R56 ;  /* 0x00000002031e7825 */ /* 0x041fe400078e0238 */
[----:B------:R-:W2:Y:S02]  /*d720*/  LDL.64 R56, [R1+0x4b0] ;  /* 0x0004b00001387983 */ /* 0x000ea40000100a00 */
[C---:B----4-:R-:W-:Y:S02]  /*d730*/  IMAD.WIDE R32, R3.reuse, 0x2, R32 ;  /* 0x0000000203207825 */ /* 0x050fe400078e0220 */
[----:B------:R-:W4:Y:S04]  /*d740*/  LDG.E.U16 R30, desc[UR10][R30.64] ;  /* 0x0000000a1e1e7981 */ /* 0x000f28000c1e1500 */
[----:B------:R0:W4:Y:S01]  /*d750*/  LDG.E.U16 R25, desc[UR10][R32.64] ;  /* 0x0000000a20197981 */ /* 0x000122000c1e1500 */
[----:B-----5:R-:W-:-:S05]  /*d760*/  IMAD.WIDE R36, R3, 0x2, R36 ;  /* 0x0000000203247825 */ /* 0x020fca00078e0224 */
[----:B------:R-:W5:Y:S01]  /*d770*/  LDG.E.U16 R26, desc[UR10][R36.64] ;  /* 0x0000000a241a7981 */ /* 0x000f62000c1e1500 */
[----:B0-----:R-:W-:-:S03]  /*d780*/  IMAD.WIDE R32, R3, 0x2, R46 ;  /* 0x0000000203207825 */ /* 0x001fc600078e022e */
[----:B------:R-:W4:Y:S04]  /*d790*/  LDL.64 R46, [R1+0x4a0] ;  /* 0x0004a000012e7983 */ /* 0x000f280000100a00 */
[----:B------:R0:W4:Y:S04]  /*d7a0*/  LDG.E.U16 R36, desc[UR10][R32.64] ;  /* 0x0000000a20247981 */ /* 0x000128000c1e1500 */
[----:B------:R1:W5:Y:S01]  /*d7b0*/  LDG.E.U16 R37, desc[UR10][R34.64] ;  /* 0x0000000a22257981 */ /* 0x000362000c1e1500 */
[----:B0-----:R-:W-:-:S03]  /*d7c0*/  IMAD.WIDE R32, R3, 0x2, R48 ;  /* 0x0000000203207825 */ /* 0x001fc600078e0230 */
[----:B------:R-:W5:Y:S01]  /*d7d0*/  LDL.64 R48, [R1+0x550] ;  /* 0x0005500001307983 */ /* 0x000f620000100a00 */
[----:B------:R-:W-:-:S03]  /*d7e0*/  IMAD.WIDE R42, R3, 0x2, R42 ;  /* 0x00000002032a7825 */ /* 0x000fc600078e022a */
[----:B------:R-:W5:Y:S01]  /*d7f0*/  LDG.E.U16 R33, desc[UR10][R32.64] ;  /* 0x0000000a20217981 */ /* 0x000f62000c1e1500 */
[----:B-1----:R-:W-:-:S03]  /*d800*/  IMAD.WIDE R34, R3, 0x2, R66 ;  /* 0x0000000203227825 */ /* 0x002fc600078e0242 */
[----:B------:R-:W5:Y:S01]  /*d810*/  LDL.64 R66, [R1+0x3d0] ;  /* 0x0003d00001427983 */ /* 0x000f620000100a00 */
[----:B------:R-:W-:-:S03]  /*d820*/  IMAD.WIDE R44, R3, 0x2, R44 ;  /* 0x00000002032c7825 */ /* 0x000fc600078e022c */
[----:B------:R-:W5:Y:S04]  /*d830*/  LDG.E.U16 R35, desc[UR10][R34.64] ;  /* 0x0000000a22237981 */ /* 0x000f68000c1e1500 */
[----:B------:R0:W5:Y:S01]  /*d840*/  LDG.E.U16 R32, desc[UR10][R42.64] ;  /* 0x0000000a2a207981 */ /* 0x000162000c1e1500 */
[----:B------:R-:W-:-:S04]  /*d850*/  IMAD.WIDE R52, R3, 0x2, R52 ;  /* 0x0000000203347825 */ /* 0x000fc800078e0234 */
[C---:B------:R-:W-:Y:S01]  /*d860*/  IMAD.WIDE R50, R3.reuse, 0x2, R50 ;  /* 0x0000000203327825 */ /* 0x040fe200078e0232 */
[----:B------:R1:W5:Y:S03]  /*d870*/  LDG.E.U16 R34, desc[UR10][R44.64] ;  /* 0x0000000a2c227981 */ /* 0x000366000c1e1500 */
[C---:B0-----:R-:W-:Y:S01]  /*d880*/  IMAD.WIDE R42, R3.reuse, 0x2, R62 ;  /* 0x00000002032a7825 */ /* 0x041fe200078e023e */
[----:B------:R-:W5:Y:S04]  /*d890*/  LDG.E.U16 R52, desc[UR10][R52.64] ;  /* 0x0000000a34347981 */ /* 0x000f68000c1e1500 */
[----:B------:R-:W5:Y:S01]  /*d8a0*/  LDL.64 R62, [R1+0x518] ;  /* 0x00051800013e7983 */ /* 0x000f620000100a00 */
[----:B------:R-:W-:-:S03]  /*d8b0*/  IMAD.WIDE R38, R3, 0x2, R38 ;  /* 0x0000000203267825 */ /* 0x000fc600078e0226 */
[----:B------:R-:W5:Y:S01]  /*d8c0*/  LDG.E.U16 R50, desc[UR10][R50.64] ;  /* 0x0000000a32327981 */ /* 0x000f62000c1e1500 */
[----:B-1----:R-:W-:-:S03]  /*d8d0*/  IMAD.WIDE R44, R3, 0x2, R64 ;  /* 0x00000002032c7825 */ /* 0x002fc600078e0240 */
[----:B------:R-:W5:Y:S04]  /*d8e0*/  LDL.64 R64, [R1+0x3c8] ;  /* 0x0003c80001407983 */ /* 0x000f680000100a00 */
[----:B------:R-:W5:Y:S04]  /*d8f0*/  LDG.E.U16 R38, desc[UR10][R38.64] ;  /* 0x0000000a26267981 */ /* 0x000f68000c1e1500 */
[----:B------:R-:W5:Y:S04]  /*d900*/  LDG.E.U16 R51, desc[UR10][R42.64] ;  /* 0x0000000a2a337981 */ /* 0x000f68000c1e1500 */
[----:B------:R0:W5:Y:S02]  /*d910*/  LDG.E.U16 R39, desc[UR10][R44.64] ;  /* 0x0000000a2c277981 */ /* 0x000164000c1e1500 */
[----:B0-----:R-:W-:-:S04]  /*d920*/  IMAD.WIDE R44, R3, 0x2, R54 ;  /* 0x00000002032c7825 */ /* 0x001fc800078e0236 */
[----:B---3--:R-:W-:-:S05]  /*d930*/  IMAD.WIDE R40, R3, 0x2, R40 ;  /* 0x0000000203287825 */ /* 0x008fca00078e0228 */
[----:B------:R0:W3:Y:S02]  /*d940*/  LDG.E.U16 R31, desc[UR10][R40.64] ;  /* 0x0000000a281f7981 */ /* 0x0000e4000c1e1500 */
[C---:B0-----:R-:W-:Y:S02]  /*d950*/  IMAD.WIDE R40, R3.reuse, 0x2, R60 ;  /* 0x0000000203287825 */ /* 0x041fe400078e023c */
[----:B------:R-:W3:Y:S04]  /*d960*/  LDL.64 R60, [R1+0x498] ;  /* 0x00049800013c7983 */ /* 0x000ee80000100a00 */
[----:B------:R0:W3:Y:S01]  /*d970*/  LDG.E.U16 R53, desc[UR10][R40.64] ;  /* 0x0000000a28357981 */ /* 0x0000e2000c1e1500 */
[----:B--2---:R-:W-:-:S03]  /*d980*/  IMAD.WIDE R42, R3, 0x2, R56 ;  /* 0x00000002032a7825 */ /* 0x004fc600078e0238 */
[----:B------:R1:W2:Y:S01]  /*d990*/  LDG.E.U16 R56, desc[UR10][R44.64] ;  /* 0x0000000a2c387981 */ /* 0x0002a2000c1e1500 */
[----:B0-----:R-:W-:-:S03]  /*d9a0*/  IMAD.WIDE R40, R3, 0x2, R58 ;  /* 0x0000000203287825 */ /* 0x001fc600078e023a */
[----:B------:R0:W2:Y:S04]  /*d9b0*/  LDG.E.U16 R55, desc[UR10][R42.64] ;  /* 0x0000000a2a377981 */ /* 0x0000a8000c1e1500 */
[----:B------:R4:W2:Y:S01]  /*d9c0*/  LDG.E.U16 R54, desc[UR10][R40.64] ;  /* 0x0000000a28367981 */ /* 0x0008a2000c1e1500 */
[----:B-1----:R-:W-:-:S03]  /*d9d0*/  IMAD.WIDE R44, R3, 0x2, R74 ;  /* 0x00000002032c7825 */ /* 0x002fc600078e024a */
[----:B------:R-:W2:Y:S01]  /*d9e0*/  LDL.64 R74, [R1+0x398] ;  /* 0x00039800014a7983 */ /* 0x000ea20000100a00 */
[----:B0-----:R-:W-:-:S03]  /*d9f0*/  IMAD.WIDE R42, R3, 0x2, R76 ;  /* 0x00000002032a7825 */ /* 0x001fc600078e024c */
[----:B------:R-:W2:Y:S01]  /*da00*/  LDL.64 R76, [R1+0x3a0] ;  /* 0x0003a000014c7983 */ /* 0x000ea20000100a00 */
[----:B----4-:R-:W-:-:S03]  /*da10*/  IMAD.WIDE R40, R3, 0x2, R78 ;  /* 0x0000000203287825 */ /* 0x010fc600078e024e */
[----:B------:R-:W4:Y:S01]  /*da20*/  LDL.64 R78, [R1+0x3a8] ;  /* 0x0003a800014e7983 */ /* 0x000f220000100a00 */
[----:B------:R-:W-:-:S03]  /*da30*/  IMAD.WIDE R46, R3, 0x2, R46 ;  /* 0x00000002032e7825 */ /* 0x000fc600078e022e */
[----:B------:R0:W2:Y:S04]  /*da40*/  LDG.E.U16 R59, desc[UR10][R40.64] ;  /* 0x0000000a283b7981 */ /* 0x0000a8000c1e1500 */
[----:B------:R1:W2:Y:S01]  /*da50*/  LDG.E.U16 R57, desc[UR10][R46.64] ;  /* 0x0000000a2e397981 */ /* 0x0002a2000c1e1500 */
[----:B-----5:R-:W-:-:S05]  /*da60*/  IMAD.WIDE R48, R3, 0x2, R48 ;  /* 0x0000000203307825 */ /* 0x020fca00078e0230 */
[----:B------:R-:W5:Y:S01]  /*da70*/  LDG.E.U16 R58, desc[UR10][R48.64] ;  /* 0x0000000a303a7981 */ /* 0x000f62000c1e1500 */
[----:B0-----:R-:W-:-:S04]  /*da80*/  IMAD.WIDE R40, R3, 0x2, R92 ;  /* 0x0000000203287825 */ /* 0x001fc800078e025c */
[----:B-1----:R-:W-:-:S05]  /*da90*/  IMAD.WIDE R46, R3, 0x2, R62 ;  /* 0x00000002032e7825 */ /* 0x002fca00078e023e */
[----:B------:R0:W5:Y:S02]  /*daa0*/  LDG.E.U16 R62, desc[UR10][R46.64] ;  /* 0x0000000a2e3e7981 */ /* 0x000164000c1e1500 */
[----:B0-----:R-:W-:-:S05]  /*dab0*/  IMAD.WIDE R46, R3, 0x2, R66 ;  /* 0x00000002032e7825 */ /* 0x001fca00078e0242 */
[----:B------:R0:W5:Y:S02]  /*dac0*/  LDG.E.U16 R67, desc[UR10][R46.64] ;  /* 0x0000000a2e437981 */ /* 0x000164000c1e1500 */
[----:B0-----:R-:W-:-:S05]  /*dad0*/  IMAD.WIDE R46, R3, 0x2, R72 ;  /* 0x00000002032e7825 */ /* 0x001fca00078e0248 */
[----:B------:R-:W5:Y:S01]  /*dae0*/  LDG.E.U16 R72, desc[UR10][R46.64] ;  /* 0x0000000a2e487981 */ /* 0x000f62000c1e1500 */
[----:B---3--:R-:W-:-:S03]  /*daf0*/  IMAD.WIDE R48, R3, 0x2, R60 ;  /* 0x0000000203307825 */ /* 0x008fc600078e023c */
[----:B------:R0:W3:Y:S04]  /*db00*/  LDG.E.U16 R60, desc[UR10][R42.64] ;  /* 0x0000000a2a3c7981 */ /* 0x0000e8000c1e1500 */
[----:B------:R1:W3:Y:S04]  /*db10*/  LDG.E.U16 R61, desc[UR10][R44.64] ;  /* 0x0000000a2c3d7981 */ /* 0x0002e8000c1e1500 */
[----:B------:R1:W3:Y:S01]  /*db20*/  LDG.E.U16 R63, desc[UR10][R48.64] ;  /* 0x0000000a303f7981 */ /* 0x0002e2000c1e1500 */
[----:B0-----:R-:W-:-:S04]  /*db30*/  IMAD.WIDE R42, R3, 0x2, R90 ;  /* 0x00000002032a7825 */ /* 0x001fc800078e025a */
[----:B-1----:R-:W-:-:S04]  /*db40*/  IMAD.WIDE R44, R3, 0x2, R68 ;  /* 0x00000002032c7825 */ /* 0x002fc800078e0244 */
[C---:B------:R-:W-:Y:S01]  /*db50*/  IMAD.WIDE R48, R3.reuse, 0x2, R64 ;  /* 0x0000000203307825 */ /* 0x040fe200078e0240 */
[----:B------:R0:W3:Y:S04]  /*db60*/  LDG.E.U16 R66, desc[UR10][R44.64] ;  /* 0x0000000a2c427981 */ /* 0x0000e8000c1e1500 */
[----:B------:R1:W3:Y:S04]  /*db70*/  LDG.E.U16 R64, desc[UR10][R40.64] ;  /* 0x0000000a28407981 */ /* 0x0002e8000c1e1500 */
[----:B------:R4:W3:Y:S01]  /*db80*/  LDG.E.U16 R65, desc[UR10][R42.64] ;  /* 0x0000000a2a417981 */ /* 0x0008e2000c1e1500 */
[----:B0-----:R-:W-:-:S03]  /*db90*/  IMAD.WIDE R44, R3, 0x2, R84 ;  /* 0x00000002032c7825 */ /* 0x001fc600078e0254 */
[----:B------:R0:W3:Y:S01]  /*dba0*/  LDG.E.U16 R68, desc[UR10][R48.64] ;  /* 0x0000000a30447981 */ /* 0x0000e2000c1e1500 */
[----:B-1----:R-:W-:-:S04]  /*dbb0*/  IMAD.WIDE R40, R3, 0x2, R88 ;  /* 0x0000000203287825 */ /* 0x002fc800078e0258 */
[C---:B----4-:R-:W-:Y:S01]  /*dbc0*/  IMAD.WIDE R42, R3.reuse, 0x2, R86 ;  /* 0x00000002032a7825 */ /* 0x050fe200078e0256 */
[----:B------:R1:W4:Y:S03]  /*dbd0*/  LDG.E.U16 R69, desc[UR10][R40.64] ;  /* 0x0000000a28457981 */ /* 0x000326000c1e1500 */
[C---:B0-----:R-:W-:Y:S02]  /*dbe0*/  IMAD.WIDE R48, R3.reuse, 0x2, R70 ;  /* 0x0000000203307825 */ /* 0x041fe400078e0246 */
[----:B------:R0:W4:Y:S02]  /*dbf0*/  LDG.E.U16 R70, desc[UR10][R42.64] ;  /* 0x0000000a2a467981 */ /* 0x000124000c1e1500 */
[C---:B--2---:R-:W-:Y:S02]  /*dc00*/  IMAD.WIDE R46, R3.reuse, 0x2, R76 ;  /* 0x00000002032e7825 */ /* 0x044fe400078e024c */
[----:B------:R2:W4:Y:S02]  /*dc10*/  LDG.E.U16 R71, desc[UR10][R44.64] ;  /* 0x0000000a2c477981 */ /* 0x000524000c1e1500 */
[----:B-1----:R-:W-:-:S02]  /*dc20*/  IMAD.WIDE R40, R3, 0x2, R82 ;  /* 0x0000000203287825 */ /* 0x002fc400078e0252 */
[----:B------:R1:W4:Y:S02]  /*dc30*/  LDG.E.U16 R73, desc[UR10][R48.64] ;  /* 0x0000000a30497981 */ /* 0x000324000c1e1500 */
[C---:B0-----:R-:W-:Y:S02]  /*dc40*/  IMAD.WIDE R42, R3.reuse, 0x2, R80 ;  /* 0x00000002032a7825 */ /* 0x041fe400078e0250 */
[----:B------:R-:W4:Y:S02]  /*dc50*/  LDG.E.U16 R40, desc[UR10][R40.64] ;  /* 0x0000000a28287981 */ /* 0x000f24000c1e1500 */
[C---:B--2---:R-:W-:Y:S02]  /*dc60*/  IMAD.WIDE R44, R3.reuse, 0x2, R78 ;  /* 0x00000002032c7825 */ /* 0x044fe400078e024e */
[----:B------:R-:W2:Y:S02]  /*dc70*/  LDG.E.U16 R42, desc[UR10][R42.64] ;  /* 0x0000000a2a2a7981 */ /* 0x000ea4000c1e1500 */
[----:B-1----:R-:W-:-:S02]  /*dc80*/  IMAD.WIDE R48, R3, 0x2, R74 ;  /* 0x0000000203307825 */ /* 0x002fc400078e024a */
[----:B------:R-:W2:Y:S04]  /*dc90*/  LDG.E.U16 R44, desc[UR10][R44.64] ;  /* 0x0000000a2c2c7981 */ /* 0x000ea8000c1e1500 */
[----:B------:R-:W2:Y:S04]  /*dca0*/  LDG.E.U16 R46, desc[UR10][R46.64] ;  /* 0x0000000a2e2e7981 */ /* 0x000ea8000c1e1500 */
[----:B------:R-:W2:Y:S01]  /*dcb0*/  LDG.E.U16 R48, desc[UR10][R48.64] ;  /* 0x0000000a30307981 */ /* 0x000ea2000c1e1500 */
[----:B------:R-:W-:-:S03]  /*dcc0*/  LOP3.LUT R74, R197, 0x10, RZ, 0x3c, !PT ;  /* 0x00000010c54a7812 */ /* 0x000fc600078e3cff */
[----:B------:R-:W-:Y:S04]  /*dcd0*/  STS.U16 [R197+UR9+0x14000], R4 ;  /* 0x01400004c5007988 */ /* 0x000fe80008000409 */
[----:B------:R-:W-:Y:S04]  /*dce0*/  STS.U16 [R197+UR9+0x15000], R6 ;  /* 0x01500006c5007988 */ /* 0x000fe80008000409 */
[----:B------:R-:W-:Y:S04]  /*dcf0*/  STS.U16 [R197+UR9+0x16000], R7 ;  /* 0x01600007c5007988 */ /* 0x000fe80008000409 */
[----:B------:R-:W-:Y:S04]  /*dd00*/  STS.U16 [R197+UR9+0x17000], R8 ;  /* 0x01700008c5007988 */ /* 0x000fe80008000409 */
[----:B------:R-:W-:Y:S04]  /*dd10*/  STS.U16 [R197+UR9+0x14400], R5 ;  /* 0x01440005c5007988 */ /* 0x000fe80008000409 */
[----:B------:R-:W-:Y:S04]  /*dd20*/  STS.U16 [R197+UR9+0x15400], R9 ;  /* 0x01540009c5007988 */ /* 0x000fe80008000409 */
[----:B------:R-:W-:Y:S04]  /*dd30*/  STS.U16 [R197+UR9+0x16400], R11 ;  /* 0x0164000bc5007988 */ /* 0x000fe80008000409 */
[----:B------:R-:W-:Y:S01]  /*dd40*/  STS.U16 [R197+UR9+0x17400], R12 ;  /* 0x0174000cc5007988 */ /* 0x000fe20008000409 */
        /* <DEDUP_REMOVED lines=27> */
[----:B------:R1:W-:Y:S04]  /*df00*/  STS.U16 [R75+UR9+0x14200], R32 ;  /* 0x014200204b007988 */ /* 0x0003e80008000409 */
[----:B------:R1:W-:Y:S01]  /*df10*/  STS.U16 [R75+UR9+0x15200], R31 ;  /* 0x0152001f4b007988 */ /* 0x0003e20008000409 */
[----:B0-----:R-:W-:-:S03]  /*df20*/  LOP3.LUT R74, R197, 0x50, RZ, 0x3c, !PT ;  /* 0x00000050c54a7812 */ /* 0x001fc600078e3cff */
[----:B------:R1:W-:Y:S04]  /*df30*/  STS.U16 [R75+UR9+0x16200], R39 ;  /* 0x016200274b007988 */ /* 0x0003e80008000409 */
[----:B------:R1:W-:Y:S04]  /*df40*/  STS.U16 [R75+UR9+0x17200], R50 ;  /* 0x017200324b007988 */ /* 0x0003e80008000409 */
[----:B------:R1:W-:Y:S04]  /*df50*/  STS.U16 [R75+UR9+0x14600], R51 ;  /* 0x014600334b007988 */ /* 0x0003e80008000409 */
[----:B------:R1:W-:Y:S04]  /*df60*/  STS.U16 [R75+UR9+0x15600], R52 ;  /* 0x015600344b007988 */ /* 0x0003e80008000409 */
[----:B------:R1:W-:Y:S04]  /*df70*/  STS.U16 [R75+UR9+0x16600], R53 ;  /* 0x016600354b007988 */ /* 0x0003e80008000409 */
[----:B------:R1:W-:Y:S01]  /*df80*/  STS.U16 [R75+UR9+0x17600], R54 ;  /* 0x017600364b007988 */ /* 0x0003e20008000409 */
[----:B------:R-:W-:-:S03]  /*df90*/  LOP3.LUT R6, R197, 0x60, RZ, 0x3c, !PT ;  /* 0x00000060c5067812 */ /* 0x000fc600078e3cff */
[----:B------:R1:W-:Y:S04]  /*dfa0*/  STS.U16 [R74+UR9+0x14280], R55 ;  /* 0x014280374a007988 */ /* 0x0003e80008000409 */
[----:B------:R1:W-:Y:S04]  /*dfb0*/  STS.U16 [R74+UR9+0x15280], R56 ;  /* 0x015280384a007988 */ /* 0x0003e80008000409 */
[----:B------:R1:W-:Y:S04]  /*dfc0*/  STS.U16 [R74+UR9+0x16280], R57 ;  /* 0x016280394a007988 */ /* 0x0003e80008000409 */
[----:B-----5:R1:W-:Y:S04]  /*dfd0*/  STS.U16 [R74+UR9+0x17280], R58 ;  /* 0x0172803a4a007988 */ /* 0x0203e80008000409 */
[----:B------:R1:W-:Y:S01]  /*dfe0*/  STS.U16 [R74+UR9+0x14680], R59 ;  /* 0x0146803b4a007988 */ /* 0x0003e20008000409 */
[----:B------:R-:W-:Y:S01]  /*dff0*/  LOP3.LUT R4, R197, 0x70, RZ, 0x3c, !PT ;  /* 0x00000070c5047812 */ /* 0x000fe200078e3cff */
[----:B------:R-:W-:-:S02]  /*e000*/  UMOV UR70, 0x1 ;  /* 0x0000000100467882 */ /* 0x000fc40000000000 */
[----:B------:R-:W-:-:S04]  /*e010*/  @!UP0 UIADD3 UR70, UPT, UPT, -UR70, 0x100000, URZ ;  /* 0x0010000046468890 */ /* 0x000fc8000fffe1ff */
[----:B------:R-:W-:Y:S02]  /*e020*/  @!UP0 USHF.L.U32 UR71, UR70, 0xb, URZ ;  /* 0x0000000b46478899 */ /* 0x000fe400080006ff */
[----:B------:R-:W-:Y:S01]  /*e030*/  @!UP0 USHF.L.U32 UR70, UR70, 0x1, URZ ;  /* 0x0000000146468899 */ /* 0x000fe200080006ff */
[----:B------:R-:W-:Y:S01]  /*e040*/  VOTEU.ALL UP1, P1 ;  /* 0x0000000000ff7886 */ /* 0x000fe20000820000 */
[----:B---3--:R1:W-:Y:S04]  /*e050*/  STS.U16 [R74+UR9+0x15680], R60 ;  /* 0x0156803c4a007988 */ /* 0x0083e80008000409 */
[----:B------:R1:W-:Y:S04]  /*e060*/  STS.U16 [R74+UR9+0x16680], R61 ;  /* 0x0166803d4a007988 */ /* 0x0003e80008000409 */
[----:B------:R1:W-:Y:S04]  /*e070*/  STS.U16 [R74+UR9+0x17680], R62 ;  /* 0x0176803e4a007988 */ /* 0x0003e80008000409 */
[----:B------:R1:W-:Y:S04]  /*e080*/  STS.U16 [R6+UR9+0x14300], R63 ;  /* 0x0143003f06007988 */ /* 0x0003e80008000409 */
[----:B------:R1:W-:Y:S04]  /*e090*/  STS.U16 [R6+UR9+0x15300], R64 ;  /* 0x0153004006007988 */ /* 0x0003e80008000409 */
[----:B------:R1:W-:Y:S04]  /*e0a0*/  STS.U16 [R6+UR9+0x16300], R65 ;  /* 0x0163004106007988 */ /* 0x0003e80008000409 */
[----:B------:R1:W-:Y:S04]  /*e0b0*/  STS.U16 [R6+UR9+0x17300], R66 ;  /* 0x0173004206007988 */ /* 0x0003e80008000409 */
[----:B------:R1:W-:Y:S04]  /*e0c0*/  STS.U16 [R6+UR9+0x14700], R67 ;  /* 0x0147004306007988 */ /* 0x0003e80008000409 */
[----:B------:R1:W-:Y:S04]  /*e0d0*/  STS.U16 [R6+UR9+0x15700], R68 ;  /* 0x0157004406007988 */ /* 0x0003e80008000409 */
[----:B----4-:R1:W-:Y:S04]  /*e0e0*/  STS.U16 [R6+UR9+0x16700], R69 ;  /* 0x0167004506007988 */ /* 0x0103e80008000409 */
[----:B------:R1:W-:Y:S04]  /*e0f0*/  STS.U16 [R6+UR9+0x17700], R70 ;  /* 0x0177004606007988 */ /* 0x0003e80008000409 */
[----:B------:R1:W-:Y:S04]  /*e100*/  STS.U16 [R4+UR9+0x14380], R71 ;  /* 0x0143804704007988 */ /* 0x0003e80008000409 */
[----:B------:R1:W-:Y:S04]  /*e110*/  STS.U16 [R4+UR9+0x15380], R72 ;  /* 0x0153804804007988 */ /* 0x0003e80008000409 */
[----:B------:R1:W-:Y:S04]  /*e120*/  STS.U16 [R4+UR9+0x16380], R73 ;  /* 0x0163804904007988 */ /* 0x0003e80008000409 */
[----:B------:R1:W-:Y:S04]  /*e130*/  STS.U16 [R4+UR9+0x17380], R40 ;  /* 0x0173802804007988 */ /* 0x0003e80008000409 */
[----:B--2---:R1:W-:Y:S04]  /*e140*/  STS.U16 [R4+UR9+0x14780], R42 ;  /* 0x0147802a04007988 */ /* 0x0043e80008000409 */
[----:B------:R1:W-:Y:S04]  /*e150*/  STS.U16 [R4+UR9+0x15780], R44 ;  /* 0x0157802c04007988 */ /* 0x0003e80008000409 */
[----:B------:R1:W-:Y:S04]  /*e160*/  STS.U16 [R4+UR9+0x16780], R46 ;  /* 0x0167802e04007988 */ /* 0x0003e80008000409 */
[----:B------:R1:W-:Y:S01]  /*e170*/  STS.U16 [R4+UR9+0x17780], R48 ;  /* 0x0177803004007988 */ /* 0x0003e20008000409 */
[----:B------:R0:W-:Y:S06]  /*e180*/  MEMBAR.ALL.CTA ;  /* 0x0000000000007992 */ /* 0x0001ec0000008000 */
[----:B0-----:R-:W-:Y:S04]  /*e190*/  FENCE.VIEW.ASYNC.S ;  /* 0x00000000000073c6 */ /* 0x001fe80000000000 */
[----:B------:R-:W0:Y:S02]  /*e1a0*/  FENCE.VIEW.ASYNC.S ;  /* 0x00000000000073c6 */ /* 0x000e240000000000 */
[----:B0-----:R1:W0:Y:S02]  /*e1b0*/  @!UP1 SYNCS.EXCH.64 URZ, [UR9+0x1c010], UR70 ;  /* 0x01c0104609ff95b2 */ /* 0x0012240008000100 */
[----:B0-----:R-:W-:Y:S06]  /*e1c0*/  BAR.SYNC.DEFER_BLOCKING 0x0 ;  /* 0x0000000000007b1d */ /* 0x001fec0000010000 */
[----:B-1----:R-:W-:Y:S05]  /*e1d0*/  @P2 BRA `(.L_x_14) ;  /* 0x0000000800d42947 */ /* 0x002fea0003800000 */
[----:B------:R-:W2:Y:S04]  /*e1e0*/  LDL R4, [R1+0x388] ;  /* 0x0003880001047983 */ /* 0x000ea80000100800 */
[----:B------:R-:W3:Y:S04]  /*e1f0*/  LDL R17, [R1+0x38c] ;  /* 0x00038c0001117983 */ /* 0x000ee80000100800 */
[----:B------:R-:W4:Y:S04]  /*e200*/  LDL.64 R22, [R1+0x148] ;  /* 0x0001480001167983 */ /* 0x000f280000100a00 */
[----:B------:R-:W5:Y:S04]  /*e210*/  LDL.64 R8, [R1+0x158] ;  /* 0x0001580001087983 */ /* 0x000f680000100a00 */
[----:B------:R-:W4:Y:S04]  /*e220*/  LDL.64 R20, [R1+0x138] ;  /* 0x0001380001147983 */ /* 0x000f280000100a00 */
[----:B------:R-:W4:Y:S04]  /*e230*/  LDL.64 R24, [R1+0x160] ;  /* 0x0001600001187983 */ /* 0x000f280000100a00 */
[----:B------:R-:W5:Y:S01]  /*e240*/  LDL.64 R18, [R1+0x150] ;  /* 0x0001500001127983 */ /* 0x000f620000100a00 */
[----:B------:R-:W-:-:S03]  /*e250*/  ELECT P3, URZ, PT ;  /* 0x0000000000ff782f */ /* 0x000fc60003860000 */
[----:B------:R-:W5:Y:S04]  /*e260*/  LDL.64 R28, [R1+0x140] ;  /* 0x00014000011c7983 */ /* 0x000f680000100a00 */
[----:B------:R-:W5:Y:S01]  /*e270*/  LDL.64 R32, [R1+0x130] ;  /* 0x0001300001207983 */ /* 0x000f620000100a00 */
[----:B------:R-:W-:Y:S02]  /*e280*/  MOV.SPILL R15, UR7 ;  /* 0x00000007000f7c02 */ /* 0x000fe40009000f00 */
[----:B------:R-:W-:Y:S01]  /*e290*/  MOV.SPILL R16, UR6 ;  /* 0x0000000600107c02 */ /* 0x000fe20009000f00 */
[----:B------:R-:W5:Y:S02]  /*e2a0*/  LDL.64 R30, [R1+0x128] ;  /* 0x00012800011e7983 */ /* 0x000f640000100a00 */
[----:B------:R-:W-:-:S02]  /*e2b0*/  @P3 MOV R5, 0x40004040 ;  /* 0x4000404000053802 */ /* 0x000fc40000000f00 */
[----:B------:R-:W-:Y:S01]  /*e2c0*/  MOV.SPILL R10, UR11 ;  /* 0x0000000b000a7c02 */ /* 0x000fe20009000f00 */
[----:B------:R-:W5:Y:S01]  /*e2d0*/  LDL.64 R26, [R1+0x110] ;  /* 0x00011000011a7983 */ /* 0x000f620000100a00 */
[C---:B------:R-:W-:Y:S02]  /*e2e0*/  @P3 R2UR UR71, R5.reuse ;  /* 0x00000000054732ca */ /* 0x040fe400000e0000 */
[----:B------:R-:W-:Y:S01]  /*e2f0*/  @P3 R2UR UR73, R5 ;  /* 0x00000000054932ca */ /* 0x000fe200000e0000 */
[----:B------:R-:W-:Y:S01]  /*e300*/  UMOV UR11, 0x4048490 ;  /* 0x04048490000b7882 */ /* 0x000fe20000000000 */
[----:B------:R-:W-:Y:S01]  /*e310*/  MOV.SPILL R11, UR10 ;  /* 0x0000000a000b7c02 */ /* 0x000fe20009000f00 */
[----:B------:R-:W-:Y:S01]  /*e320*/  UMOV UR10, 0x0 ;  /* 0x00000000000a7882 */ /* 0x000fe20000000000 */
[----:B------:R-:W-:Y:S02]  /*e330*/  MOV.SPILL R6, UR67 ;  /* 0x0000004300067c02 */ /* 0x000fe40009000f00 */
[----:B------:R-:W-:-:S02]  /*e340*/  MOV.SPILL R7, UR66 ;  /* 0x0000004200077c02 */ /* 0x000fc40009000f00 */
[----:B------:R-:W-:Y:S02]  /*e350*/  MOV.SPILL R12, UR9 ;  /* 0x00000009000c7c02 */ /* 0x000fe40009000f00 */
[----:B------:R-:W-:Y:S02]  /*e360*/  MOV.SPILL R14, UR8 ;  /* 0x00000008000e7c02 */ /* 0x000fe40009000f00 */
[----:B--2---:R-:W-:Y:S02]  /*e370*/  R2UR UR70, R4 ;  /* 0x00000000044672ca */ /* 0x004fe400000e0000 */
[----:B---3--:R-:W-:-:S11]  /*e380*/  R2UR UR72, R17 ;  /* 0x00000000114872ca */ /* 0x008fd600000e0000 */
[----:B------:R-:W-:-:S05]  /*e390*/  IMAD.U32 R4, RZ, RZ, UR70 ;  /* 0x00000046ff047e24 */ /* 0x000fca000f8e00ff */
[----:B------:R-:W-:Y:S01]  /*e3a0*/  @P3 R2UR UR70, R4 ;  /* 0x00000000044632ca */ /* 0x000fe200000e0000 */
[----:B------:R-:W-:Y:S01]  /*e3b0*/  IMAD.U32 R4, RZ, RZ, UR72 ;  /* 0x00000048ff047e24 */ /* 0x000fe2000f8e00ff */
[----:B----4-:R-:W-:Y:S02]  /*e3c0*/  R2UR UR6, R22 ;  /* 0x00000000160672ca */ /* 0x010fe400000e0000 */
[----:B------:R-:W-:Y:S02]  /*e3d0*/  R2UR UR7, R23 ;  /* 0x00000000170772ca */ /* 0x000fe400000e0000 */
[----:B------:R-:W-:Y:S01]  /*e3e0*/  @P3 R2UR UR72, R4 ;  /* 0x00000000044832ca */ /* 0x000fe200000e0000 */
[----:B------:R-:W2:Y:S01]  /*e3f0*/  LDL.64 R22, [R1+0x120] ;  /* 0x0001200001167983 */ /* 0x000ea20000100a00 */
[----:B-----5:R-:W-:Y:S02]  /*e400*/  R2UR UR66, R8 ;  /* 0x00000000084272ca */ /* 0x020fe400000e0000 */
[----:B------:R-:W-:Y:S01]  /*e410*/  R2UR UR67, R9 ;  /* 0x00000000094372ca */ /* 0x000fe200000e0000 */
[----:B------:R-:W3:Y:S01]  /*e420*/  LDL R4, [R1+0x570] ;  /* 0x0005700001047983 */ /* 0x000ee20000100800 */
[----:B------:R-:W-:-:S02]  /*e430*/  MOV.SPILL R8, UR69 ;  /* 0x0000004500087c02 */ /* 0x000fc40009000f00 */
[----:B------:R-:W-:Y:S02]  /*e440*/  MOV.SPILL R9, UR68 ;  /* 0x0000004400097c02 */ /* 0x000fe40009000f00 */
[----:B------:R-:W-:-:S03]  /*e450*/  R2UR UR68, R212 ;  /* 0x00000000d44472ca */ /* 0x000fc600000e0000 */
[----:B------:R0:W-:Y:S01]  /*e460*/  UTCHMMA gdesc[UR70], gdesc[UR72], tmem[UR5], tmem[UR10], idesc[UR11], !UPT ;  /* 0x00ff0a48460075ea */ /* 0x0001e2000f800005 */
[----:B------:R-:W-:Y:S02]  /*e470*/  R2UR UR69, R213 ;  /* 0x00000000d54572ca */ /* 0x000fe400000e0000 */
[----:B------:R-:W-:Y:S02]  /*e480*/  R2UR UR8, R24 ;  /* 0x00000000180872ca */ /* 0x000fe400000e0000 */
[----:B------:R-:W-:Y:S02]  /*e490*/  R2UR UR9, R25 ;  /* 0x00000000190972ca */ /* 0x000fe400000e0000 */
[----:B------:R-:W4:Y:S01]  /*e4a0*/  LDL.64 R24, [R1+0x100] ;  /* 0x0001000001187983 */ /* 0x000f220000100a00 */
[----:B0-----:R-:W-:Y:S02]  /*e4b0*/  R2UR UR10, R20 ;  /* 0x00000000140a72ca */ /* 0x001fe400000e0000 */
[----:B------:R-:W-:-:S02]  /*e4c0*/  R2UR UR11, R21 ;  /* 0x00000000150b72ca */ /* 0x000fc400000e0000 */
[----:B------:R-:W5:Y:S01]  /*e4d0*/  LDL.64 R20, [R1+0x118] ;  /* 0x0001180001147983 */ /* 0x000f620000100a00 */
[----:B------:R-:W-:Y:S01]  /*e4e0*/  UMOV UR72, 0x0 ;  /* 0x0000000000487882 */ /* 0x000fe20000000000 */
[----:B------:R-:W-:Y:S02]  /*e4f0*/  UMOV UR73, 0x4048490 ;  /* 0x0404849000497882 */ /* 0x000fe40000000000 */
[----:B------:R-:W-:Y:S02]  /*e500*/  UTCHMMA gdesc[UR68], gdesc[UR12], tmem[UR5], tmem[UR72], idesc[UR73], UPT ;  /* 0x00ff480c440075ea */ /* 0x000fe4000b800005 */
[----:B------:R0:W-:Y:S02]  /*e510*/  UTCHMMA gdesc[UR76], gdesc[UR8], tmem[UR5], tmem[UR72], idesc[UR73], UPT ;  /* 0x00ff48084c0075ea */ /* 0x0001e4000b800005 */
[----:B0-----:R-:W-:Y:S02]  /*e520*/  R2UR UR72, R18 ;  /* 0x00000000124872ca */ /* 0x001fe400000e0000 */
[----:B------:R-:W-:-:S02]  /*e530*/  R2UR UR73, R19 ;  /* 0x00000000134972ca */ /* 0x000fc400000e0000 */
[----:B------:R-:W3:Y:S01]  /*e540*/  LDL.64 R18, [R1+0x108] ;  /* 0x0001080001127983 */ /* 0x000ee20000100a00 */
[----:B------:R-:W-:Y:S01]  /*e550*/  UMOV UR70, 0x0 ;  /* 0x0000000000467882 */ /* 0x000fe20000000000 */
[----:B------:R-:W-:Y:S02]  /*e560*/  UMOV UR71, 0x4048490 ;  /* 0x0404849000477882 */ /* 0x000fe40000000000 */
[----:B------:R-:W-:Y:S07]  /*e570*/  UTCHMMA gdesc[UR74], gdesc[UR66], tmem[UR5], tmem[UR70], idesc[UR71], UPT ;  /* 0x00ff46424a0075ea */ /* 0x000fee000b800005 */
[----:B------:R0:W-:Y:S01]  /*e580*/  UTCHMMA gdesc[UR14], gdesc[UR72], tmem[UR5], tmem[UR70], idesc[UR71], UPT ;  /* 0x00ff46480e0075ea */ /* 0x0001e2000b800005 */
[----:B------:R-:W-:-:S02]  /*e590*/  R2UR UR68, R32 ;  /* 0x00000000204472ca */ /* 0x000fc400000e0000 */
[----:B------:R-:W-:Y:S01]  /*e5a0*/  R2UR UR69, R33 ;  /* 0x00000000214572ca */ /* 0x000fe200000e0000 */
[----:B0-----:R-:W-:Y:S01]  /*e5b0*/  UMOV UR72, 0x0 ;  /* 0x0000000000487882 */ /* 0x001fe20000000000 */
[----:B------:R-:W-:Y:S02]  /*e5c0*/  UMOV UR73, 0x4048490 ;  /* 0x0404849000497882 */ /* 0x000fe40000000000 */
[----:B------:R0:W-:Y:S02]  /*e5d0*/  UTCHMMA gdesc[UR16], gdesc[UR6], tmem[UR5], tmem[UR72], idesc[UR73], UPT ;  /* 0x00ff4806100075ea */ /* 0x0001e4000b800005 */
[----:B0-----:R-:W-:Y:S02]  /*e5e0*/  R2UR UR72, R28 ;  /* 0x000000001c4872ca */ /* 0x001fe400000e0000 */
[----:B------:R-:W-:Y:S02]  /*e5f0*/  R2UR UR73, R29 ;  /* 0x000000001d4972ca */ /* 0x000fe400000e0000 */
[----:B------:R-:W-:-:S02]  /*e600*/  R2UR UR8, R30 ;  /* 0x000000001e0872ca */ /* 0x000fc400000e0000 */
[----:B------:R-:W-:-:S09]  /*e610*/  R2UR UR9, R31 ;  /* 0x000000001f0972ca */ /* 0x000fd200000e0000 */
[----:B------:R0:W-:Y:S02]  /*e620*/  UTCHMMA gdesc[UR18], gdesc[UR72], tmem[UR5], tmem[UR70], idesc[UR71], UPT ;  /* 0x00ff4648120075ea */ /* 0x0001e4000b800005 */
[----:B0-----:R-:W-:Y:S01]  /*e630*/  UMOV UR72, 0x0 ;  /* 0x0000000000487882 */ /* 0x001fe20000000000 */
[----:B------:R-:W-:Y:S02]  /*e640*/  UMOV UR73, 0x4048490 ;  /* 0x0404849000497882 */ /* 0x000fe40000000000 */
[----:B------:R-:W-:Y:S01]  /*e650*/  UTCHMMA gdesc[UR20], gdesc[UR10], tmem[UR5], tmem[UR72], idesc[UR73], UPT ;  /* 0x00ff480a140075ea */ /* 0x000fe2000b800005 */
[----:B------:R0:W-:Y:S01]  /*e660*/  UTCHMMA gdesc[UR22], gdesc[UR68], tmem[UR5], tmem[UR72], idesc[UR73], UPT ;  /* 0x00ff4844160075ea */ /* 0x0001e2000b800005 */
[----:B------:R1:W-:Y:S01]  /*e670*/  UTCHMMA gdesc[UR24], gdesc[UR8], tmem[UR5], tmem[UR70], idesc[UR71], UPT ;  /* 0x00ff4608180075ea */ /* 0x0003e2000b800005 */
[----:B------:R-:W-:Y:S02]  /*e680*/  R2UR UR6, R26 ;  /* 0x000000001a0672ca */ /* 0x000fe400000e0000 */
[----:B------:R-:W-:-:S02]  /*e690*/  R2UR UR7, R27 ;  /* 0x000000001b0772ca */ /* 0x000fc400000e0000 */
[----:B0-----:R-:W-:Y:S02]  /*e6a0*/  R2UR UR68, R250 ;  /* 0x00000000fa4472ca */ /* 0x001fe400000e0000 */
[----:B------:R-:W-:Y:S02]  /*e6b0*/  R2UR UR69, R251 ;  /* 0x00000000fb4572ca */ /* 0x000fe400000e0000 */
[----:B-1----:R-:W-:Y:S02]  /*e6c0*/  R2UR UR8, R246 ;  /* 0x00000000f60872ca */ /* 0x002fe400000e0000 */
[----:B------:R-:W-:Y:S02]  /*e6d0*/  R2UR UR9, R247 ;  /* 0x00000000f70972ca */ /* 0x000fe400000e0000 */
[----:B--2---:R-:W-:Y:S02]  /*e6e0*/  R2UR UR72, R22 ;  /* 0x00000000164872ca */ /* 0x004fe400000e0000 */
[----:B------:R-:W-:-:S13]  /*e6f0*/  R2UR UR73, R23 ;  /* 0x00000000174972ca */ /* 0x000fda00000e0000 */
[----:B------:R5:W-:Y:S02]  /*e700*/  UTCHMMA gdesc[UR26], gdesc[UR72], tmem[UR5], tmem[UR70], idesc[UR71], UPT ;  /* 0x00ff46481a0075ea */ /* 0x000be4000b800005 */
[----:B-----5:R-:W-:Y:S02]  /*e710*/  R2UR UR70, R20 ;  /* 0x00000000144672ca */ /* 0x020fe400000e0000 */
[----:B------:R-:W-:Y:S01]  /*e720*/  R2UR UR71, R21 ;  /* 0x00000000154772ca */ /* 0x000fe200000e0000 */
[----:B------:R-:W-:Y:S01]  /*e730*/  UMOV UR72, 0x0 ;  /* 0x0000000000487882 */ /* 0x000fe20000000000 */
[----:B------:R-:W-:Y:S01]  /*e740*/  UMOV UR73, 0x4048490 ;  /* 0x0404849000497882 */ /* 0x000fe20000000000 */
[----:B----4-:R-:W-:Y:S02]  /*e750*/  R2UR UR10, R24 ;  /* 0x00000000180a72ca */ /* 0x010fe400000e0000 */
[----:B------:R-:W-:-:S08]  /*e760*/  R2UR UR11, R25 ;  /* 0x00000000190b72ca */ /* 0x000fd000000e0000 */
[----:B------:R0:W-:Y:S02]  /*e770*/  UTCHMMA gdesc[UR28], gdesc[UR70], tmem[UR5], tmem[UR72], idesc[UR73], UPT ;  /* 0x00ff48461c0075ea */ /* 0x0001e4000b800005 */
[----:B0-----:R-:W-:Y:S01]  /*e780*/  UMOV UR70, 0x0 ;  /* 0x0000000000467882 */ /* 0x001fe20000000000 */
[----:B------:R-:W-:Y:S02]  /*e790*/  UMOV UR71, 0x4048490 ;  /* 0x0404849000477882 */ /* 0x000fe40000000000 */
[----:B------:R3:W-:Y:S02]  /*e7a0*/  UTCHMMA gdesc[UR30], gdesc[UR6], tmem[UR5], tmem[UR70], idesc[UR71], UPT ;  /* 0x00ff46061e0075ea */ /* 0x0007e4000b800005 */
[----:B---3--:R-:W-:Y:S02]  /*e7b0*/  R2UR UR70, R18 ;  /* 0x00000000124672ca */ /* 0x008fe400000e0000 */
[----:B------:R-:W-:-:S13]  /*e7c0*/  R2UR UR71, R19 ;  /* 0x00000000134772ca */ /* 0x000fda00000e0000 */
[----:B------:R-:W-:Y:S01]  /*e7d0*/  UTCHMMA gdesc[UR32], gdesc[UR70], tmem[UR5], tmem[UR72], idesc[UR73], UPT ;  /* 0x00ff4846200075ea */ /* 0x000fe2000b800005 */
[----:B------:R0:W-:Y:S02]  /*e7e0*/  UTCHMMA gdesc[UR34], gdesc[UR10], tmem[UR5], tmem[UR72], idesc[UR73], UPT ;  /* 0x00ff480a220075ea */ /* 0x0001e4000b800005 */
[----:B0-----:R-:W-:Y:S02]  /*e7f0*/  R2UR UR72, R248 ;  /* 0x00000000f84872ca */ /* 0x001fe400000e0000 */
[----:B------:R-:W-:Y:S01]  /*e800*/  R2UR UR73, R249 ;  /* 0x00000000f94972ca */ /* 0x000fe200000e0000 */
[----:B------:R-:W-:Y:S01]  /*e810*/  UMOV UR70, 0x0 ;  /* 0x0000000000467882 */ /* 0x000fe20000000000 */
[----:B------:R-:W-:Y:S02]  /*e820*/  UMOV UR71, 0x4048490 ;  /* 0x0404849000477882 */ /* 0x000fe40000000000 */
[----:B------:R-:W-:Y:S09]  /*e830*/  UTCHMMA gdesc[UR36], gdesc[UR68], tmem[UR5], tmem[UR70], idesc[UR71], UPT ;  /* 0x00ff4644240075ea */ /* 0x000ff2000b800005 */
[----:B------:R0:W-:Y:S02]  /*e840*/  UTCHMMA gdesc[UR38], gdesc[UR72], tmem[UR5], tmem[UR70], idesc[UR71], UPT ;  /* 0x00ff4648260075ea */ /* 0x0001e4000b800005 */
[----:B0-----:R-:W-:Y:S01]  /*e850*/  UMOV UR72, 0x0 ;  /* 0x0000000000487882 */ /* 0x001fe20000000000 */
[----:B------:R-:W-:-:S02]  /*e860*/  UMOV UR73, 0x4048490 ;  /* 0x0404849000497882 */ /* 0x000fc40000000000 */
[----:B------:R0:W-:Y:S02]  /*e870*/  UTCHMMA gdesc[UR40], gdesc[UR8], tmem[UR5], tmem[UR72], idesc[UR73], UPT ;  /* 0x00ff4808280075ea */ /* 0x0001e4000b800005 */
[----:B0-----:R-:W-:Y:S02]  /*e880*/  R2UR UR72, R242 ;  /* 0x00000000f24872ca */ /* 0x001fe400000e0000 */
[----:B------:R-:W-:Y:S02]  /*e890*/  R2UR UR73, R243 ;  /* 0x00000000f34972ca */ /* 0x000fe400000e0000 */
[----:B------:R-:W-:Y:S02]  /*e8a0*/  R2UR UR6, R240 ;  /* 0x00000000f00672ca */ /* 0x000fe400000e0000 */
[----:B------:R-:W-:-:S09]  /*e8b0*/  R2UR UR7, R241 ;  /* 0x00000000f10772ca */ /* 0x000fd200000e0000 */
[----:B------:R0:W-:Y:S02]  /*e8c0*/  UTCHMMA gdesc[UR42], gdesc[UR72], tmem[UR5], tmem[UR70], idesc[UR71], UPT ;  /* 0x00ff46482a0075ea */ /* 0x0001e4000b800005 */
[----:B0-----:R-:W-:Y:S02]  /*e8d0*/  R2UR UR70, R238 ;  /* 0x00000000ee4672ca */ /* 0x001fe400000e0000 */
[----:B------:R-:W-:Y:S01]  /*e8e0*/  R2UR UR71, R239 ;  /* 0x00000000ef4772ca */ /* 0x000fe200000e0000 */
[----:B------:R-:W-:Y:S01]  /*e8f0*/  UMOV UR72, 0x0 ;  /* 0x0000000000487882 */ /* 0x000fe20000000000 */
[----:B------:R-:W-:Y:S01]  /*e900*/  UMOV UR73, 0x4048490 ;  /* 0x0404849000497882 */ /* 0x000fe20000000000 */
[----:B------:R-:W-:Y:S01]  /*e910*/  R2UR UR10, R236 ;  /* 0x00000000ec0a72ca */ /* 0x000fe200000e0000 */
[----:B------:R-:W-:Y:S01]  /*e920*/  UTCHMMA gdesc[UR44], gdesc[UR6], tmem[UR5], tmem[UR72], idesc[UR73], UPT ;  /* 0x00ff48062c0075ea */ /* 0x000fe2000b800005 */
[----:B------:R-:W-:-:S08]  /*e930*/  R2UR UR11, R237 ;  /* 0x00000000ed0b72ca */ /* 0x000fd000000e0000 */
[----:B------:R0:W-:Y:S02]  /*e940*/  UTCHMMA gdesc[UR46], gdesc[UR70], tmem[UR5], tmem[UR72], idesc[UR73], UPT ;  /* 0x00ff48462e0075ea */ /* 0x0001e4000b800005 */
[----:B0-----:R-:W-:Y:S02]  /*e950*/  R2UR UR72, R234 ;  /* 0x00000000ea4872ca */ /* 0x001fe400000e0000 */
[----:B------:R-:W-:Y:S01]  /*e960*/  R2UR UR73, R235 ;  /* 0x00000000eb4972ca */ /* 0x000fe200000e0000 */
[----:B------:R-:W-:Y:S01]  /*e970*/  UMOV UR70, 0x0 ;  /* 0x0000000000467882 */ /* 0x000fe20000000000 */
[----:B------:R-:W-:Y:S02]  /*e980*/  UMOV UR71, 0x4048490 ;  /* 0x0404849000477882 */ /* 0x000fe40000000000 */
[----:B------:R-:W-:Y:S09]  /*e990*/  UTCHMMA gdesc[UR48], gdesc[UR10], tmem[UR5], tmem[UR70], idesc[UR71], UPT ;  /* 0x00ff460a300075ea */ /* 0x000ff2000b800005 */
[----:B------:R0:W-:Y:S02]  /*e9a0*/  UTCHMMA gdesc[UR50], gdesc[UR72], tmem[UR5], tmem[UR70], idesc[UR71], UPT ;  /* 0x00ff4648320075ea */ /* 0x0001e4000b800005 */
[----:B0-----:R-:W-:-:S02]  /*e9b0*/  R2UR UR70, R232 ;  /* 0x00000000e84672ca */ /* 0x001fc400000e0000 */
[----:B------:R-:W-:Y:S01]  /*e9c0*/  R2UR UR71, R233 ;  /* 0x00000000e94772ca */ /* 0x000fe200000e0000 */
[----:B------:R-:W-:Y:S01]  /*e9d0*/  UMOV UR72, 0x0 ;  /* 0x0000000000487882 */ /* 0x000fe20000000000 */
[----:B------:R-:W-:-:S11]  /*e9e0*/  UMOV UR73, 0x4048490 ;  /* 0x0404849000497882 */ /* 0x000fd60000000000 */
[----:B------:R0:W-:Y:S02]  /*e9f0*/  UTCHMMA gdesc[UR52], gdesc[UR70], tmem[UR5], tmem[UR72], idesc[UR73], UPT ;  /* 0x00ff4846340075ea */ /* 0x0001e4000b800005 */
[----:B0-----:R-:W-:Y:S02]  /*ea00*/  R2UR UR72, R230 ;  /* 0x00000000e64872ca */ /* 0x001fe400000e0000 */
[----:B------:R-:W-:Y:S01]  /*ea10*/  R2UR UR73, R231 ;  /* 0x00000000e74972ca */ /* 0x000fe200000e0000 */
[----:B------:R-:W-:Y:S01]  /*ea20*/  UMOV UR70, 0x0 ;  /* 0x0000000000467882 */ /* 0x000fe20000000000 */
[----:B------:R-:W-:Y:S01]  /*ea30*/  UMOV UR71, 0x4048490 ;  /* 0x0404849000477882 */ /* 0x000fe20000000000 */
[----:B------:R-:W-:Y:S02]  /*ea40*/  R2UR UR8, R228 ;  /* 0x00000000e40872ca */ /* 0x000fe400000e0000 */
[----:B------:R-:W-:-:S08]  /*ea50*/  R2UR UR9, R229 ;  /* 0x00000000e50972ca */ /* 0x000fd000000e0000 */
        /* <DEDUP_REMOVED lines=18> */
[----:B------:R-:W-:Y:S01]  /*eb80*/  UMOV UR73, 0x4048490 ;  /* 0x0404849000497882 */ /* 0x000fe20000000000 */
[----:B------:R-:W-:Y:S02]  /*eb90*/  R2UR.FILL UR67, R6 ;  /* 0x00000000064372ca */ /* 0x000fe400004e0000 */
[----:B------:R-:W-:-:S08]  /*eba0*/  R2UR.FILL UR66, R7 ;  /* 0x00000000074272ca */ /* 0x000fd000004e0000 */
[----:B------:R0:W-:Y:S02]  /*ebb0*/  UTCHMMA gdesc[UR64], gdesc[UR70], tmem[UR5], tmem[UR72], idesc[UR73], UPT ;  /* 0x00ff4846400075ea */ /* 0x0001e4000b800005 */
[----:B0-----:R-:W-:Y:S02]  /*ebc0*/  R2UR UR72, R218 ;  /* 0x00000000da4872ca */ /* 0x001fe400000e0000 */
[----:B------:R-:W-:Y:S01]  /*ebd0*/  R2UR UR73, R219 ;  /* 0x00000000db4972ca */ /* 0x000fe200000e0000 */
[----:B------:R-:W-:Y:S01]  /*ebe0*/  UMOV UR70, 0x0 ;  /* 0x0000000000467882 */ /* 0x000fe20000000000 */
[----:B------:R-:W-:Y:S01]  /*ebf0*/  UMOV UR71, 0x4048490 ;  /* 0x0404849000477882 */ /* 0x000fe20000000000 */
[----:B------:R-:W-:Y:S01]  /*ec00*/  R2UR.FILL UR69, R8 ;  /* 0x00000000084572ca */ /* 0x000fe200004e0000 */
[----:B------:R-:W-:Y:S01]  /*ec10*/  HFMA2 R5, -RZ, RZ, 0, 0 ;  /* 0x00000000ff057431 */ /* 0x000fe200000001ff */
[----:B------:R-:W-:Y:S01]  /*ec20*/  R2UR.FILL UR68, R9 ;  /* 0x00000000094472ca */ /* 0x000fe200004e0000 */
[----:B------:R-:W-:-:S07]  /*ec30*/  VIADD R4, R4, 0x1c010 ;  /* 0x0001c01004047836 */ /* 0x000fce0000000000 */
[----:B------:R0:W-:Y:S02]  /*ec40*/  UTCHMMA gdesc[UR66], gdesc[UR72], tmem[UR5], tmem[UR70], idesc[UR71], UPT ;  /* 0x00ff4648420075ea */ /* 0x0001e4000b800005 */
[----:B0-----:R-:W-:Y:S02]  /*ec50*/  R2UR UR70, R216 ;  /* 0x00000000d84672ca */ /* 0x001fe400000e0000 */
[----:B------:R-:W-:Y:S01]  /*ec60*/  R2UR UR71, R217 ;  /* 0x00000000d94772ca */ /* 0x000fe200000e0000 */
[----:B------:R-:W-:Y:S01]  /*ec70*/  UMOV UR72, 0x0 ;  /* 0x0000000000487882 */ /* 0x000fe20000000000 */
[----:B------:R-:W-:Y:S01]  /*ec80*/  @P3 MOV R4, R4 ;  /* 0x0000000400043202 */ /* 0x000fe20000000f00 */
[----:B------:R-:W-:-:S10]  /*ec90*/  UMOV UR73, 0x4048490 ;  /* 0x0404849000497882 */ /* 0x000fd40000000000 */
[----:B------:R0:W-:Y:S02]  /*eca0*/  UTCHMMA gdesc[UR68], gdesc[UR70], tmem[UR5], tmem[UR72], idesc[UR73], UPT ;  /* 0x00ff4846440075ea */ /* 0x0001e4000b800005 */
[----:B0-----:R-:W-:Y:S02]  /*ecb0*/  @P3 R2UR UR70, R4 ;  /* 0x00000000044632ca */ /* 0x001fe400000e0000 */
[----:B------:R-:W-:-:S11]  /*ecc0*/  R2UR.FILL UR11, R10 ;  /* 0x000000000a0b72ca */ /* 0x000fd600004e0000 */
[----:B------:R0:W-:Y:S01]  /*ecd0*/  UTCBAR [UR70], URZ ;  /* 0x000000ff460073e9 */ /* 0x0001e200080000ff */
[----:B------:R-:W-:Y:S02]  /*ece0*/  R2UR.FILL UR10, R11 ;  /* 0x000000000b0a72ca */ /* 0x000fe400004e0000 */
[----:B------:R-:W-:Y:S02]  /*ecf0*/  R2UR.FILL UR9, R12 ;  /* 0x000000000c0972ca */ /* 0x000fe400004e0000 */
[----:B------:R-:W-:Y:S02]  /*ed00*/  R2UR.FILL UR8, R14 ;  /* 0x000000000e0872ca */ /* 0x000fe400004e0000 */
[----:B------:R-:W-:Y:S02]  /*ed10*/  R2UR.FILL UR7, R15 ;  /* 0x000000000f0772ca */ /* 0x000fe400004e0000 */
[----:B0-----:R-:W-:-:S15]  /*ed20*/  R2UR.FILL UR6, R16 ;  /* 0x00000000100672ca */ /* 0x001fde00004e0000 */
.L_x_14:
[----:B------:R-:W0:Y:S01]  /*ed30*/  SYNCS.PHASECHK.TRANS64.TRYWAIT P3, [UR9+0x1c010], RZ ;  /* 0x01c010ffff0075a7 */ /* 0x000e220008061109 */
[----:B------:R-:W1:Y:S01]  /*ed40*/  LDC R14, c[0x0][0x3a8] ;  /* 0x0000ea00ff0e7b82 */ /* 0x000e620000000800 */
[----:B0-----:R-:W-:Y:S05]  /*ed50*/  @!P3 BRA `(.L_x_15) ;  /* 0x000000c800b4b947 */ /* 0x001fea0003800000 */
.L_x_24:
[----:B------:R-:W-:Y:S01]  /*ed60*/  BAR.SYNC.DEFER_BLOCKING 0x0 ;  /* 0x0000000000007b1d */ /* 0x000fe20000010000 */
[----:B------:R-:W-:-:S05]  /*ed70*/  IMAD.U32 R13, R13, -0x80000000, RZ ;  /* 0x800000000d0d7824 */ /* 0x000fca00078e00ff */
[----:B------:R-:W-:Y:S01]  /*ed80*/  LDTM.16dp32bit_t0_t15.x8 R4, tmem[UR6+0x100] ;  /* 0x00010006000479ee */ /* 0x000fe20008980000 */
[----:B------:R-:W0:Y:S01]  /*ed90*/  LDTM.16dp32bit_t16_t31.x8 R4, tmem[UR6+0x108] ;  /* 0x00010806000479ee */ /* 0x000e2200089a0000 */
[----:B------:R-:W2:Y:S01]  /*eda0*/  @!P1 SYNCS.CCTL.IV [UR9+0x1c010] ;  /* 0x01c01000ff0099b1 */ /* 0x000ea20008000009 */
[----:B------:R-:W-:Y:S01]  /*edb0*/  NOP ;  /* 0x0000000000007918 */ /* 0x000fe20000000000 */
[-C--:B01----:R-:W-:Y:S01]  /*edc0*/  FMUL R16, R4, R14.reuse ;  /* 0x0000000e04107220 */ /* 0x083fe20000400000 */
[-C--:B------:R-:W-:Y:S01]  /*edd0*/  FMUL R17, R5, R14.reuse ;  /* 0x0000000e05117220 */ /* 0x080fe20000400000 */
[-C--:B------:R-:W-:Y:S01]  /*ede0*/  FMUL R18, R6, R14.reuse ;  /* 0x0000000e06127220 */ /* 0x080fe20000400000 */
[-C--:B------:R-:W-:Y:S01]  /*edf0*/  FMUL R12, R7, R14.reuse ;  /* 0x0000000e070c7220 */ /* 0x080fe20000400000 */
[-C--:B------:R-:W-:Y:S01]  /*ee00*/  FMUL R15, R8, R14.reuse ;  /* 0x0000000e080f7220 */ /* 0x080fe20000400000 */
[----:B--2---:R-:W0:Y:S02]  /*ee10*/  SYNCS.PHASECHK.TRANS64.TRYWAIT P3, [UR7], R13 ;  /* 0x0000000dff0075a7 */ /* 0x004e240008061107 */
[----:B------:R-:W-:Y:S01]  /*ee20*/  FMNMX3 R18, R16, R17, R18, !PT ;  /* 0x0000001110127276 */ /* 0x000fe20007800012 */
[-C--:B------:R-:W-:Y:S01]  /*ee30*/  FMUL R17, R9, R14.reuse ;  /* 0x0000000e09117220 */ /* 0x080fe20000400000 */
[----:B------:R-:W-:-:S02]  /*ee40*/  FMUL R16, R10, R14 ;  /* 0x0000000e0a107220 */ /* 0x000fc40000400000 */
[----:B------:R-:W-:Y:S01]  /*ee50*/  FMNMX3 R12, R18, R12, R15, !PT ;  /* 0x0000000c120c7276 */ /* 0x000fe2000780000f */
[----:B------:R-:W-:-:S03]  /*ee60*/  FMUL R15, R11, R14 ;  /* 0x0000000e0b0f7220 */ /* 0x000fc60000400000 */
[----:B------:R-:W-:-:S04]  /*ee70*/  FMNMX3 R12, R12, R17, R16, !PT ;  /* 0x000000110c0c7276 */ /* 0x000fc80007800010 */
[----:B------:R-:W-:-:S05]  /*ee80*/  FMNMX R12, R15, R12, !PT ;  /* 0x0000000c0f0c7209 */ /* 0x000fca0007800000 */
[----:B------:R-:W1:Y:S02]  /*ee90*/  SHFL.BFLY PT, R244, R12, 0x10, 0x1f ;  /* 0x0e001f000cf47f89 */ /* 0x000e6400000e0000 */
[----:B-1----:R-:W-:-:S05]  /*eea0*/  FMNMX3 R244, R12, R244, R0, !PT ;  /* 0x000000f40cf47276 */ /* 0x002fca0007800000 */
[-CC-:B------:R-:W-:Y:S01]  /*eeb0*/  FFMA R5, R5, R14.reuse, -R244.reuse ;  /* 0x0000000e05057223 */ /* 0x180fe200000008f4 */
[-CC-:B------:R-:W-:Y:S01]  /*eec0*/  FFMA R4, R4, R14.reuse, -R244.reuse ;  /* 0x0000000e04047223 */ /* 0x180fe200000008f4 */
[-CC-:B------:R-:W-:Y:S01]  /*eed0*/  FFMA R12, R6, R14.reuse, -R244.reuse ;  /* 0x0000000e060c7223 */ /* 0x180fe200000008f4 */
[-CC-:B------:R-:W-:Y:S01]  /*eee0*/  FFMA R7, R7, R14.reuse, -R244.reuse ;  /* 0x0000000e07077223 */ /* 0x180fe200000008f4 */
[----:B------:R-:W-:Y:S01]  /*eef0*/  FMUL R5, R5, 1.4426950216293334961 ;  /* 0x3fb8aa3b05057820 */ /* 0x000fe20000400000 */
[----:B------:R-:W-:Y:S01]  /*ef00*/  FMUL R4, R4, 1.4426950216293334961 ;  /* 0x3fb8aa3b04047820 */ /* 0x000fe20000400000 */
[-CC-:B------:R-:W-:Y:S01]  /*ef10*/  FFMA R8, R8, R14.reuse, -R244.reuse ;  /* 0x0000000e08087223 */ /* 0x180fe200000008f4 */
[----:B------:R-:W-:Y:S01]  /*ef20*/  FMUL R7, R7, 1.4426950216293334961 ;  /* 0x3fb8aa3b07077820 */ /* 0x000fe20000400000 */
[----:B------:R1:W-:Y:S01]  /*ef30*/  MUFU.EX2 R6, R5 ;  /* 0x0000000500067308 */ /* 0x0003e20000000800 */
[-CC-:B------:R-:W-:Y:S01]  /*ef40*/  FFMA R9, R9, R14.reuse, -R244.reuse ;  /* 0x0000000e09097223 */ /* 0x180fe200000008f4 */
[-CC-:B------:R-:W-:Y:S01]  /*ef50*/  FFMA R10, R10, R14.reuse, -R244.reuse ;  /* 0x0000000e0a0a7223 */ /* 0x180fe200000008f4 */
[----:B------:R-:W-:-:S02]  /*ef60*/  FFMA R11, R11, R14, -R244 ;  /* 0x0000000e0b0b7223 */ /* 0x000fc400000008f4 */
[----:B------:R-:W-:Y:S01]  /*ef70*/  FMUL R9, R9, 1.4426950216293334961 ;  /* 0x3fb8aa3b09097820 */ /* 0x000fe20000400000 */
[----:B------:R-:W-:Y:S01]  /*ef80*/  FMUL R10, R10, 1.4426950216293334961 ;  /* 0x3fb8aa3b0a0a7820 */ /* 0x000fe20000400000 */
[----:B------:R-:W-:Y:S01]  /*ef90*/  FMUL R11, R11, 1.4426950216293334961 ;  /* 0x3fb8aa3b0b0b7820 */ /* 0x000fe20000400000 */
[----:B------:R-:W2:Y:S01]  /*efa0*/  MUFU.EX2 R4, R4 ;  /* 0x0000000400047308 */ /* 0x000ea20000000800 */
[----:B-1----:R-:W-:-:S07]  /*efb0*/  FMUL R5, R12, 1.4426950216293334961 ;  /* 0x3fb8aa3b0c057820 */ /* 0x002fce0000400000 */
[----:B------:R-:W1:Y:S08]  /*efc0*/  MUFU.EX2 R5, R5 ;  /* 0x0000000500057308 */ /* 0x000e700000000800 */
[----:B------:R3:W4:Y:S08]  /*efd0*/  MUFU.EX2 R12, R7 ;  /* 0x00000007000c7308 */ /* 0x0007300000000800 */
[----:B------:R-:W-:Y:S01]  /*efe0*/  MUFU.EX2 R43, R9 ;  /* 0x00000009002b7308 */ /* 0x000fe20000000800 */
[----:B---3--:R-:W-:Y:S01]  /*eff0*/  FMUL R7, R8, 1.4426950216293334961 ;  /* 0x3fb8aa3b08077820 */ /* 0x008fe20000400000 */
[----:B--2---:R-:W-:-:S04]  /*f000*/  FADD R8, R4, R6 ;  /* 0x0000000604087221 */ /* 0x004fc80000000000 */
[----:B-1----:R-:W-:Y:S02]  /*f010*/  FADD R8, R5, R8 ;  /* 0x0000000805087221 */ /* 0x002fe40000000000 */
[----:B------:R-:W1:Y:S02]  /*f020*/  MUFU.EX2 R7, R7 ;  /* 0x0000000700077308 */ /* 0x000e640000000800 */
[----:B----4-:R-:W-:-:S06]  /*f030*/  FADD R8, R12, R8 ;  /* 0x000000080c087221 */ /* 0x010fcc0000000000 */
[----:B------:R-:W2:Y:S08]  /*f040*/  MUFU.EX2 R44, R10 ;  /* 0x0000000a002c7308 */ /* 0x000eb00000000800 */
[----:B------:R-:W3:Y:S01]  /*f050*/  MUFU.EX2 R45, R11 ;  /* 0x0000000b002d7308 */ /* 0x000ee20000000800 */
[----:B-1----:R-:W-:-:S04]  /*f060*/  FADD R8, R7, R8 ;  /* 0x0000000807087221 */ /* 0x002fc80000000000 */
[----:B------:R-:W-:-:S04]  /*f070*/  FADD R8, R43, R8 ;  /* 0x000000082b087221 */ /* 0x000fc80000000000 */
[----:B--2---:R-:W-:-:S04]  /*f080*/  FADD R8, R44, R8 ;  /* 0x000000082c087221 */ /* 0x004fc80000000000 */
[----:B---3--:R-:W-:-:S05]  /*f090*/  FADD R208, R45, R8 ;  /* 0x000000082dd07221 */ /* 0x008fca0000000000 */
[----:B------:R1:W2:Y:S01]  /*f0a0*/  SHFL.BFLY PT, R252, R208, 0x10, 0x1f ;  /* 0x0e001f00d0fc7f89 */ /* 0x0002a200000e0000 */
[----:B0-----:R-:W-:Y:S05]  /*f0b0*/  @!P3 BRA `(.L_x_16) ;  /* 0x000000c400e8b947 */ /* 0x001fea0003800000 */
.L_x_25:
[----:B------:R-:W3:Y:S04]  /*f0c0*/  LDL.64 R8, [R1+0x360] ;  /* 0x0003600001087983 */ /* 0x000ee80000100a00 */
[----:B------:R-:W4:Y:S04]  /*f0d0*/  LDL.64 R16, [R1+0x358] ;  /* 0x0003580001107983 */ /* 0x000f280000100a00 */
[----:B--2---:R-:W2:Y:S04]  /*f0e0*/  LDL.64 R10, [R1+0x350] ;  /* 0x00035000010a7983 */ /* 0x004ea80000100a00 */
[----:B------:R-:W2:Y:S04]  /*f0f0*/  LDL.64 R14, [R1+0x348] ;  /* 0x00034800010e7983 */ /* 0x000ea80000100a00 */
        /* <DEDUP_REMOVED lines=8> */
[----:B------:R-:W-:Y:S04]  /*f180*/  STL [R1+0x650], R207 ;  /* 0x000650cf01007387 */ /* 0x000fe80000100800 */
        /* <DEDUP_REMOVED lines=55> */
[----:B------:R-:W2:Y:S04]  /*f500*/  LDL.64 R54, [R1+0x2f8] ;  /* 0x0002f80001367983 */ /* 0x000ea80000100a00 */
[----:B------:R-:W2:Y:S04]  /*f510*/  LDL.64 R24, [R1+0x300] ;  /* 0x0003000001187983 */ /* 0x000ea80000100a00 */
[----:B------:R-:W2:Y:S04]  /*f520*/  LDL.64 R46, [R1+0x2f0] ;  /* 0x0002f000012e7983 */ /* 0x000ea80000100a00 */
[----:B------:R-:W2:Y:S04]  /*f530*/  LDL.64 R32, [R1+0x2e8] ;  /* 0x0002e80001207983 */ /* 0x000ea80000100a00 */
[----:B------:R-:W2:Y:S04]  /*f540*/  LDL.64 R50, [R1+0x2d0] ;  /* 0x0002d00001327983 */ /* 0x000ea80000100a00 */
[----:B------:R-:W2:Y:S04]  /*f550*/  LDL.64 R48, [R1+0x2b8] ;  /* 0x0002b80001307983 */ /* 0x000ea80000100a00 */
[----:B------:R-:W2:Y:S01]  /*f560*/  LDL.64 R30, [R1+0x2e0] ;  /* 0x0002e000011e7983 */ /* 0x000ea20000100a00 */
[----:B---3--:R-:W-:-:S03]  /*f570*/  IMAD.WIDE R8, R2, 0x2, R8 ;  /* 0x0000000202087825 */ /* 0x008fc600078e0208 */
[----:B------:R-:W3:Y:S01]  /*f580*/  LDL.64 R40, [R1+0x2b0] ;  /* 0x0002b00001287983 */ /* 0x000ee20000100a00 */
[----:B----4-:R-:W-:-:S03]  /*f590*/  IMAD.WIDE R16, R2, 0x2, R16 ;  /* 0x0000000202107825 */ /* 0x010fc600078e0210 */
[----:B------:R-:W4:Y:S01]  /*f5a0*/  LDL.64 R72, [R1+0x298] ;  /* 0x0002980001487983 */ /* 0x000f220000100a00 */
[----:B--2---:R-:W-:-:S03]  /*f5b0*/  IMAD.WIDE R10, R2, 0x2, R10 ;  /* 0x00000002020a7825 */ /* 0x004fc600078e020a */
[----:B------:R-:W2:Y:S01]  /*f5c0*/  LDG.E.U16 R9, desc[UR10][R8.64] ;  /* 0x0000000a08097981 */ /* 0x000ea2000c1e1500 */
[----:B------:R-:W-:-:S03]  /*f5d0*/  IMAD.WIDE R14, R2, 0x2, R14 ;  /* 0x00000002020e7825 */ /* 0x000fc600078e020e */
[----:B------:R-:W2:Y:S04]  /*f5e0*/  LDL.64 R64, [R1+0x280] ;  /* 0x0002800001407983 */ /* 0x000ea80000100a00 */
[----:B------:R0:W2:Y:S04]  /*f5f0*/  LDG.E.U16 R13, desc[UR10][R14.64] ;  /* 0x0000000a0e0d7981 */ /* 0x0000a8000c1e1500 */
[----:B------:R1:W2:Y:S01]  /*f600*/  LDG.E.U16 R8, desc[UR10][R16.64] ;  /* 0x0000000a10087981 */ /* 0x0002a2000c1e1500 */
[----:B------:R-:W-:-:S03]  /*f610*/  IMAD.WIDE R20, R2, 0x2, R20 ;  /* 0x0000000202147825 */ /* 0x000fc600078e0214 */
[----:B------:R-:W2:Y:S01]  /*f620*/  LDG.E.U16 R10, desc[UR10][R10.64] ;  /* 0x0000000a0a0a7981 */ /* 0x000ea2000c1e1500 */
[----:B0-----:R-:W-:-:S03]  /*f630*/  IMAD.WIDE R14, R2, 0x2, R36 ;  /* 0x00000002020e7825 */ /* 0x001fc600078e0224 */
[----:B------:R-:W2:Y:S01]  /*f640*/  LDL.64 R62, [R1+0x268] ;  /* 0x00026800013e7983 */ /* 0x000ea20000100a00 */
[----:B-1----:R-:W-:-:S03]  /*f650*/  IMAD.WIDE R16, R2, 0x2, R34 ;  /* 0x0000000202107825 */ /* 0x002fc600078e0222 */
[----:B------:R-:W2:Y:S04]  /*f660*/  LDL.64 R36, [R1+0x2c8] ;  /* 0x0002c80001247983 */ /* 0x000ea80000100a00 */
[----:B------:R-:W4:Y:S01]  /*f670*/  LDL.64 R34, [R1+0x2c0] ;  /* 0x0002c00001227983 */ /* 0x000f220000100a00 */
[----:B------:R-:W-:-:S03]  /*f680*/  IMAD.WIDE R22, R2, 0x2, R22 ;  /* 0x0000000202167825 */ /* 0x000fc600078e0216 */
[----:B------:R0:W4:Y:S04]  /*f690*/  LDG.E.U16 R11, desc[UR10][R20.64] ;  /* 0x0000000a140b7981 */ /* 0x000128000c1e1500 */
[----:B------:R-:W4:Y:S01]  /*f6a0*/  LDG.E.U16 R14, desc[UR10][R14.64] ;  /* 0x0000000a0e0e7981 */ /* 0x000f22000c1e1500 */
[----:B------:R-:W-:-:S03]  /*f6b0*/  IMAD.WIDE R18, R2, 0x2, R18 ;  /* 0x0000000202127825 */ /* 0x000fc600078e0212 */
[----:B------:R-:W4:Y:S01]  /*f6c0*/  LDL.64 R70, [R1+0x288] ;  /* 0x0002880001467983 */ /* 0x000f220000100a00 */
[----:B0-----:R-:W-:-:S03]  /*f6d0*/  IMAD.WIDE R20, R2, 0x2, R38 ;  /* 0x0000000202147825 */ /* 0x001fc600078e0226 */
[----:B------:R-:W4:Y:S04]  /*f6e0*/  LDL.64 R38, [R1+0x2a8] ;  /* 0x0002a80001267983 */ /* 0x000f280000100a00 */
[----:B------:R0:W4:Y:S04]  /*f6f0*/  LDG.E.U16 R15, desc[UR10][R22.64] ;  /* 0x0000000a160f7981 */ /* 0x000128000c1e1500 */
[----:B------:R-:W4:Y:S01]  /*f700*/  LDG.E.U16 R20, desc[UR10][R20.64] ;  /* 0x0000000a14147981 */ /* 0x000f22000c1e1500 */
[----:B------:R-:W-:-:S03]  /*f710*/  IMAD.WIDE R28, R2, 0x2, R28 ;  /* 0x00000002021c7825 */ /* 0x000fc600078e021c */
[----:B------:R-:W4:Y:S04]  /*f720*/  LDL.64 R52, [R1+0x2d8] ;  /* 0x0002d80001347983 */ /* 0x000f280000100a00 */
[----:B------:R-:W4:Y:S04]  /*f730*/  LDG.E.U16 R18, desc[UR10][R18.64] ;  /* 0x0000000a12127981 */ /* 0x000f28000c1e1500 */
[----:B------:R-:W4:Y:S04]  /*f740*/  LDL.64 R68, [R1+0x278] ;  /* 0x0002780001447983 */ /* 0x000f280000100a00 */
[----:B------:R-:W4:Y:S04]  /*f750*/  LDL.64 R66, [R1+0x258] ;  /* 0x0002580001427983 */ /* 0x000f280000100a00 */
[----:B------:R-:W4:Y:S04]  /*f760*/  LDG.E.U16 R19, desc[UR10][R28.64] ;  /* 0x0000000a1c137981 */ /* 0x000f28000c1e1500 */
[----:B------:R-:W4:Y:S04]  /*f770*/  LDL.64 R58, [R1+0x248] ;  /* 0x00024800013a7983 */ /* 0x000f280000100a00 */
[----:B------:R-:W4:Y:S04]  /*f780*/  LDL.64 R56, [R1+0x240] ;  /* 0x0002400001387983 */ /* 0x000f280000100a00 */
[----:B------:R-:W4:Y:S04]  /*f790*/  LDL.64 R60, [R1+0x250] ;  /* 0x00025000013c7983 */ /* 0x000f280000100a00 */
[----:B------:R-:W4:Y:S04]  /*f7a0*/  LDL.64 R74, [R1+0x220] ;  /* 0x00022000014a7983 */ /* 0x000f280000100a00 */
[----:B------:R-:W4:Y:S04]  /*f7b0*/  LDL.64 R76, [R1+0x228] ;  /* 0x00022800014c7983 */ /* 0x000f280000100a00 */
[----:B------:R-:W4:Y:S04]  /*f7c0*/  LDL.64 R84, [R1+0x200] ;  /* 0x0002000001547983 */ /* 0x000f280000100a00 */
[----:B------:R-:W4:Y:S01]  /*f7d0*/  LDL.64 R82, [R1+0x1f8] ;  /* 0x0001f80001527983 */ /* 0x000f220000100a00 */
[----:B------:R-:W-:-:S03]  /*f7e0*/  IMAD.WIDE R26, R2, 0x2, R26 ;  /* 0x00000002021a7825 */ /* 0x000fc600078e021a */
        /* <DEDUP_REMOVED lines=10> */
[----:B------:R-:W4:Y:S04]  /*f890*/  LDL.64 R88, [R1+0x180] ;  /* 0x0001800001587983 */ /* 0x000f280000100a00 */
[----:B------:R-:W4:Y:S01]  /*f8a0*/  LDL.64 R86, [R1+0x178] ;  /* 0x0001780001567983 */ /* 0x000f220000100a00 */
[----:B0-----:R-:W-:-:S03]  /*f8b0*/  IMAD.WIDE R22, R2, 0x2, R54 ;  /* 0x0000000202167825 */ /* 0x001fc600078e0236 */
[----:B------:R-:W4:Y:S01]  /*f8c0*/  LDL.64 R54, [R1+0x290] ;  /* 0x0002900001367983 */ /* 0x000f220000100a00 */
[----:B------:R-:W-:-:S03]  /*f8d0*/  IMAD.WIDE R24, R2, 0x2, R24 ;  /* 0x0000000202187825 */ /* 0x000fc600078e0218 */
[----:B------:R-:W4:Y:S04]  /*f8e0*/  LDG.E.U16 R23, desc[UR10][R22.64] ;  /* 0x0000000a16177981 */ /* 0x000f28000c1e1500 */
[----:B------:R0:W4:Y:S01]  /*f8f0*/  LDG.E.U16 R21, desc[UR10][R24.64] ;  /* 0x0000000a18157981 */ /* 0x000122000c1e1500 */
[----:B------:R-:W-:-:S04]  /*f900*/  IMAD.WIDE R32, R2, 0x2, R32 ;  /* 0x0000000202207825 */ /* 0x000fc800078e0220 */
[C---:B0-----:R-:W-:Y:S02]  /*f910*/  IMAD.WIDE R24, R2.reuse, 0x2, R46 ;  /* 0x0000000202187825 */ /* 0x041fe400078e022e */
[----:B------:R-:W4:Y:S02]  /*f920*/  LDL.64 R46, [R1+0x2a0] ;  /* 0x0002a000012e7983 */ /* 0x000f240000100a00 */
[C---:B------:R-:W-:Y:S02]  /*f930*/  IMAD.WIDE R28, R2.reuse, 0x2, R50 ;  /* 0x00000002021c7825 */ /* 0x040fe400078e0232 */
[----:B------:R-:W4:Y:S04]  /*f940*/  LDG.E.U16 R24, desc[UR10][R24.64] ;  /* 0x0000000a18187981 */ /* 0x000f28000c1e1500 */
[----:B------:R-:W4:Y:S01]  /*f950*/  LDL.64 R50, [R1+0x270] ;  /* 0x0002700001327983 */ /* 0x000f220000100a00 */
[----:B------:R-:W-:-:S03]  /*f960*/  IMAD.WIDE R30, R2, 0x2, R30 ;  /* 0x00000002021e7825 */ /* 0x000fc600078e021e */
[----:B------:R-:W4:Y:S04]  /*f970*/  LDG.E.U16 R42, desc[UR10][R28.64] ;  /* 0x0000000a1c2a7981 */ /* 0x000f28000c1e1500 */
[----:B------:R0:W4:Y:S04]  /*f980*/  LDG.E.U16 R25, desc[UR10][R32.64] ;  /* 0x0000000a20197981 */ /* 0x000128000c1e1500 */
[----:B------:R3:W4:Y:S01]  /*f990*/  LDG.E.U16 R22, desc[UR10][R30.64] ;  /* 0x0000000a1e167981 */ /* 0x000722000c1e1500 */
[----:B0-----:R-:W-:-:S03]  /*f9a0*/  IMAD.WIDE R32, R2, 0x2, R48 ;  /* 0x0000000202207825 */ /* 0x001fc600078e0230 */
[----:B------:R-:W4:Y:S01]  /*f9b0*/  LDL.64 R48, [R1+0x260] ;  /* 0x0002600001307983 */ /* 0x000f220000100a00 */
[----:B---3--:R-:W-:-:S04]  /*f9c0*/  IMAD.WIDE R30, R2, 0x2, R40 ;  /* 0x00000002021e7825 */ /* 0x008fc800078e0228 */
[----:B--2---:R-:W-:-:S04]  /*f9d0*/  IMAD.WIDE R36, R2, 0x2, R36 ;  /* 0x0000000202247825 */ /* 0x004fc800078e0224 */
[C---:B----4-:R-:W-:Y:S01]  /*f9e0*/  IMAD.WIDE R34, R2.reuse, 0x2, R34 ;  /* 0x0000000202227825 */ /* 0x050fe200078e0222 */
[----:B------:R-:W2:Y:S04]  /*f9f0*/  LDG.E.U16 R41, desc[UR10][R36.64] ;  /* 0x0000000a24297981 */ /* 0x000ea8000c1e1500 */
[----:B------:R0:W3:Y:S01]  /*fa00*/  LDG.E.U16 R40, desc[UR10][R34.64] ;  /* 0x0000000a22287981 */ /* 0x0000e2000c1e1500 */
[----:B------:R-:W-:-:S03]  /*fa10*/  IMAD.WIDE R28, R2, 0x2, R38 ;  /* 0x00000002021c7825 */ /* 0x000fc600078e0226 */
[----:B------:R-:W4:Y:S01]  /*fa20*/  LDG.E.U16 R39, desc[UR10][R32.64] ;  /* 0x0000000a20277981 */ /* 0x000f22000c1e1500 */
[----:B0-----:R-:W-:-:S03]  /*fa30*/  IMAD.WIDE R34, R2, 0x2, R72 ;  /* 0x0000000202227825 */ /* 0x001fc600078e0248 */
[----:B------:R-:W2:Y:S04]  /*fa40*/  LDL.64 R72, [R1+0x218] ;  /* 0x0002180001487983 */ /* 0x000ea80000100a00 */
[----:B------:R0:W2:Y:S04]  /*fa50*/  LDG.E.U16 R37, desc[UR10][R28.64] ;  /* 0x0000000a1c257981 */ /* 0x0000a8000c1e1500 */
[----:B------:R-:W2:Y:S01]  /*fa60*/  LDG.E.U16 R35, desc[UR10][R34.64] ;  /* 0x0000000a22237981 */ /* 0x000ea2000c1e1500 */
[----:B------:R-:W-:-:S03]  /*fa70*/  IMAD.WIDE R26, R2, 0x2, R52 ;  /* 0x00000002021a7825 */ /* 0x000fc600078e0234 */
[----:B------:R-:W3:Y:S01]  /*fa80*/  LDG.E.U16 R38, desc[UR10][R30.64] ;  /* 0x0000000a1e267981 */ /* 0x000ee2000c1e1500 */
[----:B0-----:R-:W-:-:S03]  /*fa90*/  IMAD.WIDE R28, R2, 0x2, R64 ;  /* 0x00000002021c7825 */ /* 0x001fc600078e0240 */
[----:B------:R-:W3:Y:S04]  /*faa0*/  LDL.64 R52, [R1+0x238] ;  /* 0x0002380001347983 */ /* 0x000ee80000100a00 */
[----:B------:R-:W3:Y:S01]  /*fab0*/  LDL.64 R64, [R1+0x210] ;  /* 0x0002100001407983 */ /* 0x000ee20000100a00 */
[----:B------:R-:W-:-:S03]  /*fac0*/  IMAD.WIDE R32, R2, 0x2, R54 ;  /* 0x0000000202207825 */ /* 0x000fc600078e0236 */
[----:B------:R-:W3:Y:S04]  /*fad0*/  LDG.E.U16 R26, desc[UR10][R26.64] ;  /* 0x0000000a1a1a7981 */ /* 0x000ee8000c1e1500 */
[----:B------:R-:W3:Y:S04]  /*fae0*/  LDL.64 R54, [R1+0x230] ;  /* 0x0002300001367983 */ /* 0x000ee80000100a00 */
[----:B------:R-:W4:Y:S04]  /*faf0*/  LDG.E.U16 R34, desc[UR10][R32.64] ;  /* 0x0000000a20227981 */ /* 0x000f28000c1e1500 */
[----:B------:R0:W4:Y:S02]  /*fb00*/  LDG.E.U16 R32, desc[UR10][R28.64] ;  /* 0x0000000a1c207981 */ /* 0x000124000c1e1500 */
[----:B0-----:R-:W-:-:S02]  /*fb10*/  IMAD.WIDE R28, R2, 0x2, R62 ;  /* 0x00000002021c7825 */ /* 0x001fc400078e023e */
[----:B------:R-:W4:Y:S02]  /*fb20*/  LDL.64 R62, [R1+0x208] ;  /* 0x00020800013e7983 */ /* 0x000f240000100a00 */
[C---:B------:R-:W-:Y:S02]  /*fb30*/  IMAD.WIDE R30, R2.reuse, 0x2, R70 ;  /* 0x00000002021e7825 */ /* 0x040fe400078e0246 */
[----:B------:R-:W4:Y:S04]  /*fb40*/  LDG.E.U16 R29, desc[UR10][R28.64] ;  /* 0x0000000a1c1d7981 */ /* 0x000f28000c1e1500 */
[----:B------:R0:W4:Y:S01]  /*fb50*/  LDG.E.U16 R33, desc[UR10][R30.64] ;  /* 0x0000000a1e217981 */ /* 0x000122000c1e1500 */
[----:B------:R-:W-:-:S03]  /*fb60*/  IMAD.WIDE R46, R2, 0x2, R46 ;  /* 0x00000002022e7825 */ /* 0x000fc600078e022e */
[----:B------:R-:W4:Y:S01]  /*fb70*/  LDL.64 R70, [R1+0x1f0] ;  /* 0x0001f00001467983 */ /* 0x000f220000100a00 */
[----:B------:R-:W-:-:S03]  /*fb80*/  IMAD.WIDE R50, R2, 0x2, R50 ;  /* 0x0000000202327825 */ /* 0x000fc600078e0232 */
[----:B------:R1:W4:Y:S01]  /*fb90*/  LDG.E.U16 R36, desc[UR10][R46.64] ;  /* 0x0000000a2e247981 */ /* 0x000322000c1e1500 */
[----:B0-----:R-:W-:-:S03]  /*fba0*/  IMAD.WIDE R30, R2, 0x2, R68 ;  /* 0x00000002021e7825 */ /* 0x001fc600078e0244 */
[----:B------:R-:W4:Y:S01]  /*fbb0*/  LDL.64 R68, [R1+0x1e8] ;  /* 0x0001e80001447983 */ /* 0x000f220000100a00 */
[----:B------:R-:W-:-:S03]  /*fbc0*/  IMAD.WIDE R48, R2, 0x2, R48 ;  /* 0x0000000202307825 */ /* 0x000fc600078e0230 */
[----:B------:R-:W4:Y:S01]  /*fbd0*/  LDG.E.U16 R31, desc[UR10][R30.64] ;  /* 0x0000000a1e1f7981 */ /* 0x000f22000c1e1500 */
[----:B-1----:R-:W-:-:S03]  /*fbe0*/  IMAD.WIDE R46, R2, 0x2, R66 ;  /* 0x00000002022e7825 */ /* 0x002fc600078e0242 */
[----:B------:R0:W4:Y:S04]  /*fbf0*/  LDG.E.U16 R28, desc[UR10][R48.64] ;  /* 0x0000000a301c7981 */ /* 0x000128000c1e1500 */
[----:B------:R-:W4:Y:S04]  /*fc00*/  LDL.64 R66, [R1+0x1e0] ;  /* 0x0001e00001427983 */ /* 0x000f280000100a00 */
[----:B------:R1:W4:Y:S01]  /*fc10*/  LDG.E.U16 R30, desc[UR10][R50.64] ;  /* 0x0000000a321e7981 */ /* 0x000322000c1e1500 */
[----:B0-----:R-:W-:-:S03]  /*fc20*/  IMAD.WIDE R48, R2, 0x2, R58 ;  /* 0x0000000202307825 */ /* 0x001fc600078e023a */
[----:B------:R0:W4:Y:S01]  /*fc30*/  LDG.E.U16 R27, desc[UR10][R46.64] ;  /* 0x0000000a2e1b7981 */ /* 0x000122000c1e1500 */
[----:B-1----:R-:W-:-:S03]  /*fc40*/  IMAD.WIDE R50, R2, 0x2, R56 ;  /* 0x0000000202327825 */ /* 0x002fc600078e0238 */
[----:B------:R1:W4:Y:S01]  /*fc50*/  LDG.E.U16 R57, desc[UR10][R48.64] ;  /* 0x0000000a30397981 */ /* 0x000322000c1e1500 */
[----:B0-----:R-:W-:-:S03]  /*fc60*/  IMAD.WIDE R46, R2, 0x2, R60 ;  /* 0x00000002022e7825 */ /* 0x001fc600078e023c */
[----:B------:R2:W4:Y:S04]  /*fc70*/  LDG.E.U16 R58, desc[UR10][R50.64] ;  /* 0x0000000a323a7981 */ /* 0x000528000c1e1500 */
[----:B------:R0:W4:Y:S01]  /*fc80*/  LDG.E.U16 R56, desc[UR10][R46.64] ;  /* 0x0000000a2e387981 */ /* 0x000122000c1e1500 */
[----:B-1----:R-:W-:-:S03]  /*fc90*/  IMAD.WIDE R48, R2, 0x2, R74 ;  /* 0x0000000202307825 */ /* 0x002fc600078e024a */
[----:B------:R-:W4:Y:S01]  /*fca0*/  LDL.64 R74, [R1+0x1c0] ;  /* 0x0001c000014a7983 */ /* 0x000f220000100a00 */
[----:B--2---:R-:W-:-:S03]  /*fcb0*/  IMAD.WIDE R50, R2, 0x2, R72 ;  /* 0x0000000202327825 */ /* 0x004fc600078e0248 */
[----:B------:R-:W2:Y:S01]  /*fcc0*/  LDL.64 R72, [R1+0x1b8] ;  /* 0x0001b80001487983 */ /* 0x000ea20000100a00 */
[----:B0-----:R-:W-:-:S03]  /*fcd0*/  IMAD.WIDE R46, R2, 0x2, R76 ;  /* 0x00000002022e7825 */ /* 0x001fc600078e024c */
[----:B------:R-:W2:Y:S04]  /*fce0*/  LDL.64 R76, [R1+0x190] ;  /* 0x00019000014c7983 */ /* 0x000ea80000100a00 */
[----:B------:R0:W2:Y:S02]  /*fcf0*/  LDG.E.U16 R61, desc[UR10][R46.64] ;  /* 0x0000000a2e3d7981 */ /* 0x0000a4000c1e1500 */
[C---:B0-----:R-:W-:Y:S02]  /*fd00*/  IMAD.WIDE R46, R2.reuse, 0x2, R84 ;  /* 0x00000002022e7825 */ /* 0x041fe400078e0254 */
[----:B------:R-:W2:Y:S02]  /*fd10*/  LDL.64 R84, [R1+0x170] ;  /* 0x0001700001547983 */ /* 0x000ea40000100a00 */
[----:B---3--:R-:W-:-:S05]  /*fd20*/  IMAD.WIDE R54, R2, 0x2, R54 ;  /* 0x0000000202367825 */ /* 0x008fca00078e0236 */
[----:B------:R4:W3:Y:S02]  /*fd30*/  LDG.E.U16 R60, desc[UR10][R54.64] ;  /* 0x0000000a363c7981 */ /* 0x0008e4000c1e1500 */
[C---:B----4-:R-:W-:Y:S02]  /*fd40*/  IMAD.WIDE R54, R2.reuse, 0x2, R62 ;  /* 0x0000000202367825 */ /* 0x050fe400078e023e */
[----:B------:R0:W4:Y:S02]  /*fd50*/  LDG.E.U16 R62, desc[UR10][R48.64] ;  /* 0x0000000a303e7981 */ /* 0x000124000c1e1500 */
[C---:B------:R-:W-:Y:S02]  /*fd60*/  IMAD.WIDE R52, R2.reuse, 0x2, R52 ;  /* 0x0000000202347825 */ /* 0x040fe400078e0234 */
[----:B------:R-:W3:Y:S04]  /*fd70*/  LDG.E.U16 R63, desc[UR10][R50.64] ;  /* 0x0000000a323f7981 */ /* 0x000ee8000c1e1500 */
[----:B------:R1:W3:Y:S01]  /*fd80*/  LDG.E.U16 R59, desc[UR10][R52.64] ;  /* 0x0000000a343b7981 */ /* 0x0002e2000c1e1500 */
[----:B0-----:R-:W-:-:S03]  /*fd90*/  IMAD.WIDE R48, R2, 0x2, R82 ;  /* 0x0000000202307825 */ /* 0x001fc600078e0252 */
[----:B------:R-:W3:Y:S01]  /*fda0*/  LDL.64 R82, [R1+0x168] ;  /* 0x0001680001527983 */ /* 0x000ee20000100a00 */
[----:B-1----:R-:W-:-:S03]  /*fdb0*/  IMAD.WIDE R52, R2, 0x2, R64 ;  /* 0x0000000202347825 */ /* 0x002fc600078e0240 */
[----:B------:R0:W4:Y:S01]  /*fdc0*/  LDG.E.U16 R65, desc[UR10][R54.64] ;  /* 0x0000000a36417981 */ /* 0x000122000c1e1500 */
[----:B------:R-:W-:-:S03]  /*fdd0*/  IMAD.WIDE R50, R2, 0x2, R70 ;  /* 0x0000000202327825 */ /* 0x000fc600078e0246 */
[----:B------:R1:W4:Y:S01]  /*fde0*/  LDG.E.U16 R64, desc[UR10][R52.64] ;  /* 0x0000000a34407981 */ /* 0x000322000c1e1500 */
[----:B0-----:R-:W-:-:S03]  /*fdf0*/  IMAD.WIDE R54, R2, 0x2, R66 ;  /* 0x0000000202367825 */ /* 0x001fc600078e0242 */
[----:B------:R0:W4:Y:S01]  /*fe00*/  LDG.E.U16 R66, desc[UR10][R46.64] ;  /* 0x0000000a2e427981 */ /* 0x000122000c1e1500 */
[----:B-1----:R-:W-:-:S03]  /*fe10*/  IMAD.WIDE R52, R2, 0x2, R68 ;  /* 0x0000000202347825 */ /* 0x002fc600078e0244 */
[----:B------:R1:W4:Y:S04]  /*fe20*/  LDG.E.U16 R67, desc[UR10][R48.64] ;  /* 0x0000000a30437981 */ /* 0x000328000c1e1500 */
[----:B------:R1:W4:Y:S01]  /*fe30*/  LDG.E.U16 R68, desc[UR10][R50.64] ;  /* 0x0000000a32447981 */ /* 0x000322000c1e1500 */
[----:B0-----:R-:W-:-:S03]  /*fe40*/  IMAD.WIDE R46, R2, 0x2, R100 ;  /* 0x00000002022e7825 */ /* 0x001fc600078e0264 */
[----:B------:R0:W4:Y:S01]  /*fe50*/  LDG.E.U16 R69, desc[UR10][R52.64] ;  /* 0x0000000a34457981 */ /* 0x000122000c1e1500 */
[----:B-1----:R-:W-:-:S03]  /*fe60*/  IMAD.WIDE R48, R2, 0x2, R98 ;  /* 0x0000000202307825 */ /* 0x002fc600078e0262 */
[----:B------:R2:W4:Y:S01]  /*fe70*/  LDG.E.U16 R70, desc[UR10][R54.64] ;  /* 0x0000000a36467981 */ /* 0x000522000c1e1500 */
[----:B------:R-:W-:-:S03]  /*fe80*/  IMAD.WIDE R50, R2, 0x2, R96 ;  /* 0x0000000202327825 */ /* 0x000fc600078e0260 */
[----:B------:R1:W4:Y:S01]  /*fe90*/  LDG.E.U16 R71, desc[UR10][R46.64] ;  /* 0x0000000a2e477981 */ /* 0x000322000c1e1500 */
[----:B0-----:R-:W-:-:S04]  /*fea0*/  IMAD.WIDE R52, R2, 0x2, R74 ;  /* 0x0000000202347825 */ /* 0x001fc800078e024a */
[C---:B--2---:R-:W-:Y:S01]  /*feb0*/  IMAD.WIDE R54, R2.reuse, 0x2, R72 ;  /* 0x0000000202367825 */ /* 0x044fe200078e0248 */
[----:B------:R0:W2:Y:S03]  /*fec0*/  LDG.E.U16 R74, desc[UR10][R52.64] ;  /* 0x0000000a344a7981 */ /* 0x0000a6000c1e1500 */
[C---:B-1----:R-:W-:Y:S01]  /*fed0*/  IMAD.WIDE R46, R2.reuse, 0x2, R94 ;  /* 0x00000002022e7825 */ /* 0x042fe200078e025e */
[----:B------:R1:W2:Y:S04]  /*fee0*/  LDG.E.U16 R72, desc[UR10][R48.64] ;  /* 0x0000000a30487981 */ /* 0x0002a8000c1e1500 */
[----:B------:R1:W2:Y:S01]  /*fef0*/  LDG.E.U16 R73, desc[UR10][R50.64] ;  /* 0x0000000a32497981 */ /* 0x0002a2000c1e1500 */
[----:B0-----:R-:W-:-:S03]  /*ff00*/  IMAD.WIDE R52, R2, 0x2, R78 ;  /* 0x0000000202347825 */ /* 0x001fc600078e024e */
[----:B------:R0:W2:Y:S01]  /*ff10*/  LDG.E.U16 R75, desc[UR10][R54.64] ;  /* 0x0000000a364b7981 */ /* 0x0000a2000c1e1500 */
[----:B-1----:R-:W-:-:S03]  /*ff20*/  IMAD.WIDE R48, R2, 0x2, R92 ;  /* 0x0000000202307825 */ /* 0x002fc600078e025c */
[----:B------:R1:W2:Y:S01]  /*ff30*/  LDG.E.U16 R79, desc[UR10][R52.64] ;  /* 0x0000000a344f7981 */ /* 0x0002a2000c1e1500 */
[----:B------:R-:W-:-:S04]  /*ff40*/  IMAD.WIDE R50, R2, 0x2, R80 ;  /* 0x0000000202327825 */ /* 0x000fc800078e0250 */
[C---:B0-----:R-:W-:Y:S01]  /*ff50*/  IMAD.WIDE R54, R2.reuse, 0x2, R76 ;  /* 0x0000000202367825 */ /* 0x041fe200078e024c */
[----:B------:R0:W2:Y:S03]  /*ff60*/  LDG.E.U16 R78, desc[UR10][R50.64] ;  /* 0x0000000a324e7981 */ /* 0x0000a6000c1e1500 */
[C---:B-1----:R-:W-:Y:S01]  /*ff70*/  IMAD.WIDE R52, R2.reuse, 0x2, R84 ;  /* 0x0000000202347825 */ /* 0x042fe200078e0254 */
[----:B------:R1:W2:Y:S04]  /*ff80*/  LDG.E.U16 R76, desc[UR10][R46.64] ;  /* 0x0000000a2e4c7981 */ /* 0x0002a8000c1e1500 */
[----:B------:R1:W2:Y:S01]  /*ff90*/  LDG.E.U16 R77, desc[UR10][R48.64] ;  /* 0x0000000a304d7981 */ /* 0x0002a2000c1e1500 */
[----:B0-----:R-:W-:-:S03]  /*ffa0*/  IMAD.WIDE R50, R2, 0x2, R86 ;  /* 0x0000000202327825 */ /* 0x001fc600078e0256 */
[----:B------:R3:W2:Y:S01]  /*ffb0*/  LDG.E.U16 R80, desc[UR10][R54.64] ;  /* 0x0000000a36507981 */ /* 0x0006a2000c1e1500 */
[----:B-1----:R-:W-:-:S03]  /*ffc0*/  IMAD.WIDE R46, R2, 0x2, R90 ;  /* 0x00000002022e7825 */ /* 0x002fc600078e025a */
[----:B------:R-:W2:Y:S01]  /*ffd0*/  LDG.E.U16 R50, desc[UR10][R50.64] ;  /* 0x0000000a32327981 */ /* 0x000ea2000c1e1500 */
[----:B------:R-:W-:-:S03]  /*ffe0*/  IMAD.WIDE R48, R2, 0x2, R88 ;  /* 0x0000000202307825 */ /* 0x000fc600078e0258 */
[----:B------:R-:W2:Y:S04]  /*fff0*/  LDG.E.U16 R46, desc[UR10][R46.64] ;  /* 0x0000000a2e2e7981 */ /* 0x000ea8000c1e1500 */
[----:B------:R-:W2:Y:S04]  /*10000*/  LDG.E.U16 R48, desc[UR10][R48.64] ;  /* 0x0000000a30307981 */ /* 0x000ea8000c1e1500 */
[----:B------:R-:W2:Y:S01]  /*10010*/  LDG.E.U16 R52, desc[UR10][R52.64] ;  /* 0x0000000a34347981 */ /* 0x000ea2000c1e1500 */
[----:B---3--:R-:W-:-:S06]  /*10020*/  IMAD.WIDE R54, R2, 0x2, R82 ;  /* 0x0000000202367825 */ /* 0x008fcc00078e0252 */
[----:B------:R-:W3:Y:S01]  /*10030*/  LDG.E.U16 R54, desc[UR10][R54.64] ;  /* 0x0000000a36367981 */ /* 0x000ee2000c1e1500 */
[----:B------:R-:W-:Y:S02]  /*10040*/  F2FP.BF16.F32.PACK_AB R4, R6, R4 ;  /* 0x000000040604723e */ /* 0x000fe400000010ff */
[----:B------:R-:W-:Y:S02]  /*10050*/  F2FP.BF16.F32.PACK_AB R6, R43, R7 ;  /* 0x000000072b06723e */ /* 0x000fe400000010ff */
[----:B------:R-:W-:Y:S02]  /*10060*/  F2FP.BF16.F32.PACK_AB R5, R12, R5 ;  /* 0x000000050c05723e */ /* 0x000fe400000010ff */
[----:B------:R-:W-:Y:S01]  /*10070*/  F2FP.BF16.F32.PACK_AB R7, R45, R44 ;  /* 0x0000002c2d07723e */ /* 0x000fe200000010ff */
[----:B------:R-:W-:Y:S03]  /*10080*/  STS.U16 [R196+UR9+0x18000], R9 ;  /* 0x01800009c4007988 */ /* 0x000fe60008000409 */
[----:B------:R-:W-:Y:S01]  /*10090*/  STTM.16dp32bit_t0_t15.x4 tmem[UR6+0x110], R4 ;  /* 0x00011004000079ed */ /* 0x000fe20008900006 */
[----:B------:R-:W-:Y:S01]  /*100a0*/  STTM.16dp32bit_t16_t31.x4 tmem[UR6+0x114], R4 ;  /* 0x00011404000079ed */ /* 0x000fe20008920006 */
        /* <DEDUP_REMOVED lines=39> */
[----:B----4-:R-:W-:Y:S04]  /*10320*/  STS.U16 [R196+UR9+0x1a800], R62 ;  /* 0x01a8003ec4007988 */ /* 0x010fe80008000409 */
        /* <DEDUP_REMOVED lines=22> */
[----:B---3--:R0:W-:Y:S01]  /*10490*/  STS.U16 [R196+UR9+0x1bf00], R54 ;  /* 0x01bf0036c4007988 */ /* 0x0081e20008000409 */
[----:B------:R-:W1:Y:S02]  /*104a0*/  FENCE.VIEW.ASYNC.T ;  /* 0x00000000000073c6 */ /* 0x000e640000000200 */
[----:B-1----:R-:W-:Y:S06]  /*104b0*/  BAR.SYNC.DEFER_BLOCKING 0x0 ;  /* 0x0000000000007b1d */ /* 0x002fec0000010000 */
[----:B0-----:R-:W-:Y:S01]  /*104c0*/  LDTM.x64 R4, tmem[UR6] ;  /* 0x00000006000479ee */ /* 0x001fe20008340000 */
[----:B------:R-:W0:Y:S01]  /*104d0*/  LDTM.x64 R132, tmem[UR6+0x40] ;  /* 0x00004006008479ee */ /* 0x000e220008340000 */
[----:B------:R-:W-:Y:S01]  /*104e0*/  LDTM.x64 R68, tmem[UR6+0x80] ;  /* 0x00008006004479ee */ /* 0x000fe20008340000 */
[----:B0-----:R-:W-:Y:S04]  /*104f0*/  STL.64 [R1+0x750], R194 ;  /* 0x000750c201007387 */ /* 0x001fe80000100a00 */
[----:B------:R-:W-:Y:S04]  /*10500*/  STL.64 [R1+0x748], R192 ;  /* 0x000748c001007387 */ /* 0x000fe80000100a00 */
        /* <DEDUP_REMOVED lines=29> */
[----:B------:R0:W-:Y:S02]  /*106e0*/  STL.64 [R1+0x658], R132 ;  /* 0x0006588401007387 */ /* 0x0001e40000100a00 */
[----:B0-----:R-:W0:Y:S01]  /*106f0*/  LDTM.x64 R132, tmem[UR6+0xc0] ;  /* 0x0000c006008479ee */ /* 0x001e220008340000 */
[----:B------:R-:W-:Y:S01]  /*10700*/  FADD R0, -R244, R0 ;  /* 0x00000000f4007221 */ /* 0x000fe20000000100 */
[----:B------:R-:W-:-:S03]  /*10710*/  NOP ;  /* 0x0000000000007918 */ /* 0x000fc60000000000 */
[----:B------:R-:W-:-:S06]  /*10720*/  FMUL R0, R0, 1.4426950216293334961 ;  /* 0x3fb8aa3b00007820 */ /* 0x000fcc0000400000 */
[----:B------:R-:W1:Y:S01]  /*10730*/  MUFU.EX2 R0, R0 ;  /* 0x0000000000007308 */ /* 0x000e620000000800 */
[----:B0-----:R-:W-:Y:S01]  /*10740*/  STL.64 [R1], R132 ;  /* 0x0000008401007387 */ /* 0x001fe20000100a00 */
[----:B------:R-:W-:Y:S01]  /*10750*/  IMAD.MOV.U32 R197, RZ, RZ, R194 ;  /* 0x000000ffffc57224 */ /* 0x000fe200078e00c2 */
[----:B------:R-:W-:Y:S02]  /*10760*/  MOV R3, R195 ;  /* 0x000000c300037202 */ /* 0x000fe40000000f00 */
[----:B------:R-:W-:Y:S01]  /*10770*/  STL.64 [R1+0x8], R134 ;  /* 0x0000088601007387 */ /* 0x000fe20000100a00 */
[----:B------:R-:W-:Y:S01]  /*10780*/  MOV R199, R192 ;  /* 0x000000c000c77202 */ /* 0x000fe20000000f00 */
[----:B------:R-:W-:Y:S02]  /*10790*/  IMAD.MOV.U32 R198, RZ, RZ, R193 ;  /* 0x000000ffffc67224 */ /* 0x000fe400078e00c1 */
[----:B------:R-:W-:Y:S01]  /*107a0*/  STL.64 [R1+0x10], R136 ;  /* 0x0000108801007387 */ /* 0x000fe20000100a00 */
[----:B------:R-:W-:-:S03]  /*107b0*/  IMAD.MOV.U32 R201, RZ, RZ, R190 ;  /* 0x000000ffffc97224 */ /* 0x000fc600078e00be */
[----:B------:R0:W-:Y:S01]  /*107c0*/  STL.64 [R1+0x18], R138 ;  /* 0x0000188a01007387 */ /* 0x0001e20000100a00 */
[----:B------:R-:W-:Y:S01]  /*107d0*/  IMAD.MOV.U32 R200, RZ, RZ, R191 ;  /* 0x000000ffffc87224 */ /* 0x000fe200078e00bf */
[----:B------:R-:W-:Y:S02]  /*107e0*/  MOV R202, R189 ;  /* 0x000000bd00ca7202 */ /* 0x000fe40000000f00 */
[----:B------:R-:W2:Y:S01]  /*107f0*/  LDL.LU.64 R194, [R1+0x750] ;  /* 0x0007500001c27983 */ /* 0x000ea20000300a00 */
[----:B------:R-:W-:Y:S01]  /*10800*/  IMAD.MOV.U32 R203, RZ, RZ, R188 ;  /* 0x000000ffffcb7224 */ /* 0x000fe200078e00bc */
[----:B------:R-:W-:Y:S02]  /*10810*/  MOV R205, R186 ;  /* 0x000000ba00cd7202 */ /* 0x000fe40000000f00 */
[----:B------:R-:W3:Y:S01]  /*10820*/  LDL.LU.64 R192, [R1+0x748] ;  /* 0x0007480001c07983 */ /* 0x000ee20000300a00 */
[----:B------:R-:W-:-:S03]  /*10830*/  IMAD.MOV.U32 R204, RZ, RZ, R187 ;  /* 0x000000ffffcc7224 */ /* 0x000fc600078e00bb */
[----:B------:R-:W4:Y:S01]  /*10840*/  LDL.LU.64 R190, [R1+0x740] ;  /* 0x0007400001be7983 */ /* 0x000f220000300a00 */
[----:B------:R-:W-:Y:S01]  /*10850*/  IMAD.MOV.U32 R209, RZ, RZ, R184 ;  /* 0x000000ffffd17224 */ /* 0x000fe200078e00b8 */
[----:B------:R-:W-:Y:S01]  /*10860*/  MOV R210, R183 ;  /* 0x000000b700d27202 */ /* 0x000fe20000000f00 */
[----:B------:R-:W-:Y:S01]  /*10870*/  IMAD.MOV.U32 R206, RZ, RZ, R185 ;  /* 0x000000ffffce7224 */ /* 0x000fe200078e00b9 */
[----:B------:R-:W2:Y:S01]  /*10880*/  LDL.LU.64 R188, [R1+0x738] ;  /* 0x0007380001bc7983 */ /* 0x000ea20000300a00 */
[----:B------:R-:W-:Y:S01]  /*10890*/  IMAD.MOV.U32 R211, RZ, RZ, R182 ;  /* 0x000000ffffd37224 */ /* 0x000fe200078e00b6 */
[----:B------:R-:W-:Y:S02]  /*108a0*/  MOV R213, R180 ;  /* 0x000000b400d57202 */ /* 0x000fe40000000f00 */
[----:B------:R-:W2:Y:S01]  /*108b0*/  LDL.LU.64 R186, [R1+0x730] ;  /* 0x0007300001ba7983 */ /* 0x000ea20000300a00 */
[----:B------:R-:W-:-:S03]  /*108c0*/  IMAD.MOV.U32 R212, RZ, RZ, R181 ;  /* 0x000000ffffd47224 */ /* 0x000fc600078e00b5 */
[----:B------:R-:W2:Y:S01]  /*108d0*/  LDL.LU.64 R184, [R1+0x728] ;  /* 0x0007280001b87983 */ /* 0x000ea20000300a00 */
        /* <DEDUP_REMOVED lines=54> */
[----:B------:R-:W-:Y:S02]  /*10c40*/  IMAD.MOV.U32 R208, RZ, RZ, R142 ;  /* 0x000000ffffd07224 */ /* 0x000fe400078e008e */
[C---:B-1----:R-:W-:Y:S01]  /*10c50*/  FMUL R60, R0.reuse, R60 ;  /* 0x0000003c003c7220 */ /* 0x042fe20000400000 */
[----:B------:R-:W-:Y:S01]  /*10c60*/  IMAD.MOV.U32 R245, RZ, RZ, R143 ;  /* 0x000000fffff57224 */ /* 0x000fe200078e008f */
[----:B------:R-:W2:Y:S01]  /*10c70*/  LDL.LU.64 R146, [R1+0x690] ;  /* 0x0006900001927983 */ /* 0x000ea20000300a00 */
[----:B------:R-:W-:Y:S01]  /*10c80*/  IMAD.MOV.U32 R207, RZ, RZ, R140 ;  /* 0x000000ffffcf7224 */ /* 0x000fe200078e008c */
[----:B------:R-:W-:Y:S02]  /*10c90*/  MOV R252, R141 ;  /* 0x0000008d00fc7202 */ /* 0x000fe40000000f00 */
[----:B------:R-:W2:Y:S01]  /*10ca0*/  LDL.LU.64 R144, [R1+0x688] ;  /* 0x0006880001907983 */ /* 0x000ea20000300a00 */
[C---:B------:R-:W-:Y:S01]  /*10cb0*/  FMUL R4, R0.reuse, R4 ;  /* 0x0000000400047220 */ /* 0x040fe20000400000 */
[C---:B------:R-:W-:Y:S01]  /*10cc0*/  FMUL R5, R0.reuse, R5 ;  /* 0x0000000500057220 */ /* 0x040fe20000400000 */
[C---:B------:R-:W-:Y:S01]  /*10cd0*/  FMUL R6, R0.reuse, R6 ;  /* 0x0000000600067220 */ /* 0x040fe20000400000 */
[----:B------:R-:W2:Y:S01]  /*10ce0*/  LDL.LU.64 R142, [R1+0x680] ;  /* 0x00068000018e7983 */ /* 0x000ea20000300a00 */
        /* <DEDUP_REMOVED lines=60> */
[----:B------:R-:W2:Y:S04]  /*110b0*/  LDL.LU.64 R140, [R1+0x678] ;  /* 0x00067800018c7983 */ /* 0x000ea80000300a00 */
[----:B0-----:R-:W2:Y:S04]  /*110c0*/  LDL.LU.64 R138, [R1+0x670] ;  /* 0x00067000018a7983 */ /* 0x001ea80000300a00 */
[----:B------:R-:W2:Y:S04]  /*110d0*/  LDL.LU.64 R136, [R1+0x668] ;  /* 0x0006680001887983 */ /* 0x000ea80000300a00 */
[----:B------:R-:W2:Y:S04]  /*110e0*/  LDL.LU.64 R134, [R1+0x660] ;  /* 0x0006600001867983 */ /* 0x000ea80000300a00 */
[----:B------:R-:W2:Y:S01]  /*110f0*/  LDL.LU.64 R132, [R1+0x658] ;  /* 0x0006580001847983 */ /* 0x000ea20000300a00 */
[----:B------:R0:W-:Y:S03]  /*11100*/  STTM.x64 tmem[UR6], R4 ;  /* 0x00000004000079ed */ /* 0x0001e60008340006 */
[----:B0-----:R-:W2:Y:S04]  /*11110*/  LDL.LU R60, [R1] ;  /* 0x00000000013c7983 */ /* 0x001ea80000300800 */
[----:B------:R-:W3:Y:S04]  /*11120*/  LDL.LU R61, [R1+0x4] ;  /* 0x00000400013d7983 */ /* 0x000ee80000300800 */
[----:B------:R-:W4:Y:S04]  /*11130*/  LDL.LU R62, [R1+0x8] ;  /* 0x00000800013e7983 */ /* 0x000f280000300800 */
[----:B------:R-:W4:Y:S04]  /*11140*/  LDL.LU R63, [R1+0xc] ;  /* 0x00000c00013f7983 */ /* 0x000f280000300800 */
[----:B------:R-:W4:Y:S04]  /*11150*/  LDL.LU R64, [R1+0x10] ;  /* 0x0000100001407983 */ /* 0x000f280000300800 */
[----:B------:R-:W4:Y:S04]  /*11160*/  LDL.LU R65, [R1+0x14] ;  /* 0x0000140001417983 */ /* 0x000f280000300800 */
[----:B------:R-:W4:Y:S04]  /*11170*/  LDL.LU R66, [R1+0x18] ;  /* 0x0000180001427983 */ /* 0x000f280000300800 */
[----:B------:R-:W4:Y:S01]  /*11180*/  LDL.LU R67, [R1+0x1c] ;  /* 0x00001c0001437983 */ /* 0x000f220000300800 */
[C---:B------:R-:W-:Y:S01]  /*11190*/  FMUL R12, R0.reuse, R207 ;  /* 0x000000cf000c7220 */ /* 0x040fe20000400000 */
[C---:B------:R-:W-:Y:S01]  /*111a0*/  FMUL R13, R0.reuse, R252 ;  /* 0x000000fc000d7220 */ /* 0x040fe20000400000 */
[C---:B------:R-:W-:Y:S01]  /*111b0*/  FMUL R14, R0.reuse, R208 ;  /* 0x000000d0000e7220 */ /* 0x040fe20000400000 */
[----:B------:R-:W4:Y:S01]  /*111c0*/  LDL.LU R207, [R1+0x650] ;  /* 0x0006500001cf7983 */ /* 0x000f220000300800 */
[C---:B------:R-:W-:Y:S01]  /*111d0*/  FMUL R15, R0.reuse, R245 ;  /* 0x000000f5000f7220 */ /* 0x040fe20000400000 */
[----:B------:R-:W-:-:S02]  /*111e0*/  FMUL R16, R0, R251 ;  /* 0x000000fb00107220 */ /* 0x000fc40000400000 */
[----:B------:R-:W4:Y:S01]  /*111f0*/  LDL.LU R252, [R1+0x64c] ;  /* 0x00064c0001fc7983 */ /* 0x000f220000300800 */
[----:B------:R-:W-:-:S03]  /*11200*/  FMUL R17, R0, R250 ;  /* 0x000000fa00117220 */ /* 0x000fc60000400000 */
[----:B------:R-:W4:Y:S01]  /*11210*/  LDL.LU R208, [R1+0x648] ;  /* 0x0006480001d07983 */ /* 0x000f220000300800 */
[----:B------:R-:W-:-:S03]  /*11220*/  FMUL R18, R0, R249 ;  /* 0x000000f900127220 */ /* 0x000fc60000400000 */
[----:B------:R-:W4:Y:S01]  /*11230*/  LDL.LU R245, [R1+0x644] ;  /* 0x0006440001f57983 */ /* 0x000f220000300800 */
[----:B------:R-:W-:-:S03]  /*11240*/  FMUL R19, R0, R248 ;  /* 0x000000f800137220 */ /* 0x000fc60000400000 */
[----:B------:R0:W5:Y:S01]  /*11250*/  LDL.LU R251, [R1+0x640] ;  /* 0x0006400001fb7983 */ /* 0x0001620000300800 */
        /* <DEDUP_REMOVED lines=79> */
[----:B------:R0:W5:Y:S04]  /*11750*/  LDL.LU R209, [R1+0x5a0] ;  /* 0x0005a00001d17983 */ /* 0x0001680000300800 */
[----:B------:R0:W5:Y:S04]  /*11760*/  LDL.LU R206, [R1+0x59c] ;  /* 0x00059c0001ce7983 */ /* 0x0001680000300800 */
[----:B------:R0:W5:Y:S04]  /*11770*/  LDL.LU R205, [R1+0x598] ;  /* 0x0005980001cd7983 */ /* 0x0001680000300800 */
[----:B------:R0:W5:Y:S01]  /*11780*/  LDL.LU R204, [R1+0x594] ;  /* 0x0005940001cc7983 */ /* 0x0001620000300800 */
[C---:B--2---:R-:W-:Y:S01]  /*11790*/  FMUL R4, R0.reuse, R60 ;  /* 0x0000003c00047220 */ /* 0x044fe20000400000 */
[----:B------:R-:W-:-:S02]  /*117a0*/  FMUL R60, R0, R203 ;  /* 0x000000cb003c7220 */ /* 0x000fc40000400000 */
[----:B------:R0:W5:Y:S01]  /*117b0*/  LDL.LU R203, [R1+0x590] ;  /* 0x0005900001cb7983 */ /* 0x0001620000300800 */
[C---:B---3--:R-:W-:Y:S01]  /*117c0*/  FMUL R5, R0.reuse, R61 ;  /* 0x0000003d00057220 */ /* 0x048fe20000400000 */
[C---:B------:R-:W-:Y:S02]  /*117d0*/  FMUL R61, R0.reuse, R202 ;  /* 0x000000ca003d7220 */ /* 0x040fe40000400000 */
[----:B------:R0:W5:Y:S01]  /*117e0*/  LDL.LU R202, [R1+0x58c] ;  /* 0x00058c0001ca7983 */ /* 0x0001620000300800 */
[C---:B----4-:R-:W-:Y:S01]  /*117f0*/  FMUL R6, R0.reuse, R62 ;  /* 0x0000003e00067220 */ /* 0x050fe20000400000 */
[C---:B------:R-:W-:Y:S02]  /*11800*/  FMUL R62, R0.reuse, R201 ;  /* 0x000000c9003e7220 */ /* 0x040fe40000400000 */
[----:B------:R0:W5:Y:S01]  /*11810*/  LDL.LU R201, [R1+0x588] ;  /* 0x0005880001c97983 */ /* 0x0001620000300800 */
[C---:B------:R-:W-:Y:S01]  /*11820*/  FMUL R7, R0.reuse, R63 ;  /* 0x0000003f00077220 */ /* 0x040fe20000400000 */
[----:B------:R-:W-:-:S02]  /*11830*/  FMUL R63, R0, R200 ;  /* 0x000000c8003f7220 */ /* 0x000fc40000400000 */
[----:B------:R0:W5:Y:S01]  /*11840*/  LDL.LU R200, [R1+0x584] ;  /* 0x0005840001c87983 */ /* 0x0001620000300800 */
[C---:B------:R-:W-:Y:S01]  /*11850*/  FMUL R8, R0.reuse, R64 ;  /* 0x0000004000087220 */ /* 0x040fe20000400000 */
[C---:B------:R-:W-:Y:S02]  /*11860*/  FMUL R64, R0.reuse, R199 ;  /* 0x000000c700407220 */ /* 0x040fe40000400000 */
[----:B------:R0:W5:Y:S01]  /*11870*/  LDL.LU R199, [R1+0x580] ;  /* 0x0005800001c77983 */ /* 0x0001620000300800 */
[C---:B------:R-:W-:Y:S01]  /*11880*/  FMUL R9, R0.reuse, R65 ;  /* 0x0000004100097220 */ /* 0x040fe20000400000 */
        /* <DEDUP_REMOVED lines=136> */
[----:B------:R-:W-:Y:S03]  /*12110*/  STTM.x64 tmem[UR6+0x40], R132 ;  /* 0x00004084000079ed */ /* 0x000fe60008340006 */
[----:B------:R-:W-:Y:S01]  /*12120*/  STTM.x64 tmem[UR6+0x80], R68 ;  /* 0x00008044000079ed */ /* 0x000fe20008340006 */
[----:B------:R1:W-:Y:S01]  /*12130*/  STTM.x64 tmem[UR6+0xc0], R4 ;  /* 0x0000c004000079ed */ /* 0x0003e20008340006 */
[----:B------:R-:W2:Y:S02]  /*12140*/  FENCE.VIEW.ASYNC.T ;  /* 0x00000000000073c6 */ /* 0x000ea40000000200 */
[----:B--2---:R-:W-:Y:S06]  /*12150*/  BAR.SYNC.DEFER_BLOCKING 0x0 ;  /* 0x0000000000007b1d */ /* 0x004fec0000010000 */
[----:B------:R2:W-:Y:S06]  /*12160*/  MEMBAR.ALL.CTA ;  /* 0x0000000000007992 */ /* 0x0005ec0000008000 */
[----:B--2---:R-:W2:Y:S01]  /*12170*/  FENCE.VIEW.ASYNC.S ;  /* 0x00000000000073c6 */ /* 0x004ea20000000000 */
[----:B------:R-:W-:Y:S01]  /*12180*/  FADD R252, R208, R252 ;  /* 0x000000fcd0fc7221 */ /* 0x000fe20000000000 */
[----:B-1----:R-:W-:-:S05]  /*12190*/  LEA R4, R207, UR9, 0x3 ;  /* 0x00000009cf047c11 */ /* 0x002fca000f8e18ff */
[----:B------:R-:W-:Y:S02]  /*121a0*/  VIADD R4, R4, 0x1c000 ;  /* 0x0001c00004047836 */ /* 0x000fe40000000000 */
[----:B------:R-:W-:-:S03]  /*121b0*/  IMAD.MOV.U32 R6, RZ, RZ, R245 ;  /* 0x000000ffff067224 */ /* 0x000fc600078e00f5 */
[----:B------:R-:W-:Y:S01]  /*121c0*/  R2UR UR7, R4 ;  /* 0x00000000040772ca */ /* 0x000fe200000e0000 */
[----:B--2---:R-:W-:Y:S06]  /*121d0*/  BAR.SYNC.DEFER_BLOCKING 0x0 ;  /* 0x0000000000007b1d */ /* 0x004fec0000010000 */
[----:B0-----:R-:W-:Y:S08]  /*121e0*/  @P2 BRA `(.L_x_17) ;  /* 0x0000000000602947 */ /* 0x001ff00003800000 */
[----:B------:R-:W-:Y:S02]  /*121f0*/  ELECT P3, URZ, PT ;  /* 0x0000000000ff782f */ /* 0x000fe40003860000 */
[----:B-----5:R-:W-:Y:S01]  /*12200*/  R2UR UR70, R210 ;  /* 0x00000000d24672ca */ /* 0x020fe200000e0000 */
[----:B------:R-:W-:Y:S01]  /*12210*/  UMOV UR72, 0x0 ;  /* 0x0000000000487882 */ /* 0x000fe20000000000 */
[----:B------:R-:W-:Y:S01]  /*12220*/  UMOV UR73, 0x4400490 ;  /* 0x0440049000497882 */ /* 0x000fe20000000000 */
[----:B------:R-:W-:Y:S02]  /*12230*/  MOV.SPILL R7, UR11 ;  /* 0x0000000b00077c02 */ /* 0x000fe40009000f00 */
[----:B------:R-:W-:Y:S02]  /*12240*/  MOV.SPILL R8, UR10 ;  /* 0x0000000a00087c02 */ /* 0x000fe40009000f00 */
[----:B------:R-:W-:Y:S02]  /*12250*/  R2UR UR10, R214 ;  /* 0x00000000d60a72ca */ /* 0x000fe400000e0000 */
[----:B------:R-:W-:-:S02]  /*12260*/  R2UR UR11, R215 ;  /* 0x00000000d70b72ca */ /* 0x000fc400000e0000 */
[----:B------:R-:W-:Y:S02]  /*12270*/  @P3 IMAD.MOV.U32 R5, RZ, RZ, -0x3fffbff0 ;  /* 0xc0004010ff053424 */ /* 0x000fe400078e00ff */
[----:B------:R-:W-:-:S03]  /*12280*/  MOV R4, UR70 ;  /* 0x0000004600047c02 */ /* 0x000fc60008000f00 */
[----:B------:R-:W-:Y:S01]  /*12290*/  @P3 R2UR UR71, R5 ;  /* 0x00000000054732ca */ /* 0x000fe200000e0000 */
[----:B------:R-:W-:Y:S01]  /*122a0*/  HFMA2 R5, -RZ, RZ, 0, 0 ;  /* 0x00000000ff057431 */ /* 0x000fe200000001ff */
[----:B------:R-:W-:Y:S01]  /*122b0*/  @P3 R2UR UR70, R4 ;  /* 0x00000000044632ca */ /* 0x000fe200000e0000 */
[----:B------:R-:W-:-:S05]  /*122c0*/  IMAD.U32 R4, RZ, RZ, UR7 ;  /* 0x00000007ff047e24 */ /* 0x000fca000f8e00ff */
[----:B------:R-:W-:-:S07]  /*122d0*/  @P3 MOV R4, R4 ;  /* 0x0000000400043202 */ /* 0x000fce0000000f00 */
[----:B------:R0:W-:Y:S02]  /*122e0*/  UTCHMMA tmem[UR4], gdesc[UR70], tmem[UR8], tmem[UR72], idesc[UR73], UPT ;  /* 0x00ff4846040079ea */ /* 0x0001e4000b800008 */
[----:B0-----:R-:W-:Y:S01]  /*122f0*/  @P3 R2UR UR73, R4 ;  /* 0x00000000044932ca */ /* 0x001fe200000e0000 */
[----:B------:R-:W-:Y:S01]  /*12300*/  UIADD3 UR72, UPT, UPT, UR8, 0x100000, URZ ;  /* 0x0010000008487890 */ /* 0x000fe2000fffe0ff */
[----:B------:R-:W-:Y:S01]  /*12310*/  UMOV UR70, 0x0 ;  /* 0x0000000000467882 */ /* 0x000fe20000000000 */
[----:B------:R-:W-:-:S07]  /*12320*/  UMOV UR71, 0x4400490 ;  /* 0x0440049000477882 */ /* 0x000fce0000000000 */
[----:B------:R0:W-:Y:S03]  /*12330*/  UTCHMMA tmem[UR4], gdesc[UR10], tmem[UR72], tmem[UR70], idesc[UR71], UPT ;  /* 0x00ff460a040079ea */ /* 0x0001e6000b800048 */
[----:B------:R1:W-:Y:S01]  /*12340*/  UTCBAR [UR73], URZ ;  /* 0x000000ff490073e9 */ /* 0x0003e200080000ff */
[----:B0-----:R-:W-:Y:S02]  /*12350*/  R2UR.FILL UR11, R7 ;  /* 0x00000000070b72ca */ /* 0x001fe400004e0000 */
[----:B------:R-:W-:-:S15]  /*12360*/  R2UR.FILL UR10, R8 ;  /* 0x00000000080a72ca */ /* 0x000fde00004e0000 */
.L_x_17:
[----:B------:R-:W0:Y:S01]  /*12370*/  LDC R5, c[0x0][0x3f0] ;  /* 0x0000fc00ff057b82 */ /* 0x000e220000000800 */
[----:B-----5:R-:W-:Y:S02]  /*12380*/  VIADD R206, R206, 0x10 ;  /* 0x00000010cece7836 */ /* 0x020fe40000000000 */
[----:B------:R-:W-:Y:S01]  /*12390*/  FFMA R209, R0, R209, R252 ;  /* 0x000000d100d17223 */ /* 0x000fe200000000fc */
[----:B------:R-:W-:Y:S01]  /*123a0*/  VIADD R207, R207, 0x1 ;  /* 0x00000001cfcf7836 */ /* 0x000fe20000000000 */
[----:B------:R-:W-:Y:S01]  /*123b0*/  MOV R0, R244 ;  /* 0x000000f400007202 */ /* 0x000fe20000000f00 */
[----:B------:R-:W-:Y:S02]  /*123c0*/  IMAD.MOV.U32 R13, RZ, RZ, R6 ;  /* 0x000000ffff0d7224 */ /* 0x000fe400078e0006 */
[----:B------:R-:W2:Y:S01]  /*123d0*/  LDC R7, c[0x0][0x3d4] ;  /* 0x0000f500ff077b82 */ /* 0x000ea20000000800 */
[----:B------:R-:W-:-:S04]  /*123e0*/  ISETP.GT.AND P3, PT, R207, 0x1, PT ;  /* 0x00000001cf00780c */ /* 0x000fc80003f64270 */
[----:B------:R-:W-:Y:S02]  /*123f0*/  SEL R245, RZ, 0x1, !P3 ;  /* 0x00000001fff57807 */ /* 0x000fe40005800000 */
[----:B------:R-:W-:Y:S01]  /*12400*/  SEL R207, R207, RZ, !P3 ;  /* 0x000000ffcfcf7207 */ /* 0x000fe20005800000 */
[----:B------:R-:W3:Y:S01]  /*12410*/  LDC R4, c[0x0][0x3c4] ;  /* 0x0000f100ff047b82 */ /* 0x000ee20000000800 */
[----:B------:R-:W-:Y:S01]  /*12420*/  LOP3.LUT R245, R6, R245, RZ, 0x3c, !PT ;  /* 0x000000f506f57212 */ /* 0x000fe200078e3cff */
[----:B0-----:R-:W-:-:S05]  /*12430*/  VIADD R5, R5, 0xfffffff0 ;  /* 0xfffffff005057836 */ /* 0x001fca0000000000 */
[----:B------:R-:W-:Y:S02]  /*12440*/  ISETP.GE.AND P4, PT, R206, R5, PT ;  /* 0x00000005ce00720c */ /* 0x000fe40003f86270 */
[----:B--2---:R-:W-:-:S04]  /*12450*/  SHF.L.U32 R7, R7, 0x4, RZ ;  /* 0x0000000407077819 */ /* 0x004fc800000006ff */
[----:B------:R-:W-:Y:S01]  /*12460*/  IADD3 R2, PT, PT, R7, R2, RZ ;  /* 0x0000000207027210 */ /* 0x000fe20007ffe0ff */
[----:B---3--:R-:W-:-:S04]  /*12470*/  IMAD.SHL.U32 R4, R4, 0x10, RZ ;  /* 0x0000001004047824 */ /* 0x008fc800078e00ff */
[----:B------:R-:W-:Y:S02]  /*12480*/  IMAD.IADD R3, R4, 0x1, R3 ;  /* 0x0000000104037824 */ /* 0x000fe400078e0203 */
[----:B------:R-:W-:Y:S05]  /*12490*/  @!P4 BRA `(.L_x_18) ;  /* 0xffffffac0018c947 */ /* 0x000fea000383ffff */
.L_x_13:
[----:B------:R-:W3:Y:S01]  /*124a0*/  LDC R0, c[0x0][0x3f0] ;  /* 0x0000fc00ff007b82 */ /* 0x000ee20000000800 */
[----:B------:R-:W-:-:S05]  /*124b0*/  IMAD.MOV.U32 R8, RZ, RZ, R209 ;  /* 0x000000ffff087224 */ /* 0x000fca00078e00d1 */
[----:B------:R-:W-:Y:S02]  /*124c0*/  FSETP.GT.AND P2, PT, |R8|, 8.50705917302346158658e+37, PT ;  /* 0x7e8000000800780b */ /* 0x000fe40003f44200 */
[----:B---3--:R-:W-:-:S13]  /*124d0*/  ISETP.GE.AND P3, PT, R0, 0x1, PT ;  /* 0x000000010000780c */ /* 0x008fda0003f66270 */
[----:B------:R-:W-:Y:S05]  /*124e0*/  @!P3 BRA `(.L_x_19) ;  /* 0x00000000000cb947 */ /* 0x000fea0003800000 */
[----:B------:R-:W-:-:S04]  /*124f0*/  IMAD.U32 R6, R6, -0x80000000, RZ ;  /* 0x8000000006067824 */ /* 0x000fc800078e00ff */
[----:B------:R-:W3:Y:S02]  /*12500*/  SYNCS.PHASECHK.TRANS64.TRYWAIT P3, [UR7], R6 ;  /* 0x00000006ff0075a7 */ /* 0x000ee40008061107 */
[----:B---3--:R-:W-:Y:S05]  /*12510*/  @!P3 BRA `(.L_x_20) ;  /* 0x0000009000dcb947 */ /* 0x008fea0003800000 */
.L_x_19:
[----:B------:R-:W3:Y:S01]  /*12520*/  S2R R246, SR_TID.X ;  /* 0x0000000000f67919 */ /* 0x000ee20000002100 */
[----:B------:R-:W-:Y:S01]  /*12530*/  BAR.SYNC.DEFER_BLOCKING 0x0 ;  /* 0x0000000000007b1d */ /* 0x000fe20000010000 */
[C---:B------:R-:W-:Y:S01]  /*12540*/  FSETP.GEU.AND P4, PT, |R8|.reuse, 1.175494350822287508e-38, PT ;  /* 0x008000000800780b */ /* 0x040fe20003f8e200 */
[C---:B------:R-:W-:Y:S01]  /*12550*/  FMUL R3, R8.reuse, 8388608 ;  /* 0x4b00000008037820 */ /* 0x040fe20000400000 */
[----:B------:R-:W-:-:S04]  /*12560*/  FSETP.GEU.AND P3, PT, R8, 1.175494350822287508e-38, PT ;  /* 0x008000000800780b */ /* 0x000fc80003f6e000 */
[----:B------:R-:W-:Y:S01]  /*12570*/  FSEL R3, R3, R8, !P3 ;  /* 0x0000000803037208 */ /* 0x000fe20005800000 */
[----:B------:R-:W4:Y:S01]  /*12580*/  S2R R2, SR_TID.X ;  /* 0x0000000000027919 */ /* 0x000f220000002100 */
[----:B------:R-:W-:-:S05]  /*12590*/  @P2 FMUL R8, R8, 0.25 ;  /* 0x3e80000008082820 */ /* 0x000fca0000400000 */
[----:B------:R-:W-:Y:S01]  /*125a0*/  @!P4 FMUL R8, R8, 16777216 ;  /* 0x4b8000000808c820 */ /* 0x000fe20000400000 */
[----:B------:R-:W0:Y:S02]  /*125b0*/  @!P1 SYNCS.CCTL.IV [UR9+0x1c000] ;  /* 0x01c00000ff0099b1 */ /* 0x000e240008000009 */
[----:B0-----:R-:W-:Y:S01]  /*125c0*/  BAR.SYNC.DEFER_BLOCKING 0x0 ;  /* 0x0000000000007b1d */ /* 0x001fe20000010000 */
[----:B---3--:R-:W-:-:S04]  /*125d0*/  SHF.L.U32 R0, R246, 0x7, RZ ;  /* 0x00000007f6007819 */ /* 0x008fc800000006ff */
[----:B------:R-:W-:Y:S01]  /*125e0*/  LOP3.LUT R0, R0, 0x800, RZ, 0xc0, !PT ;  /* 0x0000080000007812 */ /* 0x000fe200078ec0ff */
[----:B-1----:R-:W0:Y:S04]  /*125f0*/  LDTM.x64 R180, tmem[UR6] ;  /* 0x0000000600b479ee */ /* 0x002e280008340000 */
[----:B------:R-:W-:Y:S02]  /*12600*/  VIADD R4, R0, UR9 ;  /* 0x0000000900047c36 */ /* 0x000fe40008000000 */
[----:B------:R-:W1:Y:S01]  /*12610*/  MUFU.RCP R0, R8 ;  /* 0x0000000800007308 */ /* 0x000e620000001000 */
[----:B----4-:R-:W-:Y:S01]  /*12620*/  LOP3.LUT R5, R2, 0xf, RZ, 0xc0, !PT ;  /* 0x0000000f02057812 */ /* 0x010fe200078ec0ff */
[----:B------:R-:W-:-:S03]  /*12630*/  IMAD.SHL.U32 R2, R246, 0x8, RZ ;  /* 0x00000008f6027824 */ /* 0x000fc600078e00ff */
[----:B------:R-:W-:Y:S02]  /*12640*/  LEA R9, R5, R4, 0x4 ;  /* 0x0000000405097211 */ /* 0x000fe400078e20ff */
[----:B------:R-:W-:Y:S01]  /*12650*/  LOP3.LUT R2, R2, 0x300, RZ, 0xc0, !PT ;  /* 0x0000030002027812 */ /* 0x000fe200078ec0ff */
[----:B------:R-:W3:Y:S04]  /*12660*/  @!P1 SYNCS.CCTL.IV [UR9+0x1c008] ;  /* 0x01c00800ff0099b1 */ /* 0x000ee80008000009 */
[----:B------:R-:W-:Y:S02]  /*12670*/  IMAD.IADD R2, R2, 0x1, R9 ;  /* 0x0000000102027824 */ /* 0x000fe400078e0209 */
[----:B0-----:R-:W-:Y:S01]  /*12680*/  @P2 FMUL R180, R180, 0.25 ;  /* 0x3e800000b4b42820 */ /* 0x001fe20000400000 */
[----:B------:R-:W-:Y:S01]  /*12690*/  @P2 FMUL R182, R182, 0.25 ;  /* 0x3e800000b6b62820 */ /* 0x000fe20000400000 */
[----:B------:R-:W-:Y:S01]  /*126a0*/  @P2 FMUL R184, R184, 0.25 ;  /* 0x3e800000b8b82820 */ /* 0x000fe20000400000 */
[----:B------:R-:W-:Y:S01]  /*126b0*/  @P2 FMUL R186, R186, 0.25 ;  /* 0x3e800000baba2820 */ /* 0x000fe20000400000 */
[----:B------:R-:W-:Y:S01]  /*126c0*/  @!P4 FMUL R180, R180, 16777216 ;  /* 0x4b800000b4b4c820 */ /* 0x000fe20000400000 */
[----:B------:R-:W-:Y:S01]  /*126d0*/  @!P4 FMUL R182, R182, 16777216 ;  /* 0x4b800000b6b6c820 */ /* 0x000fe20000400000 */
[----:B------:R-:W-:Y:S01]  /*126e0*/  @!P4 FMUL R184, R184, 16777216 ;  /* 0x4b800000b8b8c820 */ /* 0x000fe20000400000 */
[----:B------:R-:W-:Y:S01]  /*126f0*/  @!P4 FMUL R186, R186, 16777216 ;  /* 0x4b800000babac820 */ /* 0x000fe20000400000 */
[----:B------:R-:W-:Y:S01]  /*12700*/  @P2 FMUL R181, R181, 0.25 ;  /* 0x3e800000b5b52820 */ /* 0x000fe20000400000 */
        /* <DEDUP_REMOVED lines=11> */
[C---:B-1----:R-:W-:Y:S01]  /*127c0*/  FMUL R180, R0.reuse, R180 ;  /* 0x000000b400b47220 */ /* 0x042fe20000400000 */
[C---:B------:R-:W-:Y:S01]  /*127d0*/  FMUL R5, R0.reuse, R182 ;  /* 0x000000b600057220 */ /* 0x040fe20000400000 */
[C---:B------:R-:W-:Y:S01]  /*127e0*/  FMUL R184, R0.reuse, R184 ;  /* 0x000000b800b87220 */ /* 0x040fe20000400000 */
[----:B-----5:R-:W-:Y:S01]  /*127f0*/  FMUL R7, R0, R186 ;  /* 0x000000ba00077220 */ /* 0x020fe20000400000 */
[----:B------:R-:W-:Y:S01]  /*12800*/  @!P4 FMUL R181, R181, 16777216 ;  /* 0x4b800000b5b5c820 */ /* 0x000fe20000400000 */
        /* <DEDUP_REMOVED lines=22> */
[----:B------:R-:W-:Y:S01]  /*12970*/  FMUL R6, R0, R195 ;  /* 0x000000c300067220 */ /* 0x000fe20000400000 */
[----:B------:R-:W-:Y:S01]  /*12980*/  F2FP.BF16.F32.PACK_AB R248, R183, R248 ;  /* 0x000000f8b7f8723e */ /* 0x000fe200000010ff */
[----:B------:R-:W-:Y:S01]  /*12990*/  @P2 FMUL R208, R208, 0.25 ;  /* 0x3e800000d0d02820 */ /* 0x000fe20000400000 */
[----:B------:R-:W-:Y:S01]  /*129a0*/  F2FP.BF16.F32.PACK_AB R249, R4, R249 ;  /* 0x000000f904f9723e */ /* 0x000fe200000010ff */
[----:B------:R-:W-:Y:S01]  /*129b0*/  @P2 FMUL R196, R196, 0.25 ;  /* 0x3e800000c4c42820 */ /* 0x000fe20000400000 */
[----:B0-----:R-:W-:Y:S01]  /*129c0*/  F2FP.BF16.F32.PACK_AB R240, R5, R180 ;  /* 0x000000b405f0723e */ /* 0x001fe200000010ff */
[C---:B------:R-:W-:Y:S01]  /*129d0*/  FMUL R5, R0.reuse, R190 ;  /* 0x000000be00057220 */ /* 0x040fe20000400000 */
[----:B------:R-:W-:Y:S01]  /*129e0*/  F2FP.BF16.F32.PACK_AB R241, R7, R184 ;  /* 0x000000b807f1723e */ /* 0x000fe200000010ff */
[----:B------:R-:W-:Y:S01]  /*129f0*/  FMUL R7, R0, R194 ;  /* 0x000000c200077220 */ /* 0x000fe20000400000 */
[----:B------:R-:W-:Y:S01]  /*12a00*/  F2FP.BF16.F32.PACK_AB R250, R191, R250 ;  /* 0x000000fabffa723e */ /* 0x000fe200000010ff */
[----:B------:R-:W-:Y:S01]  /*12a10*/  @!P4 FMUL R208, R208, 16777216 ;  /* 0x4b800000d0d0c820 */ /* 0x000fe20000400000 */
[----:B------:R-:W-:Y:S01]  /*12a20*/  F2FP.BF16.F32.PACK_AB R242, R5, R188 ;  /* 0x000000bc05f2723e */ /* 0x000fe200000010ff */
[----:B------:R-:W-:Y:S01]  /*12a30*/  @P2 FMUL R198, R198, 0.25 ;  /* 0x3e800000c6c62820 */ /* 0x000fe20000400000 */
[----:B------:R-:W-:Y:S01]  /*12a40*/  F2FP.BF16.F32.PACK_AB R243, R7, R192 ;  /* 0x000000c007f3723e */ /* 0x000fe200000010ff */
[----:B------:R-:W-:Y:S01]  /*12a50*/  @!P4 FMUL R196, R196, 16777216 ;  /* 0x4b800000c4c4c820 */ /* 0x000fe20000400000 */
[----:B------:R-:W-:Y:S01]  /*12a60*/  F2FP.BF16.F32.PACK_AB R251, R6, R251 ;  /* 0x000000fb06fb723e */ /* 0x000fe200000010ff */
[----:B------:R-:W-:Y:S01]  /*12a70*/  LDTM.x64 R132, tmem[UR6+0x40] ;  /* 0x00004006008479ee */ /* 0x000fe20008340000 */
[----:B------:R-:W-:Y:S01]  /*12a80*/  LDTM.x64 R68, tmem[UR6+0x80] ;  /* 0x00008006004479ee */ /* 0x000fe20008340000 */
[----:B------:R-:W0:Y:S01]  /*12a90*/  LDTM.x64 R4, tmem[UR6+0xc0] ;  /* 0x0000c006000479ee */ /* 0x000e220008340000 */
[----:B------:R-:W-:Y:S01]  /*12aa0*/  NOP ;  /* 0x0000000000007918 */ /* 0x000fe20000000000 */
[----:B---3--:R-:W-:Y:S01]  /*12ab0*/  STS.128 [R2], R240 ;  /* 0x000000f002007388 */ /* 0x008fe20000000c00 */
[----:B------:R-:W-:Y:S01]  /*12ac0*/  @!P4 FMUL R198, R198, 16777216 ;  /* 0x4b800000c6c6c820 */ /* 0x000fe20000400000 */
[----:B------:R-:W-:Y:S01]  /*12ad0*/  @P2 FMUL R200, R200, 0.25 ;  /* 0x3e800000c8c82820 */ /* 0x000fe20000400000 */
[----:B------:R-:W-:Y:S01]  /*12ae0*/  @P2 FMUL R202, R202, 0.25 ;  /* 0x3e800000caca2820 */ /* 0x000fe20000400000 */
[----:B------:R1:W-:Y:S01]  /*12af0*/  STS.128 [R2+0x400], R248 ;  /* 0x000400f802007388 */ /* 0x0003e20000000c00 */
[----:B------:R-:W-:Y:S01]  /*12b00*/  FMUL R245, R0, R198 ;  /* 0x000000c600f57220 */ /* 0x000fe20000400000 */
[----:B------:R-:W-:Y:S01]  /*12b10*/  @P2 FMUL R197, R197, 0.25 ;  /* 0x3e800000c5c52820 */ /* 0x000fe20000400000 */
[----:B------:R-:W-:Y:S01]  /*12b20*/  @P2 FMUL R199, R199, 0.25 ;  /* 0x3e800000c7c72820 */ /* 0x000fe20000400000 */
[----:B------:R-:W-:Y:S01]  /*12b30*/  @!P4 FMUL R200, R200, 16777216 ;  /* 0x4b800000c8c8c820 */ /* 0x000fe20000400000 */
[----:B------:R-:W-:Y:S01]  /*12b40*/  @!P4 FMUL R202, R202, 16777216 ;  /* 0x4b800000cacac820 */ /* 0x000fe20000400000 */
[----:B------:R-:W-:Y:S01]  /*12b50*/  @P2 FMUL R201, R201, 0.25 ;  /* 0x3e800000c9c92820 */ /* 0x000fe20000400000 */
[----:B------:R-:W-:Y:S01]  /*12b60*/  @P2 FMUL R203, R203, 0.25 ;  /* 0x3e800000cbcb2820 */ /* 0x000fe20000400000 */
[----:B------:R-:W-:Y:S01]  /*12b70*/  @P2 FMUL R204, R204, 0.25 ;  /* 0x3e800000cccc2820 */ /* 0x000fe20000400000 */
[----:B------:R-:W-:Y:S01]  /*12b80*/  @P2 FMUL R206, R206, 0.25 ;  /* 0x3e800000cece2820 */ /* 0x000fe20000400000 */
[----:B------:R-:W-:Y:S01]  /*12b90*/  @P2 FMUL R210, R210, 0.25 ;  /* 0x3e800000d2d22820 */ /* 0x000fe20000400000 */
[----:B-1----:R-:W-:Y:S01]  /*12ba0*/  FMUL R251, R0, R208 ;  /* 0x000000d000fb7220 */ /* 0x002fe20000400000 */
[----:B------:R-:W-:Y:S01]  /*12bb0*/  LOP3.LUT R208, R246, 0x7f, RZ, 0xc0, !PT ;  /* 0x0000007ff6d07812 */ /* 0x000fe200078ec0ff */
[----:B------:R-:W-:Y:S01]  /*12bc0*/  FMUL R248, R0, R196 ;  /* 0x000000c400f87220 */ /* 0x000fe20000400000 */
[----:B0-----:R-:W-:Y:S01]  /*12bd0*/  BAR.SYNC.DEFER_BLOCKING 0x0 ;  /* 0x0000000000007b1d */ /* 0x001fe20000010000 */
[----:B------:R-:W-:Y:S01]  /*12be0*/  @!P4 FMUL R197, R197, 16777216 ;  /* 0x4b800000c5c5c820 */ /* 0x000fe20000400000 */
[----:B------:R-:W-:Y:S01]  /*12bf0*/  LEA R208, R208, UR9, 0x4 ;  /* 0x00000009d0d07c11 */ /* 0x000fe2000f8e20ff */
[----:B------:R-:W-:Y:S01]  /*12c00*/  @!P4 FMUL R199, R199, 16777216 ;  /* 0x4b800000c7c7c820 */ /* 0x000fe20000400000 */
[----:B------:R-:W-:Y:S01]  /*12c10*/  F2FP.BF16.F32.PACK_AB R248, R245, R248 ;  /* 0x000000f8f5f8723e */ /* 0x000fe200000010ff */
[----:B------:R-:W-:Y:S01]  /*12c20*/  @P2 FMUL R205, R205, 0.25 ;  /* 0x3e800000cdcd2820 */ /* 0x000fe20000400000 */
[----:B------:R-:W-:Y:S01]  /*12c30*/  @P2 FMUL R207, R207, 0.25 ;  /* 0x3e800000cfcf2820 */ /* 0x000fe20000400000 */
[----:B------:R-:W-:Y:S01]  /*12c40*/  @P2 FMUL R209, R209, 0.25 ;  /* 0x3e800000d1d12820 */ /* 0x000fe20000400000 */
[----:B------:R-:W-:Y:S01]  /*12c50*/  @P2 FMUL R211, R211, 0.25 ;  /* 0x3e800000d3d32820 */ /* 0x000fe20000400000 */
[C---:B------:R-:W-:Y:S01]  /*12c60*/  FMUL R249, R0.reuse, R200 ;  /* 0x000000c800f97220 */ /* 0x040fe20000400000 */
[----:B------:R-:W-:Y:S01]  /*12c70*/  FMUL R202, R0, R202 ;  /* 0x000000ca00ca7220 */ /* 0x000fe20000400000 */
[----:B------:R-:W-:Y:S01]  /*12c80*/  @!P4 FMUL R201, R201, 16777216 ;  /* 0x4b800000c9c9c820 */ /* 0x000fe20000400000 */
[----:B------:R-:W-:Y:S01]  /*12c90*/  @!P4 FMUL R203, R203, 16777216 ;  /* 0x4b800000cbcbc820 */ /* 0x000fe20000400000 */
[----:B------:R-:W-:Y:S01]  /*12ca0*/  @!P4 FMUL R204, R204, 16777216 ;  /* 0x4b800000ccccc820 */ /* 0x000fe20000400000 */
[----:B------:R-:W-:Y:S01]  /*12cb0*/  @!P4 FMUL R206, R206, 16777216 ;  /* 0x4b800000cecec820 */ /* 0x000fe20000400000 */
[----:B------:R-:W-:Y:S01]  /*12cc0*/  @!P4 FMUL R210, R210, 16777216 ;  /* 0x4b800000d2d2c820 */ /* 0x000fe20000400000 */
[----:B------:R-:W0:Y:S01]  /*12cd0*/  LDS.128 R240, [R208] ;  /* 0x00000000d0f07984 */ /* 0x000e220000000c00 */
[C---:B------:R-:W-:Y:S01]  /*12ce0*/  FMUL R196, R0.reuse, R197 ;  /* 0x000000c500c47220 */ /* 0x040fe20000400000 */
[----:B------:R-:W-:Y:S01]  /*12cf0*/  FMUL R199, R0, R199 ;  /* 0x000000c700c77220 */ /* 0x000fe20000400000 */
[----:B------:R-:W-:Y:S01]  /*12d00*/  @!P4 FMUL R205, R205, 16777216 ;  /* 0x4b800000cdcdc820 */ /* 0x000fe20000400000 */
[----:B------:R-:W-:Y:S01]  /*12d10*/  @!P4 FMUL R207, R207, 16777216 ;  /* 0x4b800000cfcfc820 */ /* 0x000fe20000400000 */
[----:B------:R-:W-:Y:S01]  /*12d20*/  @!P4 FMUL R209, R209, 16777216 ;  /* 0x4b800000d1d1c820 */ /* 0x000fe20000400000 */
[----:B------:R-:W-:Y:S01]  /*12d30*/  @!P4 FMUL R211, R211, 16777216 ;  /* 0x4b800000d3d3c820 */ /* 0x000fe20000400000 */
[----:B------:R-:W-:Y:S01]  /*12d40*/  F2FP.BF16.F32.PACK_AB R249, R202, R249 ;  /* 0x000000f9caf9723e */ /* 0x000fe200000010ff */
[C---:B------:R-:W-:Y:S01]  /*12d50*/  FMUL R198, R0.reuse, R203 ;  /* 0x000000cb00c67220 */ /* 0x040fe20000400000 */
[C---:B------:R-:W-:Y:S01]  /*12d60*/  FMUL R250, R0.reuse, R204 ;  /* 0x000000cc00fa7220 */ /* 0x040fe20000400000 */
[C---:B------:R-:W-:Y:S01]  /*12d70*/  FMUL R247, R0.reuse, R206 ;  /* 0x000000ce00f77220 */ /* 0x040fe20000400000 */
[----:B------:R-:W-:Y:S01]  /*12d80*/  FMUL R210, R0, R210 ;  /* 0x000000d200d27220 */ /* 0x000fe20000400000 */
[----:B0-----:R-:W-:Y:S01]  /*12d90*/  STL [R1+0x14], R241 ;  /* 0x000014f101007387 */ /* 0x001fe20000100800 */
[----:B------:R-:W-:Y:S01]  /*12da0*/  IMAD.MOV.U32 R245, RZ, RZ, R240 ;  /* 0x000000fffff57224 */ /* 0x000fe200078e00f0 */
[----:B------:R-:W-:-:S02]  /*12db0*/  F2FP.BF16.F32.PACK_AB R196, R199, R196 ;  /* 0x000000c4c7c4723e */ /* 0x000fc400000010ff */
[----:B------:R-:W-:Y:S01]  /*12dc0*/  STL.64 [R1+0x18], R242 ;  /* 0x000018f201007387 */ /* 0x000fe20000100a00 */
[C---:B------:R-:W-:Y:S01]  /*12dd0*/  FMUL R197, R0.reuse, R201 ;  /* 0x000000c900c57220 */ /* 0x040fe20000400000 */
[C---:B------:R-:W-:Y:S01]  /*12de0*/  FMUL R205, R0.reuse, R205 ;  /* 0x000000cd00cd7220 */ /* 0x040fe20000400000 */
[C---:B------:R-:W-:Y:S01]  /*12df0*/  FMUL R200, R0.reuse, R207 ;  /* 0x000000cf00c87220 */ /* 0x040fe20000400000 */
[----:B------:R-:W0:Y:S01]  /*12e00*/  LDS.128 R240, [R208+0x800] ;  /* 0x00080000d0f07984 */ /* 0x000e220000000c00 */
[----:B------:R-:W-:Y:S01]  /*12e10*/  FMUL R202, R0, R211 ;  /* 0x000000d300ca7220 */ /* 0x000fe20000400000 */
[----:B------:R-:W-:Y:S02]  /*12e20*/  F2FP.BF16.F32.PACK_AB R250, R247, R250 ;  /* 0x000000faf7fa723e */ /* 0x000fe400000010ff */
[----:B------:R-:W-:Y:S01]  /*12e30*/  F2FP.BF16.F32.PACK_AB R251, R210, R251 ;  /* 0x000000fbd2fb723e */ /* 0x000fe200000010ff */
[----:B------:R-:W-:Y:S06]  /*12e40*/  BAR.SYNC.DEFER_BLOCKING 0x0 ;  /* 0x0000000000007b1d */ /* 0x000fec0000010000 */
[----:B0-----:R-:W-:Y:S04]  /*12e50*/  STL.64 [R1], R240 ;  /* 0x000000f001007387 */ /* 0x001fe80000100a00 */
[----:B------:R0:W-:Y:S04]  /*12e60*/  STL.64 [R1+0x8], R242 ;  /* 0x000008f201007387 */ /* 0x0001e80000100a00 */
[----:B0-----:R-:W3:Y:S04]  /*12e70*/  LDL.LU.64 R242, [R1+0x580] ;  /* 0x0005800001f27983 */ /* 0x001ee80000300a00 */
[----:B------:R-:W4:Y:S01]  /*12e80*/  LDL.LU.64 R240, [R1+0x578] ;  /* 0x0005780001f07983 */ /* 0x000f220000300a00 */
[----:B------:R-:W-:Y:S01]  /*12e90*/  FMUL R199, R0, R209 ;  /* 0x000000d100c77220 */ /* 0x000fe20000400000 */
[----:B------:R-:W-:Y:S01]  /*12ea0*/  F2FP.BF16.F32.PACK_AB R197, R198, R197 ;  /* 0x000000c5c6c5723e */ /* 0x000fe200000010ff */
[----:B------:R-:W-:Y:S01]  /*12eb0*/  @P2 FMUL R212, R212, 0.25 ;  /* 0x3e800000d4d42820 */ /* 0x000fe20000400000 */
[----:B------:R-:W-:Y:S01]  /*12ec0*/  F2FP.BF16.F32.PACK_AB R198, R200, R205 ;  /* 0x000000cdc8c6723e */ /* 0x000fe200000010ff */
[----:B------:R-:W-:Y:S01]  /*12ed0*/  STS.128 [R2], R248 ;  /* 0x000000f802007388 */ /* 0x000fe20000000c00 */
[----:B------:R-:W-:Y:S01]  /*12ee0*/  F2FP.BF16.F32.PACK_AB R199, R202, R199 ;  /* 0x000000c7cac7723e */ /* 0x000fe200000010ff */
[----:B------:R-:W-:Y:S01]  /*12ef0*/  @P2 FMUL R214, R214, 0.25 ;  /* 0x3e800000d6d62820 */ /* 0x000fe20000400000 */
[----:B------:R-:W-:Y:S01]  /*12f00*/  @!P4 FMUL R212, R212, 16777216 ;  /* 0x4b800000d4d4c820 */ /* 0x000fe20000400000 */
[----:B------:R-:W-:Y:S01]  /*12f10*/  @P2 FMUL R220, R220, 0.25 ;  /* 0x3e800000dcdc2820 */ /* 0x000fe20000400000 */
[----:B------:R-:W-:Y:S01]  /*12f20*/  @P2 FMUL R222, R222, 0.25 ;  /* 0x3e800000dede2820 */ /* 0x000fe20000400000 */
[----:B------:R0:W-:Y:S01]  /*12f30*/  STS.128 [R2+0x400], R196 ;  /* 0x000400c402007388 */ /* 0x0001e20000000c00 */
[----:B------:R-:W-:Y:S01]  /*12f40*/  @!P4 FMUL R214, R214, 16777216 ;  /* 0x4b800000d6d6c820 */ /* 0x000fe20000400000 */
[----:B------:R-:W-:Y:S01]  /*12f50*/  @P2 FMUL R224, R224, 0.25 ;  /* 0x3e800000e0e02820 */ /* 0x000fe20000400000 */
[----:B------:R-:W-:Y:S01]  /*12f60*/  @P2 FMUL R226, R226, 0.25 ;  /* 0x3e800000e2e22820 */ /* 0x000fe20000400000 */
[----:B------:R-:W-:Y:S01]  /*12f70*/  BAR.SYNC.DEFER_BLOCKING 0x0 ;  /* 0x0000000000007b1d */ /* 0x000fe20000010000 */
[C---:B------:R-:W-:Y:S01]  /*12f80*/  FMUL R212, R0.reuse, R212 ;  /* 0x000000d400d47220 */ /* 0x040fe20000400000 */
[----:B------:R-:W-:Y:S01]  /*12f90*/  FMUL R201, R0, R214 ;  /* 0x000000d600c97220 */ /* 0x000fe20000400000 */
[----:B------:R-:W-:Y:S01]  /*12fa0*/  @!P4 FMUL R220, R220, 16777216 ;  /* 0x4b800000dcdcc820 */ /* 0x000fe20000400000 */
[----:B------:R-:W-:Y:S01]  /*12fb0*/  @!P4 FMUL R222, R222, 16777216 ;  /* 0x4b800000dedec820 */ /* 0x000fe20000400000 */
[----:B------:R-:W-:Y:S01]  /*12fc0*/  @!P4 FMUL R224, R224, 16777216 ;  /* 0x4b800000e0e0c820 */ /* 0x000fe20000400000 */
[----:B------:R-:W-:Y:S01]  /*12fd0*/  @!P4 FMUL R226, R226, 16777216 ;  /* 0x4b800000e2e2c820 */ /* 0x000fe20000400000 */
[----:B------:R-:W-:Y:S01]  /*12fe0*/  @P2 FMUL R216, R216, 0.25 ;  /* 0x3e800000d8d82820 */ /* 0x000fe20000400000 */
[----:B------:R-:W-:Y:S01]  /*12ff0*/  @P2 FMUL R218, R218, 0.25 ;  /* 0x3e800000dada2820 */ /* 0x000fe20000400000 */
[----:B------:R-:W-:Y:S01]  /*13000*/  FMUL R224, R0, R224 ;  /* 0x000000e000e07220 */ /* 0x000fe20000400000 */
[----:B------:R-:W-:Y:S01]  /*13010*/  @P2 FMUL R213, R213, 0.25 ;  /* 0x3e800000d5d52820 */ /* 0x000fe20000400000 */
[----:B------:R-:W-:Y:S01]  /*13020*/  @!P4 FMUL R216, R216, 16777216 ;  /* 0x4b800000d8d8c820 */ /* 0x000fe20000400000 */
[----:B0-----:R-:W-:Y:S01]  /*13030*/  F2FP.BF16.F32.PACK_AB R196, R201, R212 ;  /* 0x000000d4c9c4723e */ /* 0x001fe200000010ff */
[C---:B------:R-:W-:Y:S01]  /*13040*/  FMUL R198, R0.reuse, R220 ;  /* 0x000000dc00c67220 */ /* 0x040fe20000400000 */
[C---:B------:R-:W-:Y:S01]  /*13050*/  FMUL R199, R0.reuse, R222 ;  /* 0x000000de00c77220 */ /* 0x040fe20000400000 */
[----:B------:R-:W-:Y:S01]  /*13060*/  FMUL R201, R0, R226 ;  /* 0x000000e200c97220 */ /* 0x000fe20000400000 */
[----:B------:R-:W-:Y:S01]  /*13070*/  @!P4 FMUL R218, R218, 16777216 ;  /* 0x4b800000dadac820 */ /* 0x000fe20000400000 */
[----:B------:R-:W-:Y:S01]  /*13080*/  @P2 FMUL R215, R215, 0.25 ;  /* 0x3e800000d7d72820 */ /* 0x000fe20000400000 */
[C---:B------:R-:W-:Y:S01]  /*13090*/  FMUL R197, R0.reuse, R216 ;  /* 0x000000d800c57220 */ /* 0x040fe20000400000 */
[----:B------:R-:W-:Y:S01]  /*130a0*/  F2FP.BF16.F32.PACK_AB R198, R199, R198 ;  /* 0x000000c6c7c6723e */ /* 0x000fe200000010ff */
[----:B------:R-:W-:Y:S01]  /*130b0*/  FMUL R218, R0, R218 ;  /* 0x000000da00da7220 */ /* 0x000fe20000400000 */
[----:B------:R-:W-:Y:S01]  /*130c0*/  F2FP.BF16.F32.PACK_AB R199, R201, R224 ;  /* 0x000000e0c9c7723e */ /* 0x000fe200000010ff */
[----:B------:R-:W-:Y:S01]  /*130d0*/  @!P4 FMUL R213, R213, 16777216 ;  /* 0x4b800000d5d5c820 */ /* 0x000fe20000400000 */
[----:B------:R-:W-:Y:S01]  /*130e0*/  @!P4 FMUL R215, R215, 16777216 ;  /* 0x4b800000d7d7c820 */ /* 0x000fe20000400000 */
[----:B------:R-:W0:Y:S01]  /*130f0*/  LDS.128 R200, [R208] ;  /* 0x00000000d0c87984 */ /* 0x000e220000000c00 */
[----:B------:R-:W-:Y:S01]  /*13100*/  @P2 FMUL R217, R217, 0.25 ;  /* 0x3e800000d9d92820 */ /* 0x000fe20000400000 */
[----:B------:R-:W-:Y:S01]  /*13110*/  @P2 FMUL R219, R219, 0.25 ;  /* 0x3e800000dbdb2820 */ /* 0x000fe20000400000 */
[----:B------:R-:W-:Y:S01]  /*13120*/  @P2 FMUL R221, R221, 0.25 ;  /* 0x3e800000dddd2820 */ /* 0x000fe20000400000 */
[----:B------:R-:W-:Y:S01]  /*13130*/  LDS.128 R204, [R208+0x800] ;  /* 0x00080000d0cc7984 */ /* 0x000fe20000000c00 */
[----:B------:R-:W-:Y:S01]  /*13140*/  @P2 FMUL R223, R223, 0.25 ;  /* 0x3e800000dfdf2820 */ /* 0x000fe20000400000 */
[----:B------:R-:W-:Y:S01]  /*13150*/  F2FP.BF16.F32.PACK_AB R197, R218, R197 ;  /* 0x000000c5dac5723e */ /* 0x000fe200000010ff */
[C---:B------:R-:W-:Y:S01]  /*13160*/  FMUL R213, R0.reuse, R213 ;  /* 0x000000d500d57220 */ /* 0x040fe20000400000 */
[----:B------:R-:W-:Y:S01]  /*13170*/  BAR.SYNC.DEFER_BLOCKING 0x0 ;  /* 0x0000000000007b1d */ /* 0x000fe20000010000 */
[C---:B------:R-:W-:Y:S01]  /*13180*/  FMUL R210, R0.reuse, R215 ;  /* 0x000000d700d27220 */ /* 0x040fe20000400000 */
[----:B------:R-:W-:Y:S01]  /*13190*/  @!P4 FMUL R217, R217, 16777216 ;  /* 0x4b800000d9d9c820 */ /* 0x000fe20000400000 */
[----:B------:R-:W-:Y:S01]  /*131a0*/  @!P4 FMUL R219, R219, 16777216 ;  /* 0x4b800000dbdbc820 */ /* 0x000fe20000400000 */
[----:B------:R-:W-:Y:S01]  /*131b0*/  @!P4 FMUL R221, R221, 16777216 ;  /* 0x4b800000ddddc820 */ /* 0x000fe20000400000 */
[----:B------:R-:W-:Y:S01]  /*131c0*/  @!P4 FMUL R223, R223, 16777216 ;  /* 0x4b800000dfdfc820 */ /* 0x000fe20000400000 */
[----:B------:R-:W-:Y:S01]  /*131d0*/  @P2 FMUL R225, R225, 0.25 ;  /* 0x3e800000e1e12820 */ /* 0x000fe20000400000 */
[----:B------:R-:W-:Y:S01]  /*131e0*/  @P2 FMUL R227, R227, 0.25 ;  /* 0x3e800000e3e32820 */ /* 0x000fe20000400000 */
[----:B------:R-:W-:Y:S01]  /*131f0*/  FMUL R221, R0, R221 ;  /* 0x000000dd00dd7220 */ /* 0x000fe20000400000 */
[----:B------:R-:W-:Y:S01]  /*13200*/  IADD3 R209, PT, PT, R3, -0x3f3504f3, RZ ;  /* 0xc0cafb0d03d17810 */ /* 0x000fe20007ffe0ff */
[----:B------:R-:W-:Y:S01]  /*13210*/  @!P4 FMUL R225, R225, 16777216 ;  /* 0x4b800000e1e1c820 */ /* 0x000fe20000400000 */
[----:B------:R-:W-:Y:S01]  /*13220*/  @!P4 FMUL R227, R227, 16777216 ;  /* 0x4b800000e3e3c820 */ /* 0x000fe20000400000 */
[----:B------:R-:W-:Y:S01]  /*13230*/  ISETP.GE.U32.AND P1, PT, R3, 0x7f800000, PT ;  /* 0x7f8000000300780c */ /* 0x000fe20003f26070 */
[----:B------:R-:W-:Y:S01]  /*13240*/  @P2 FMUL R70, R70, 0.25 ;  /* 0x3e80000046462820 */ /* 0x000fe20000400000 */
[----:B------:R-:W-:Y:S01]  /*13250*/  @P2 FMUL R231, R231, 0.25 ;  /* 0x3e800000e7e72820 */ /* 0x000fe20000400000 */
[----:B------:R-:W-:Y:S01]  /*13260*/  FMUL R212, R0, R227 ;  /* 0x000000e300d47220 */ /* 0x000fe20000400000 */
[----:B------:R-:W-:Y:S01]  /*13270*/  @P2 FMUL R165, R165, 0.25 ;  /* 0x3e800000a5a52820 */ /* 0x000fe20000400000 */
[----:B------:R-:W-:Y:S01]  /*13280*/  @P2 FMUL R150, R150, 0.25 ;  /* 0x3e80000096962820 */ /* 0x000fe20000400000 */
[----:B------:R-:W-:Y:S01]  /*13290*/  @P2 FMUL R183, R183, 0.25 ;  /* 0x3e800000b7b72820 */ /* 0x000fe20000400000 */
[----:B------:R-:W-:Y:S01]  /*132a0*/  @P2 FMUL R134, R134, 0.25 ;  /* 0x3e80000086862820 */ /* 0x000fe20000400000 */
[----:B------:R-:W-:Y:S01]  /*132b0*/  @P2 FMUL R73, R73, 0.25 ;  /* 0x3e80000049492820 */ /* 0x000fe20000400000 */
[----:B------:R-:W-:Y:S01]  /*132c0*/  @!P4 FMUL R70, R70, 16777216 ;  /* 0x4b8000004646c820 */ /* 0x000fe20000400000 */
[----:B------:R-:W-:Y:S01]  /*132d0*/  @P2 FMUL R229, R229, 0.25 ;  /* 0x3e800000e5e52820 */ /* 0x000fe20000400000 */
[----:B------:R-:W-:Y:S01]  /*132e0*/  @P2 FMUL R166, R166, 0.25 ;  /* 0x3e800000a6a62820 */ /* 0x000fe20000400000 */
[----:B------:R1:W-:Y:S01]  /*132f0*/  STS.128 [R2], R196 ;  /* 0x000000c402007388 */ /* 0x0003e20000000c00 */
        /* <DEDUP_REMOVED lines=8> */
[----:B------:R-:W-:Y:S01]  /*13380*/  @!P4 FMUL R150, R150, 16777216 ;  /* 0x4b8000009696c820 */ /* 0x000fe20000400000 */
[----:B------:R-:W-:Y:S01]  /*13390*/  @!P4 FMUL R183, R183, 16777216 ;  /* 0x4b800000b7b7c820 */ /* 0x000fe20000400000 */
[----:B------:R-:W-:Y:S01]  /*133a0*/  @P2 FMUL R116, R116, 0.25 ;  /* 0x3e80000074742820 */ /* 0x000fe20000400000 */
[----:B------:R-:W-:Y:S01]  /*133b0*/  @P2 FMUL R156, R156, 0.25 ;  /* 0x3e8000009c9c2820 */ /* 0x000fe20000400000 */
[----:B------:R-:W-:Y:S01]  /*133c0*/  @P2 FMUL R170, R170, 0.25 ;  /* 0x3e800000aaaa2820 */ /* 0x000fe20000400000 */
[----:B------:R-:W-:Y:S01]  /*133d0*/  @!P4 FMUL R134, R134, 16777216 ;  /* 0x4b8000008686c820 */ /* 0x000fe20000400000 */
[----:B------:R-:W-:Y:S01]  /*133e0*/  @P2 FMUL R91, R91, 0.25 ;  /* 0x3e8000005b5b2820 */ /* 0x000fe20000400000 */
[----:B-1----:R-:W-:Y:S01]  /*133f0*/  F2FP.BF16.F32.PACK_AB R196, R210, R213 ;  /* 0x000000d5d2c4723e */ /* 0x002fe200000010ff */
[C---:B------:R-:W-:Y:S01]  /*13400*/  FMUL R197, R0.reuse, R217 ;  /* 0x000000d900c57220 */ /* 0x040fe20000400000 */
[C---:B------:R-:W-:Y:S01]  /*13410*/  FMUL R198, R0.reuse, R219 ;  /* 0x000000db00c67220 */ /* 0x040fe20000400000 */
[C---:B------:R-:W-:Y:S01]  /*13420*/  FMUL R210, R0.reuse, R223 ;  /* 0x000000df00d27220 */ /* 0x040fe20000400000 */
[----:B------:R-:W-:Y:S01]  /*13430*/  FMUL R199, R0, R225 ;  /* 0x000000e100c77220 */ /* 0x000fe20000400000 */
[----:B------:R-:W-:Y:S01]  /*13440*/  @P2 FMUL R119, R119, 0.25 ;  /* 0x3e80000077772820 */ /* 0x000fe20000400000 */
[----:B------:R-:W-:Y:S01]  /*13450*/  @P2 FMUL R120, R120, 0.25 ;  /* 0x3e80000078782820 */ /* 0x000fe20000400000 */
[----:B------:R-:W-:Y:S01]  /*13460*/  F2FP.BF16.F32.PACK_AB R197, R198, R197 ;  /* 0x000000c5c6c5723e */ /* 0x000fe200000010ff */
[----:B------:R-:W-:Y:S01]  /*13470*/  @!P4 FMUL R73, R73, 16777216 ;  /* 0x4b8000004949c820 */ /* 0x000fe20000400000 */
[----:B------:R-:W-:Y:S01]  /*13480*/  F2FP.BF16.F32.PACK_AB R198, R210, R221 ;  /* 0x000000ddd2c6723e */ /* 0x000fe200000010ff */
[----:B------:R-:W-:Y:S01]  /*13490*/  FMUL R227, R0, R70 ;  /* 0x0000004600e37220 */ /* 0x000fe20000400000 */
[----:B------:R-:W-:Y:S01]  /*134a0*/  LOP3.LUT R210, R209, 0xff800000, RZ, 0xc0, !PT ;  /* 0xff800000d1d27812 */ /* 0x000fe200078ec0ff */
[----:B------:R-:W-:Y:S01]  /*134b0*/  @!P4 FMUL R229, R229, 16777216 ;  /* 0x4b800000e5e5c820 */ /* 0x000fe20000400000 */
[----:B------:R-:W-:Y:S01]  /*134c0*/  F2FP.BF16.F32.PACK_AB R199, R212, R199 ;  /* 0x000000c7d4c7723e */ /* 0x000fe200000010ff */
[----:B------:R-:W-:-:S02]  /*134d0*/  IMAD.MOV.U32 R212, RZ, RZ, 0x3dc6b27f ;  /* 0x3dc6b27fffd47424 */ /* 0x000fc400078e00ff */
[----:B------:R-:W-:Y:S01]  /*134e0*/  @P2 FMUL R152, R152, 0.25 ;  /* 0x3e80000098982820 */ /* 0x000fe20000400000 */
[----:B------:R-:W-:Y:S02]  /*134f0*/  IMAD.IADD R209, R3, 0x1, -R210 ;  /* 0x0000000103d17824 */ /* 0x000fe400078e0ad2 */
[----:B------:R-:W-:Y:S01]  /*13500*/  @P2 FMUL R153, R153, 0.25 ;  /* 0x3e80000099992820 */ /* 0x000fe20000400000 */
[----:B------:R1:W-:Y:S01]  /*13510*/  STS.128 [R2+0x400], R196 ;  /* 0x000400c402007388 */ /* 0x0003e20000000c00 */
[----:B------:R-:W-:Y:S01]  /*13520*/  @!P4 FMUL R166, R166, 16777216 ;  /* 0x4b800000a6a6c820 */ /* 0x000fe20000400000 */
[----:B------:R-:W-:Y:S01]  /*13530*/  FADD R209, R209, -1 ;  /* 0xbf800000d1d17421 */ /* 0x000fe20000000000 */
[----:B------:R-:W-:Y:S01]  /*13540*/  @!P4 FMUL R169, R169, 16777216 ;  /* 0x4b800000a9a9c820 */ /* 0x000fe20000400000 */
[----:B------:R-:W-:Y:S01]  /*13550*/  @!P4 FMUL R182, R182, 16777216 ;  /* 0x4b800000b6b6c820 */ /* 0x000fe20000400000 */
[----:B------:R-:W-:Y:S01]  /*13560*/  @P2 FMUL R105, R105, 0.25 ;  /* 0x3e80000069692820 */ /* 0x000fe20000400000 */
[----:B------:R-:W-:Y:S01]  /*13570*/  FFMA.FTZ R212, R209, R212, -0.16845393180847167969 ;  /* 0xbe2c7f30d1d47423 */ /* 0x000fe200000100d4 */
[----:B------:R-:W-:Y:S01]  /*13580*/  @P2 FMUL R107, R107, 0.25 ;  /* 0x3e8000006b6b2820 */ /* 0x000fe20000400000 */
[----:B------:R-:W-:Y:S01]  /*13590*/  @P2 FMUL R122, R122, 0.25 ;  /* 0x3e8000007a7a2820 */ /* 0x000fe20000400000 */
[----:B------:R-:W-:Y:S01]  /*135a0*/  @P2 FMUL R126, R126, 0.25 ;  /* 0x3e8000007e7e2820 */ /* 0x000fe20000400000 */
[----:B------:R-:W-:Y:S01]  /*135b0*/  FFMA.FTZ R212, R209, R212, 0.1716887056827545166 ;  /* 0x3e2fcf2ad1d47423 */ /* 0x000fe200000100d4 */
[----:B------:R-:W-:Y:S01]  /*135c0*/  @P2 FMUL R12, R12, 0.25 ;  /* 0x3e8000000c0c2820 */ /* 0x000fe20000400000 */
[----:B------:R-:W-:Y:S01]  /*135d0*/  @P2 FMUL R13, R13, 0.25 ;  /* 0x3e8000000d0d2820 */ /* 0x000fe20000400000 */
[----:B------:R-:W-:Y:S01]  /*135e0*/  @P2 FMUL R14, R14, 0.25 ;  /* 0x3e8000000e0e2820 */ /* 0x000fe20000400000 */
[----:B------:R-:W-:Y:S01]  /*135f0*/  FFMA.FTZ R212, R209, R212, -0.17900948226451873779 ;  /* 0xbe374e43d1d47423 */ /* 0x000fe200000100d4 */
[----:B------:R-:W-:Y:S01]  /*13600*/  @P2 FMUL R15, R15, 0.25 ;  /* 0x3e8000000f0f2820 */ /* 0x000fe20000400000 */
[----:B-1----:R-:W-:Y:S01]  /*13610*/  I2FP.F32.S32 R197, R210 ;  /* 0x000000d200c57245 */ /* 0x002fe20000201400 */
[----:B------:R-:W-:Y:S01]  /*13620*/  @P2 FMUL R20, R20, 0.25 ;  /* 0x3e80000014142820 */ /* 0x000fe20000400000 */
[----:B------:R-:W-:Y:S01]  /*13630*/  FFMA.FTZ R212, R209, R212, 0.20512372255325317383 ;  /* 0x3e520bf4d1d47423 */ /* 0x000fe200000100d4 */
[----:B------:R-:W-:Y:S01]  /*13640*/  FSEL R196, RZ, -23, P3 ;  /* 0xc1b80000ffc47808 */ /* 0x000fe20001800000 */
[----:B------:R-:W-:Y:S01]  /*13650*/  @P2 FMUL R21, R21, 0.25 ;  /* 0x3e80000015152820 */ /* 0x000fe20000400000 */
[----:B------:R-:W-:Y:S01]  /*13660*/  @P1 MOV R198, 0x7f800000 ;  /* 0x7f80000000c61802 */ /* 0x000fe20000000f00 */
[----:B------:R-:W-:Y:S01]  /*13670*/  FFMA.FTZ R212, R209, R212, -0.24046532809734344482 ;  /* 0xbe763c8bd1d47423 */ /* 0x000fe200000100d4 */
[----:B------:R-:W-:Y:S01]  /*13680*/  @P2 FMUL R22, R22, 0.25 ;  /* 0x3e80000016162820 */ /* 0x000fe20000400000 */
[----:B------:R-:W-:Y:S01]  /*13690*/  FFMA.FTZ R196, R197, 1.1920928955078125e-07, R196 ;  /* 0x34000000c5c47823 */ /* 0x000fe200000100c4 */
[----:B------:R-:W-:Y:S01]  /*136a0*/  @P2 FMUL R23, R23, 0.25 ;  /* 0x3e80000017172820 */ /* 0x000fe20000400000 */
[C---:B------:R-:W-:Y:S01]  /*136b0*/  FFMA.FTZ R212, R209.reuse, R212, 0.28857114911079406738 ;  /* 0x3e93bf99d1d47423 */ /* 0x040fe200000100d4 */
[C---:B------:R-:W-:Y:S01]  /*136c0*/  FMUL R250, R0.reuse, R231 ;  /* 0x000000e700fa7220 */ /* 0x040fe20000400000 */
[----:B------:R-:W-:Y:S01]  /*136d0*/  FMUL R165, R0, R165 ;  /* 0x000000a500a57220 */ /* 0x000fe20000400000 */
[----:B------:R-:W-:Y:S01]  /*136e0*/  @!P4 FMUL R76, R76, 16777216 ;  /* 0x4b8000004c4cc820 */ /* 0x000fe20000400000 */
[----:B------:R-:W-:Y:S01]  /*136f0*/  FFMA.FTZ R212, R209, R212, -0.36067417263984680176 ;  /* 0xbeb8aa49d1d47423 */ /* 0x000fe200000100d4 */
[----:B------:R-:W-:Y:S01]  /*13700*/  @!P4 FMUL R87, R87, 16777216 ;  /* 0x4b8000005757c820 */ /* 0x000fe20000400000 */
[----:B------:R-:W-:Y:S01]  /*13710*/  @!P4 FMUL R106, R106, 16777216 ;  /* 0x4b8000006a6ac820 */ /* 0x000fe20000400000 */
[----:B------:R-:W-:Y:S01]  /*13720*/  @!P4 FMUL R132, R132, 16777216 ;  /* 0x4b8000008484c820 */ /* 0x000fe20000400000 */
[C---:B------:R-:W-:Y:S01]  /*13730*/  FFMA.FTZ R212, R209.reuse, R212, 0.48089820146560668945 ;  /* 0x3ef6384ad1d47423 */ /* 0x040fe200000100d4 */
[C---:B------:R-:W-:Y:S01]  /*13740*/  FMUL R223, R0.reuse, R150 ;  /* 0x0000009600df7220 */ /* 0x040fe20000400000 */
[----:B------:R-:W-:Y:S01]  /*13750*/  FMUL R231, R0, R183 ;  /* 0x000000b700e77220 */ /* 0x000fe20000400000 */
[----:B------:R-:W-:Y:S01]  /*13760*/  @!P4 FMUL R116, R116, 16777216 ;  /* 0x4b8000007474c820 */ /* 0x000fe20000400000 */
[C---:B------:R-:W-:Y:S01]  /*13770*/  FFMA.FTZ R212, R209.reuse, R212, -0.72134751081466674805 ;  /* 0xbf38aa3bd1d47423 */ /* 0x040fe200000100d4 */
[----:B------:R-:W-:Y:S01]  /*13780*/  @!P4 FMUL R156, R156, 16777216 ;  /* 0x4b8000009c9cc820 */ /* 0x000fe20000400000 */
[----:B------:R-:W-:Y:S01]  /*13790*/  @!P4 FMUL R170, R170, 16777216 ;  /* 0x4b800000aaaac820 */ /* 0x000fe20000400000 */
[----:B------:R-:W-:Y:S01]  /*137a0*/  FMUL R224, R0, R134 ;  /* 0x0000008600e07220 */ /* 0x000fe20000400000 */
[----:B------:R-:W-:Y:S01]  /*137b0*/  FMUL R212, R209, R212 ;  /* 0x000000d4d1d47220 */ /* 0x000fe20000400000 */
[----:B------:R-:W-:Y:S01]  /*137c0*/  @!P4 FMUL R91, R91, 16777216 ;  /* 0x4b8000005b5bc820 */ /* 0x000fe20000400000 */
[----:B------:R-:W-:Y:S01]  /*137d0*/  @!P4 FMUL R119, R119, 16777216 ;  /* 0x4b8000007777c820 */ /* 0x000fe20000400000 */
[----:B------:R-:W-:Y:S01]  /*137e0*/  @!P4 FMUL R120, R120, 16777216 ;  /* 0x4b8000007878c820 */ /* 0x000fe20000400000 */
[C---:B------:R-:W-:Y:S01]  /*137f0*/  FMUL R212, R209.reuse, R212 ;  /* 0x000000d4d1d47220 */ /* 0x040fe20000400000 */
[C---:B------:R-:W-:Y:S01]  /*13800*/  FMUL R183, R0.reuse, R73 ;  /* 0x0000004900b77220 */ /* 0x040fe20000400000 */
[----:B------:R-:W-:Y:S01]  /*13810*/  FMUL R217, R0, R229 ;  /* 0x000000e500d97220 */ /* 0x000fe20000400000 */
[----:B------:R-:W-:Y:S01]  /*13820*/  @!P4 FMUL R152, R152, 16777216 ;  /* 0x4b8000009898c820 */ /* 0x000fe20000400000 */
[----:B------:R-:W-:Y:S01]  /*13830*/  FFMA.FTZ R209, R209, 1.4426950216293334961, R212 ;  /* 0x3fb8aa3bd1d17823 */ /* 0x000fe200000100d4 */
[----:B------:R-:W-:Y:S01]  /*13840*/  @!P4 FMUL R153, R153, 16777216 ;  /* 0x4b8000009999c820 */ /* 0x000fe20000400000 */
[C---:B------:R-:W-:Y:S01]  /*13850*/  FMUL R134, R0.reuse, R166 ;  /* 0x000000a600867220 */ /* 0x040fe20000400000 */
[----:B------:R-:W-:Y:S01]  /*13860*/  FMUL R211, R0, R169 ;  /* 0x000000a900d37220 */ /* 0x000fe20000400000 */
[----:B------:R-:W-:Y:S01]  /*13870*/  FADD R209, R196, R209 ;  /* 0x000000d1c4d17221 */ /* 0x000fe20000000000 */
[--C-:B------:R-:W-:Y:S01]  /*13880*/  SHF.R.U32.HI R196, RZ, 0x2, R246.reuse ;  /* 0x00000002ffc47819 */ /* 0x100fe200000116f6 */
[C---:B------:R-:W-:Y:S01]  /*13890*/  @P1 FFMA.FTZ R209, R3.reuse, R198, +INF ;  /* 0x7f80000003d11423 */ /* 0x040fe200000100c6 */
[----:B------:R-:W-:Y:S01]  /*138a0*/  FSETP.NEU.AND P1, PT, R3, RZ, PT ;  /* 0x000000ff0300720b */ /* 0x000fe20003f2d000 */
[----:B------:R-:W-:Y:S01]  /*138b0*/  IMAD.SHL.U32 R3, R246, 0x10, RZ ;  /* 0x00000010f6037824 */ /* 0x000fe200078e00ff */
[----:B------:R-:W-:Y:S01]  /*138c0*/  LOP3.LUT R196, R196, 0x18, RZ, 0xc0, !PT ;  /* 0x00000018c4c47812 */ /* 0x000fe200078ec0ff */
[----:B------:R-:W-:Y:S01]  /*138d0*/  FMUL R218, R0, R182 ;  /* 0x000000b600da7220 */ /* 0x000fe20000400000 */
[----:B------:R-:W-:Y:S01]  /*138e0*/  @!P4 FMUL R105, R105, 16777216 ;  /* 0x4b8000006969c820 */ /* 0x000fe20000400000 */
[----:B------:R-:W-:Y:S01]  /*138f0*/  @!P4 FMUL R107, R107, 16777216 ;  /* 0x4b8000006b6bc820 */ /* 0x000fe20000400000 */
[----:B------:R-:W-:Y:S01]  /*13900*/  LOP3.LUT R196, R196, 0x1f, R246, 0xf8, !PT ;  /* 0x0000001fc4c47812 */ /* 0x000fe200078ef8f6 */
[----:B------:R-:W-:Y:S01]  /*13910*/  @!P4 FMUL R122, R122, 16777216 ;  /* 0x4b8000007a7ac820 */ /* 0x000fe20000400000 */
[----:B------:R-:W-:Y:S01]  /*13920*/  LOP3.LUT R3, R3, 0x30, RZ, 0xc0, !PT ;  /* 0x0000003003037812 */ /* 0x000fe200078ec0ff */
[----:B------:R-:W-:Y:S01]  /*13930*/  @!P4 FMUL R126, R126, 16777216 ;  /* 0x4b8000007e7ec820 */ /* 0x000fe20000400000 */
[----:B------:R-:W-:Y:S01]  /*13940*/  MOV R73, R227 ;  /* 0x000000e300497202 */ /* 0x000fe20000000f00 */
[----:B------:R-:W-:-:S02]  /*13950*/  IMAD.SHL.U32 R197, R196, 0x8, RZ ;  /* 0x00000008c4c57824 */ /* 0x000fc400078e00ff */
[----:B------:R-:W-:Y:S01]  /*13960*/  @!P4 FMUL R12, R12, 16777216 ;  /* 0x4b8000000c0cc820 */ /* 0x000fe20000400000 */
[----:B------:R-:W-:Y:S01]  /*13970*/  @!P4 FMUL R13, R13, 16777216 ;  /* 0x4b8000000d0dc820 */ /* 0x000fe20000400000 */
[----:B------:R-:W-:Y:S01]  /*13980*/  @!P4 FMUL R14, R14, 16777216 ;  /* 0x4b8000000e0ec820 */ /* 0x000fe20000400000 */
[----:B------:R-:W-:Y:S01]  /*13990*/  @!P4 FMUL R15, R15, 16777216 ;  /* 0x4b8000000f0fc820 */ /* 0x000fe20000400000 */
[----:B------:R-:W-:Y:S01]  /*139a0*/  LOP3.LUT R198, R197, 0xc0, RZ, 0xc0, !PT ;  /* 0x000000c0c5c67812 */ /* 0x000fe200078ec0ff */
[----:B------:R-:W-:Y:S01]  /*139b0*/  @!P4 FMUL R20, R20, 16777216 ;  /* 0x4b8000001414c820 */ /* 0x000fe20000400000 */
[----:B------:R-:W-:Y:S01]  /*139c0*/  @!P4 FMUL R21, R21, 16777216 ;  /* 0x4b8000001515c820 */ /* 0x000fe20000400000 */
[----:B------:R-:W-:Y:S01]  /*139d0*/  @!P4 FMUL R22, R22, 16777216 ;  /* 0x4b8000001616c820 */ /* 0x000fe20000400000 */
[----:B------:R-:W-:Y:S01]  /*139e0*/  IADD3 R197, PT, PT, R198, UR9, R3 ;  /* 0x00000009c6c57c10 */ /* 0x000fe2000fffe003 */
[----:B------:R-:W-:Y:S01]  /*139f0*/  @!P4 FMUL R23, R23, 16777216 ;  /* 0x4b8000001717c820 */ /* 0x000fe20000400000 */
[C---:B------:R-:W-:Y:S01]  /*13a00*/  FMUL R166, R0.reuse, R76 ;  /* 0x0000004c00a67220 */ /* 0x040fe20000400000 */
[C---:B------:R-:W-:Y:S01]  /*13a10*/  FMUL R227, R0.reuse, R87 ;  /* 0x0000005700e37220 */ /* 0x040fe20000400000 */
[C---:B------:R-:W-:Y:S01]  /*13a20*/  FMUL R169, R0.reuse, R106 ;  /* 0x0000006a00a97220 */ /* 0x040fe20000400000 */
[----:B------:R1:W-:Y:S01]  /*13a30*/  STL [R1+0x9c], R197 ;  /* 0x00009cc501007387 */ /* 0x0003e20000100800 */
[----:B------:R-:W-:Y:S01]  /*13a40*/  FMUL R225, R0, R132 ;  /* 0x0000008400e17220 */ /* 0x000fe20000400000 */
[----:B------:R-:W-:Y:S01]  /*13a50*/  MOV R76, R165 ;  /* 0x000000a5004c7202 */ /* 0x000fe20000000f00 */
[----:B------:R-:W-:-:S02]  /*13a60*/  IMAD.MOV.U32 R87, RZ, RZ, R223 ;  /* 0x000000ffff577224 */ /* 0x000fc400078e00df */
[C---:B------:R-:W-:Y:S01]  /*13a70*/  FMUL R106, R0.reuse, R116 ;  /* 0x00000074006a7220 */ /* 0x040fe20000400000 */
[----:B------:R-:W-:Y:S01]  /*13a80*/  MOV R132, R245 ;  /* 0x000000f500847202 */ /* 0x000fe20000000f00 */
[C---:B------:R-:W-:Y:S01]  /*13a90*/  FMUL R210, R0.reuse, R170 ;  /* 0x000000aa00d27220 */ /* 0x040fe20000400000 */
[C---:B------:R-:W-:Y:S01]  /*13aa0*/  FMUL R165, R0.reuse, R91 ;  /* 0x0000005b00a57220 */ /* 0x040fe20000400000 */
[C---:B------:R-:W-:Y:S01]  /*13ab0*/  FMUL R116, R0.reuse, R119 ;  /* 0x0000007700747220 */ /* 0x040fe20000400000 */
[C---:B------:R-:W-:Y:S01]  /*13ac0*/  FMUL R223, R0.reuse, R120 ;  /* 0x0000007800df7220 */ /* 0x040fe20000400000 */
[C---:B-1----:R-:W-:Y:S01]  /*13ad0*/  FMUL R197, R0.reuse, R156 ;  /* 0x0000009c00c57220 */ /* 0x042fe20000400000 */
[C---:B------:R-:W-:Y:S01]  /*13ae0*/  FMUL R245, R0.reuse, R152 ;  /* 0x0000009800f57220 */ /* 0x040fe20000400000 */
[C---:B------:R-:W-:Y:S01]  /*13af0*/  FMUL R213, R0.reuse, R153 ;  /* 0x0000009900d57220 */ /* 0x040fe20000400000 */
[----:B------:R-:W-:Y:S02]  /*13b00*/  IMAD.MOV.U32 R70, RZ, RZ, R218 ;  /* 0x000000ffff467224 */ /* 0x000fe400078e00da */
[----:B------:R-:W-:Y:S01]  /*13b10*/  FMUL R170, R0, R105 ;  /* 0x0000006900aa7220 */ /* 0x000fe20000400000 */
[----:B------:R-:W-:-:S02]  /*13b20*/  IMAD.MOV.U32 R91, RZ, RZ, R217 ;  /* 0x000000ffff5b7224 */ /* 0x000fc400078e00d9 */
[C---:B------:R-:W-:Y:S01]  /*13b30*/  FMUL R156, R0.reuse, R107 ;  /* 0x0000006b009c7220 */ /* 0x040fe20000400000 */
[C---:B------:R-:W-:Y:S01]  /*13b40*/  FMUL R120, R0.reuse, R122 ;  /* 0x0000007a00787220 */ /* 0x040fe20000400000 */
[C---:B------:R-:W-:Y:S01]  /*13b50*/  FMUL R119, R0.reuse, R126 ;  /* 0x0000007e00777220 */ /* 0x040fe20000400000 */
[C---:B------:R-:W-:Y:S01]  /*13b60*/  FMUL R153, R0.reuse, R12 ;  /* 0x0000000c00997220 */ /* 0x040fe20000400000 */
[C---:B------:R-:W-:Y:S01]  /*13b70*/  FMUL R152, R0.reuse, R13 ;  /* 0x0000000d00987220 */ /* 0x040fe20000400000 */
[C---:B------:R-:W-:Y:S01]  /*13b80*/  FMUL R126, R0.reuse, R14 ;  /* 0x0000000e007e7220 */ /* 0x040fe20000400000 */
[C---:B------:R-:W-:Y:S01]  /*13b90*/  FMUL R122, R0.reuse, R15 ;  /* 0x0000000f007a7220 */ /* 0x040fe20000400000 */
[----:B------:R-:W-:Y:S01]  /*13ba0*/  BAR.SYNC.DEFER_BLOCKING 0x0 ;  /* 0x0000000000007b1d */ /* 0x000fe20000010000 */
[C---:B------:R-:W-:Y:S01]  /*13bb0*/  FMUL R107, R0.reuse, R20 ;  /* 0x00000014006b7220 */ /* 0x040fe20000400000 */
[C---:B------:R-:W-:Y:S01]  /*13bc0*/  FMUL R105, R0.reuse, R21 ;  /* 0x0000001500697220 */ /* 0x040fe20000400000 */
[C---:B------:R-:W-:Y:S01]  /*13bd0*/  FMUL R218, R0.reuse, R22 ;  /* 0x0000001600da7220 */ /* 0x040fe20000400000 */
[----:B------:R-:W-:Y:S01]  /*13be0*/  FMUL R217, R0, R23 ;  /* 0x0000001700d97220 */ /* 0x000fe20000400000 */
[----:B------:R-:W-:Y:S01]  /*13bf0*/  FSEL R209, R209, -INF , P1 ;  /* 0xff800000d1d17808 */ /* 0x000fe20000800000 */
[----:B------:R-:W-:Y:S01]  /*13c00*/  @P2 FMUL R164, R164, 0.25 ;  /* 0x3e800000a4a42820 */ /* 0x000fe20000400000 */
[----:B------:R-:W-:Y:S01]  /*13c10*/  @P2 FMUL R228, R228, 0.25 ;  /* 0x3e800000e4e42820 */ /* 0x000fe20000400000 */
[----:B------:R-:W-:Y:S01]  /*13c20*/  @P2 FMUL R230, R230, 0.25 ;  /* 0x3e800000e6e62820 */ /* 0x000fe20000400000 */
[----:B------:R-:W-:Y:S01]  /*13c30*/  @P2 FMUL R139, R139, 0.25 ;  /* 0x3e8000008b8b2820 */ /* 0x000fe20000400000 */
[----:B------:R-:W-:Y:S01]  /*13c40*/  @P2 FMUL R78, R78, 0.25 ;  /* 0x3e8000004e4e2820 */ /* 0x000fe20000400000 */
[----:B------:R-:W-:Y:S01]  /*13c50*/  FFMA R3, R209, 0.69314718246459960938, R244 ;  /* 0x3f317218d1037823 */ /* 0x000fe200000000f4 */
        /* <DEDUP_REMOVED lines=8> */
[----:B------:R-:W-:Y:S01]  /*13ce0*/  @P2 FMUL R234, R234, 0.25 ;  /* 0x3e800000eaea2820 */ /* 0x000fe20000400000 */
[----:B------:R-:W-:Y:S01]  /*13cf0*/  @P2 FMUL R233, R233, 0.25 ;  /* 0x3e800000e9e92820 */ /* 0x000fe20000400000 */
[----:B------:R-:W-:Y:S01]  /*13d00*/  @P2 FMUL R235, R235, 0.25 ;  /* 0x3e800000ebeb2820 */ /* 0x000fe20000400000 */
[----:B------:R-:W-:Y:S01]  /*13d10*/  @P2 FMUL R236, R236, 0.25 ;  /* 0x3e800000ecec2820 */ /* 0x000fe20000400000 */
[----:B------:R-:W1:Y:S01]  /*13d20*/  LDS.128 R20, [R208] ;  /* 0x00000000d0147984 */ /* 0x000e620000000c00 */
[----:B------:R-:W-:Y:S01]  /*13d30*/  @P2 FMUL R238, R238, 0.25 ;  /* 0x3e800000eeee2820 */ /* 0x000fe20000400000 */
[----:B------:R-:W-:Y:S01]  /*13d40*/  @P2 FMUL R237, R237, 0.25 ;  /* 0x3e800000eded2820 */ /* 0x000fe20000400000 */
[----:B------:R-:W-:Y:S01]  /*13d50*/  @P2 FMUL R239, R239, 0.25 ;  /* 0x3e800000efef2820 */ /* 0x000fe20000400000 */
[----:B------:R-:W-:Y:S01]  /*13d60*/  LDS.128 R12, [R208+0x800] ;  /* 0x00080000d00c7984 */ /* 0x000fe20000000c00 */
[----:B------:R-:W-:Y:S01]  /*13d70*/  @!P4 FMUL R228, R228, 16777216 ;  /* 0x4b800000e4e4c820 */ /* 0x000fe20000400000 */
[----:B------:R-:W-:Y:S01]  /*13d80*/  @!P4 FMUL R230, R230, 16777216 ;  /* 0x4b800000e6e6c820 */ /* 0x000fe20000400000 */
[----:B------:R-:W-:Y:S01]  /*13d90*/  @P2 FMUL R133, R133, 0.25 ;  /* 0x3e80000085852820 */ /* 0x000fe20000400000 */
[----:B------:R-:W-:Y:S01]  /*13da0*/  @!P4 FMUL R139, R139, 16777216 ;  /* 0x4b8000008b8bc820 */ /* 0x000fe20000400000 */
[----:B------:R-:W-:Y:S01]  /*13db0*/  @P2 FMUL R92, R92, 0.25 ;  /* 0x3e8000005c5c2820 */ /* 0x000fe20000400000 */
[----:B------:R-:W-:Y:S01]  /*13dc0*/  @P2 FMUL R135, R135, 0.25 ;  /* 0x3e80000087872820 */ /* 0x000fe20000400000 */
[----:B------:R-:W-:Y:S01]  /*13dd0*/  @P2 FMUL R79, R79, 0.25 ;  /* 0x3e8000004f4f2820 */ /* 0x000fe20000400000 */
[----:B------:R-:W-:Y:S01]  /*13de0*/  @!P4 FMUL R78, R78, 16777216 ;  /* 0x4b8000004e4ec820 */ /* 0x000fe20000400000 */
        /* <DEDUP_REMOVED lines=9> */
[----:B------:R-:W-:Y:S01]  /*13e80*/  @!P4 FMUL R72, R72, 16777216 ;  /* 0x4b8000004848c820 */ /* 0x000fe20000400000 */
[----:B------:R2:W-:Y:S01]  /*13e90*/  STL [R1+0x98], R3 ;  /* 0x0000980301007387 */ /* 0x0005e20000100800 */
[----:B------:R-:W-:Y:S01]  /*13ea0*/  @P2 FMUL R154, R154, 0.25 ;  /* 0x3e8000009a9a2820 */ /* 0x000fe20000400000 */
[----:B------:R-:W-:Y:S01]  /*13eb0*/  @!P4 FMUL R149, R149, 16777216 ;  /* 0x4b8000009595c820 */ /* 0x000fe20000400000 */
[----:B------:R-:W-:Y:S01]  /*13ec0*/  @!P4 FMUL R181, R181, 16777216 ;  /* 0x4b800000b5b5c820 */ /* 0x000fe20000400000 */
[----:B------:R-:W-:Y:S01]  /*13ed0*/  FMUL R164, R0, R164 ;  /* 0x000000a400a47220 */ /* 0x000fe20000400000 */
[----:B------:R-:W-:Y:S01]  /*13ee0*/  @P2 FMUL R109, R109, 0.25 ;  /* 0x3e8000006d6d2820 */ /* 0x000fe20000400000 */
[----:B------:R-:W-:Y:S01]  /*13ef0*/  @P2 FMUL R111, R111, 0.25 ;  /* 0x3e8000006f6f2820 */ /* 0x000fe20000400000 */
[----:B------:R-:W-:Y:S01]  /*13f00*/  @P2 FMUL R121, R121, 0.25 ;  /* 0x3e80000079792820 */ /* 0x000fe20000400000 */
        /* <DEDUP_REMOVED lines=9> */
[C---:B------:R-:W-:Y:S01]  /*13fa0*/  FMUL R216, R0.reuse, R228 ;  /* 0x000000e400d87220 */ /* 0x040fe20000400000 */
[C---:B--2---:R-:W-:Y:S01]  /*13fb0*/  FMUL R3, R0.reuse, R230 ;  /* 0x000000e600037220 */ /* 0x044fe20000400000 */
[----:B------:R-:W-:Y:S01]  /*13fc0*/  @!P4 FMUL R133, R133, 16777216 ;  /* 0x4b8000008585c820 */ /* 0x000fe20000400000 */
[----:B------:R-:W-:Y:S01]  /*13fd0*/  FMUL R209, R0, R139 ;  /* 0x0000008b00d17220 */ /* 0x000fe20000400000 */
        /* <DEDUP_REMOVED lines=9> */
[----:B------:R-:W-:Y:S01]  /*14070*/  @!P4 FMUL R135, R135, 16777216 ;  /* 0x4b8000008787c820 */ /* 0x000fe20000400000 */
[----:B------:R-:W-:Y:S01]  /*14080*/  @!P4 FMUL R79, R79, 16777216 ;  /* 0x4b8000004f4fc820 */ /* 0x000fe20000400000 */
[----:B------:R-:W-:Y:S01]  /*14090*/  FMUL R139, R0, R78 ;  /* 0x0000004e008b7220 */ /* 0x000fe20000400000 */
[----:B------:R-:W-:Y:S01]  /*140a0*/  @!P4 FMUL R136, R136, 16777216 ;  /* 0x4b8000008888c820 */ /* 0x000fe20000400000 */
[----:B------:R-:W-:Y:S01]  /*140b0*/  @!P4 FMUL R168, R168, 16777216 ;  /* 0x4b800000a8a8c820 */ /* 0x000fe20000400000 */
[C---:B------:R-:W-:Y:S01]  /*140c0*/  FMUL R222, R0.reuse, R148 ;  /* 0x0000009400de7220 */ /* 0x040fe20000400000 */
[----:B------:R-:W-:Y:S01]  /*140d0*/  FMUL R219, R0, R180 ;  /* 0x000000b400db7220 */ /* 0x000fe20000400000 */
[----:B------:R-:W-:Y:S01]  /*140e0*/  @!P4 FMUL R68, R68, 16777216 ;  /* 0x4b8000004444c820 */ /* 0x000fe20000400000 */
[----:B------:R-:W-:Y:S01]  /*140f0*/  @!P4 FMUL R69, R69, 16777216 ;  /* 0x4b8000004545c820 */ /* 0x000fe20000400000 */
[----:B---3--:R-:W-:Y:S01]  /*14100*/  @P2 FMUL R242, R242, 0.25 ;  /* 0x3e800000f2f22820 */ /* 0x008fe20000400000 */
[----:B------:R-:W-:Y:S01]  /*14110*/  @P2 FMUL R243, R243, 0.25 ;  /* 0x3e800000f3f32820 */ /* 0x000fe20000400000 */
[----:B------:R-:W-:Y:S01]  /*14120*/  @!P4 FMUL R71, R71, 16777216 ;  /* 0x4b8000004747c820 */ /* 0x000fe20000400000 */
[----:B------:R-:W-:Y:S01]  /*14130*/  @!P4 FMUL R85, R85, 16777216 ;  /* 0x4b8000005555c820 */ /* 0x000fe20000400000 */
[----:B----4-:R-:W-:Y:S01]  /*14140*/  @P2 FMUL R240, R240, 0.25 ;  /* 0x3e800000f0f02820 */ /* 0x010fe20000400000 */
[----:B------:R-:W-:Y:S01]  /*14150*/  @P2 FMUL R241, R241, 0.25 ;  /* 0x3e800000f1f12820 */ /* 0x000fe20000400000 */
[----:B------:R-:W-:Y:S01]  /*14160*/  @!P4 FMUL R242, R242, 16777216 ;  /* 0x4b800000f2f2c820 */ /* 0x000fe20000400000 */
[----:B------:R-:W-:Y:S01]  /*14170*/  @!P4 FMUL R243, R243, 16777216 ;  /* 0x4b800000f3f3c820 */ /* 0x000fe20000400000 */
[----:B------:R-:W-:Y:S01]  /*14180*/  @!P4 FMUL R240, R240, 16777216 ;  /* 0x4b800000f0f0c820 */ /* 0x000fe20000400000 */
[----:B------:R-:W-:Y:S01]  /*14190*/  @!P4 FMUL R241, R241, 16777216 ;  /* 0x4b800000f1f1c820 */ /* 0x000fe20000400000 */
[----:B------:R-:W-:Y:S01]  /*141a0*/  @!P4 FMUL R110, R110, 16777216 ;  /* 0x4b8000006e6ec820 */ /* 0x000fe20000400000 */
[----:B------:R-:W-:Y:S01]  /*141b0*/  FMUL R228, R0, R72 ;  /* 0x0000004800e47220 */ /* 0x000fe20000400000 */
[----:B------:R-:W-:-:S02]  /*141c0*/  IMAD.MOV.U32 R78, RZ, RZ, R132 ;  /* 0x000000ffff4e7224 */ /* 0x000fc400078e0084 */
[----:B------:R-:W-:Y:S01]  /*141d0*/  @!P4 FMUL R154, R154, 16777216 ;  /* 0x4b8000009a9ac820 */ /* 0x000fe20000400000 */
[C---:B------:R-:W-:Y:S01]  /*141e0*/  FMUL R221, R0.reuse, R149 ;  /* 0x0000009500dd7220 */ /* 0x040fe20000400000 */
[C---:B------:R-:W-:Y:S01]  /*141f0*/  FMUL R220, R0.reuse, R181 ;  /* 0x000000b500dc7220 */ /* 0x040fe20000400000 */
[----:B------:R-:W-:Y:S01]  /*14200*/  @!P4 FMUL R109, R109, 16777216 ;  /* 0x4b8000006d6dc820 */ /* 0x000fe20000400000 */
[----:B------:R-:W-:Y:S01]  /*14210*/  @!P4 FMUL R111, R111, 16777216 ;  /* 0x4b8000006f6fc820 */ /* 0x000fe20000400000 */
[----:B------:R-:W-:Y:S01]  /*14220*/  @!P4 FMUL R121, R121, 16777216 ;  /* 0x4b8000007979c820 */ /* 0x000fe20000400000 */
[----:B------:R-:W-:Y:S02]  /*14230*/  IMAD.MOV.U32 R72, RZ, RZ, R164 ;  /* 0x000000ffff487224 */ /* 0x000fe400078e00a4 */
        /* <DEDUP_REMOVED lines=15> */
[----:B------:R-:W-:-:S02]  /*14330*/  IMAD.MOV.U32 R95, RZ, RZ, R3 ;  /* 0x000000ffff5f7224 */ /* 0x000fc400078e0003 */
        /* <DEDUP_REMOVED lines=9> */
[C---:B------:R-:W-:Y:S01]  /*143d0*/  FMUL R133, R0.reuse, R79 ;  /* 0x0000004f00857220 */ /* 0x040fe20000400000 */
[----:B------:R-:W-:Y:S01]  /*143e0*/  MOV R92, R216 ;  /* 0x000000d8005c7202 */ /* 0x000fe20000000f00 */
        /* <DEDUP_REMOVED lines=8> */
[----:B------:R-:W-:Y:S01]  /*14470*/  MOV R85, R222 ;  /* 0x000000de00557202 */ /* 0x000fe20000000f00 */
[----:B------:R-:W-:Y:S01]  /*14480*/  IMAD.MOV.U32 R68, RZ, RZ, R221 ;  /* 0x000000ffff447224 */ /* 0x000fe200078e00dd */
[----:B------:R-:W-:Y:S01]  /*14490*/  MOV R69, R219 ;  /* 0x000000db00457202 */ /* 0x000fe20000000f00 */
        /* <DEDUP_REMOVED lines=25> */
[----:B------:R-:W-:Y:S01]  /*14630*/  BAR.SYNC.DEFER_BLOCKING 0x0 ;  /* 0x0000000000007b1d */ /* 0x000fe20000010000 */
[----:B------:R-:W-:Y:S01]  /*14640*/  F2FP.BF16.F32.PACK_AB R11, R243, R241 ;  /* 0x000000f1f30b723e */ /* 0x000fe200000010ff */
        /* <DEDUP_REMOVED lines=20> */
[----:B------:R-:W-:Y:S01]  /*14790*/  @!P4 FMUL R89, R89, 16777216 ;  /* 0x4b8000005959c820 */ /* 0x000fe20000400000 */
[----:B------:R-:W-:Y:S01]  /*147a0*/  @P2 FMUL R16, R16, 0.25 ;  /* 0x3e80000010102820 */ /* 0x000fe20000400000 */
[----:B------:R-:W-:Y:S01]  /*147b0*/  STS.128 [R2], R4 ;  /* 0x0000000402007388 */ /* 0x000fe20000000c00 */
[----:B------:R-:W-:Y:S01]  /*147c0*/  @P2 FMUL R17, R17, 0.25 ;  /* 0x3e80000011112820 */ /* 0x000fe20000400000 */
[----:B------:R-:W-:Y:S01]  /*147d0*/  @P2 FMUL R28, R28, 0.25 ;  /* 0x3e8000001c1c2820 */ /* 0x000fe20000400000 */
[----:B------:R-:W-:Y:S01]  /*147e0*/  @!P4 FMUL R138, R138, 16777216 ;  /* 0x4b8000008a8ac820 */ /* 0x000fe20000400000 */
[----:B------:R-:W-:Y:S01]  /*147f0*/  STS.128 [R2+0x400], R8 ;  /* 0x0004000802007388 */ /* 0x000fe20000000c00 */
[----:B------:R-:W-:Y:S01]  /*14800*/  @!P4 FMUL R137, R137, 16777216 ;  /* 0x4b8000008989c820 */ /* 0x000fe20000400000 */
[----:B------:R-:W-:Y:S01]  /*14810*/  @!P4 FMUL R140, R140, 16777216 ;  /* 0x4b8000008c8cc820 */ /* 0x000fe20000400000 */
[----:B------:R-:W-:Y:S01]  /*14820*/  @!P4 FMUL R142, R142, 16777216 ;  /* 0x4b8000008e8ec820 */ /* 0x000fe20000400000 */
[----:B------:R-:W-:Y:S01]  /*14830*/  BAR.SYNC.DEFER_BLOCKING 0x0 ;  /* 0x0000000000007b1d */ /* 0x000fe20000010000 */
[----:B------:R-:W-:Y:S01]  /*14840*/  @!P4 FMUL R141, R141, 16777216 ;  /* 0x4b8000008d8dc820 */ /* 0x000fe20000400000 */
[----:B------:R-:W-:Y:S01]  /*14850*/  @!P4 FMUL R143, R143, 16777216 ;  /* 0x4b8000008f8fc820 */ /* 0x000fe20000400000 */
[----:B------:R-:W-:Y:S01]  /*14860*/  @!P4 FMUL R144, R144, 16777216 ;  /* 0x4b8000009090c820 */ /* 0x000fe20000400000 */
        /* <DEDUP_REMOVED lines=14> */
[C---:B------:R-:W-:Y:S01]  /*14950*/  FMUL R182, R0.reuse, R74 ;  /* 0x0000004a00b67220 */ /* 0x040fe20000400000 */
[----:B------:R-:W-:Y:S01]  /*14960*/  FMUL R244, R0, R167 ;  /* 0x000000a700f47220 */ /* 0x000fe20000400000 */
[----:B------:R-:W-:Y:S01]  /*14970*/  @!P4 FMUL R123, R123, 16777216 ;  /* 0x4b8000007b7bc820 */ /* 0x000fe20000400000 */
[----:B------:R-:W-:Y:S01]  /*14980*/  @!P4 FMUL R127, R127, 16777216 ;  /* 0x4b8000007f7fc820 */ /* 0x000fe20000400000 */
[----:B------:R-:W-:-:S02]  /*14990*/  IMAD.MOV.U32 R74, RZ, RZ, R226 ;  /* 0x000000ffff4a7224 */ /* 0x000fc400078e00e2 */
[----:B------:R-:W-:Y:S01]  /*149a0*/  @!P4 FMUL R151, R151, 16777216 ;  /* 0x4b8000009797c820 */ /* 0x000fe20000400000 */
[----:B------:R-:W2:Y:S01]  /*149b0*/  LDS.128 R8, [R208] ;  /* 0x00000000d0087984 */ /* 0x000ea20000000c00 */
[----:B------:R-:W-:Y:S01]  /*149c0*/  @!P4 FMUL R184, R184, 16777216 ;  /* 0x4b800000b8b8c820 */ /* 0x000fe20000400000 */
[C---:B------:R-:W-:Y:S01]  /*149d0*/  FMUL R167, R0.reuse, R75 ;  /* 0x0000004b00a77220 */ /* 0x040fe20000400000 */
[C---:B------:R-:W-:Y:S01]  /*149e0*/  FMUL R226, R0.reuse, R88 ;  /* 0x0000005800e27220 */ /* 0x040fe20000400000 */
[----:B------:R-:W-:Y:S01]  /*149f0*/  LDS.128 R4, [R208+0x800] ;  /* 0x00080000d0047984 */ /* 0x000fe20000000c00 */
[----:B------:R-:W-:Y:S01]  /*14a00*/  FMUL R181, R0, R89 ;  /* 0x0000005900b57220 */ /* 0x000fe20000400000 */
[----:B------:R-:W-:Y:S01]  /*14a10*/  @!P4 FMUL R16, R16, 16777216 ;  /* 0x4b8000001010c820 */ /* 0x000fe20000400000 */
[----:B------:R-:W-:Y:S01]  /*14a20*/  @!P4 FMUL R17, R17, 16777216 ;  /* 0x4b8000001111c820 */ /* 0x000fe20000400000 */
[----:B------:R-:W-:Y:S01]  /*14a30*/  @!P4 FMUL R28, R28, 16777216 ;  /* 0x4b8000001c1cc820 */ /* 0x000fe20000400000 */
        /* <DEDUP_REMOVED lines=11> */
[----:B------:R-:W-:Y:S01]  /*14af0*/  FMUL R180, R0, R90 ;  /* 0x0000005a00b47220 */ /* 0x000fe20000400000 */
[----:B------:R-:W-:Y:S02]  /*14b00*/  IMAD.MOV.U32 R88, RZ, RZ, R251 ;  /* 0x000000ffff587224 */ /* 0x000fe400078e00fb */
[----:B------:R-:W-:Y:S01]  /*14b10*/  @!P4 FMUL R24, R24, 16777216 ;  /* 0x4b8000001818c820 */ /* 0x000fe20000400000 */
[----:B------:R-:W-:Y:S02]  /*14b20*/  IMAD.MOV.U32 R89, RZ, RZ, R224 ;  /* 0x000000ffff597224 */ /* 0x000fe400078e00e0 */
[----:B------:R-:W-:Y:S01]  /*14b30*/  @!P4 FMUL R25, R25, 16777216 ;  /* 0x4b8000001919c820 */ /* 0x000fe20000400000 */
[----:B------:R-:W-:Y:S01]  /*14b40*/  @!P4 FMUL R26, R26, 16777216 ;  /* 0x4b8000001a1ac820 */ /* 0x000fe20000400000 */
[----:B------:R-:W-:Y:S01]  /*14b50*/  @!P4 FMUL R27, R27, 16777216 ;  /* 0x4b8000001b1bc820 */ /* 0x000fe20000400000 */
[----:B------:R-:W-:Y:S01]  /*14b60*/  @!P4 FMUL R60, R60, 16777216 ;  /* 0x4b8000003c3cc820 */ /* 0x000fe20000400000 */
[----:B------:R-:W-:Y:S01]  /*14b70*/  @!P4 FMUL R61, R61, 16777216 ;  /* 0x4b8000003d3dc820 */ /* 0x000fe20000400000 */
[----:B------:R-:W-:Y:S01]  /*14b80*/  @!P4 FMUL R62, R62, 16777216 ;  /* 0x4b8000003e3ec820 */ /* 0x000fe20000400000 */
[----:B------:R-:W-:Y:S01]  /*14b90*/  @!P4 FMUL R63, R63, 16777216 ;  /* 0x4b8000003f3fc820 */ /* 0x000fe20000400000 */
        /* <DEDUP_REMOVED lines=55> */
[----:B------:R-:W-:Y:S01]  /*14f10*/  STS.128 [R2], R24 ;  /* 0x0000001802007388 */ /* 0x000fe20000000c00 */
[----:B------:R-:W-:Y:S01]  /*14f20*/  @P2 FMUL R188, R188, 0.25 ;  /* 0x3e800000bcbc2820 */ /* 0x000fe20000400000 */
[----:B------:R-:W-:Y:S01]  /*14f30*/  @P2 FMUL R190, R190, 0.25 ;  /* 0x3e800000bebe2820 */ /* 0x000fe20000400000 */
[----:B------:R-:W-:Y:S01]  /*14f40*/  @P2 FMUL R189, R189, 0.25 ;  /* 0x3e800000bdbd2820 */ /* 0x000fe20000400000 */
[----:B------:R-:W-:Y:S01]  /*14f50*/  STS.128 [R2+0x400], R60 ;  /* 0x0004003c02007388 */ /* 0x000fe20000000c00 */
[----:B------:R-:W-:Y:S01]  /*14f60*/  @P2 FMUL R191, R191, 0.25 ;  /* 0x3e800000bfbf2820 */ /* 0x000fe20000400000 */
[----:B------:R-:W-:Y:S01]  /*14f70*/  @P2 FMUL R192, R192, 0.25 ;  /* 0x3e800000c0c02820 */ /* 0x000fe20000400000 */
[----:B------:R-:W-:Y:S01]  /*14f80*/  @P2 FMUL R194, R194, 0.25 ;  /* 0x3e800000c2c22820 */ /* 0x000fe20000400000 */
[----:B------:R-:W-:Y:S01]  /*14f90*/  BAR.SYNC.DEFER_BLOCKING 0x0 ;  /* 0x0000000000007b1d */ /* 0x000fe20000010000 */
        /* <DEDUP_REMOVED lines=23> */
[----:B------:R-:W3:Y:S01]  /*15110*/  LDS.128 R60, [R208] ;  /* 0x00000000d03c7984 */ /* 0x000ee20000000c00 */
[----:B------:R-:W-:Y:S01]  /*15120*/  @P2 FMUL R128, R128, 0.25 ;  /* 0x3e80000080802820 */ /* 0x000fe20000400000 */
[----:B------:R-:W-:Y:S01]  /*15130*/  @P2 FMUL R130, R130, 0.25 ;  /* 0x3e80000082822820 */ /* 0x000fe20000400000 */
[----:B------:R-:W-:Y:S01]  /*15140*/  @P2 FMUL R129, R129, 0.25 ;  /* 0x3e80000081812820 */ /* 0x000fe20000400000 */
[----:B------:R-:W-:Y:S01]  /*15150*/  LDS.128 R24, [R208+0x800] ;  /* 0x00080000d0187984 */ /* 0x000fe20000000c00 */
        /* <DEDUP_REMOVED lines=95> */
[----:B------:R-:W-:Y:S01]  /*15750*/  FMUL R84, R0, R84 ;  /* 0x0000005400547220 */ /* 0x000fe20000400000 */
        /* <DEDUP_REMOVED lines=41> */
[----:B------:R-:W-:Y:S01]  /*159f0*/  @!P4 FMUL R67, R67, 16777216 ;  /* 0x4b8000004343c820 */ /* 0x000fe20000400000 */
[----:B------:R-:W-:Y:S01]  /*15a00*/  FMUL R148, R0, R29 ;  /* 0x0000001d00947220 */ /* 0x000fe20000400000 */
[----:B------:R-:W-:-:S02]  /*15a10*/  IMAD.MOV.U32 R77, RZ, RZ, R134 ;  /* 0x000000ffff4d7224 */ /* 0x000fc400078e0086 */
[C---:B------:R-:W-:Y:S01]  /*15a20*/  FMUL R138, R0.reuse, R93 ;  /* 0x0000005d008a7220 */ /* 0x040fe20000400000 */
[C---:B------:R-:W-:Y:S01]  /*15a30*/  FMUL R29, R0.reuse, R64 ;  /* 0x00000040001d7220 */ /* 0x040fe20000400000 */
[C---:B------:R-:W-:Y:S01]  /*15a40*/  FMUL R137, R0.reuse, R94 ;  /* 0x0000005e00897220 */ /* 0x040fe20000400000 */
[C---:B------:R-:W-:Y:S01]  /*15a50*/  FMUL R134, R0.reuse, R30 ;  /* 0x0000001e00867220 */ /* 0x040fe20000400000 */
[C---:B------:R-:W-:Y:S01]  /*15a60*/  FMUL R93, R0.reuse, R36 ;  /* 0x00000024005d7220 */ /* 0x040fe20000400000 */
[----:B------:R-:W-:Y:S01]  /*15a70*/  F2FP.BF16.F32.PACK_AB R64, R87, R85 ;  /* 0x000000555740723e */ /* 0x000fe200000010ff */
        /* <DEDUP_REMOVED lines=79> */
[----:B------:R-:W-:Y:S01]  /*15f70*/  IMAD.MOV.U32 R88, RZ, RZ, R71 ;  /* 0x000000ffff587224 */ /* 0x000fe200078e0047 */
[----:B------:R-:W-:Y:S01]  /*15f80*/  MOV R90, R70 ;  /* 0x00000046005a7202 */ /* 0x000fe20000000f00 */
[----:B------:R-:W-:Y:S01]  /*15f90*/  IMAD.MOV.U32 R84, RZ, RZ, R69 ;  /* 0x000000ffff547224 */ /* 0x000fe200078e0045 */
[----:B------:R-:W-:Y:S01]  /*15fa0*/  F2FP.BF16.F32.PACK_AB R68, R246, R68 ;  /* 0x00000044f644723e */ /* 0x000fe200000010ff */
        /* <DEDUP_REMOVED lines=10> */
[----:B------:R-:W-:Y:S01]  /*16050*/  BAR.SYNC.DEFER_BLOCKING 0x0 ;  /* 0x0000000000007b1d */ /* 0x000fe20000010000 */
[----:B------:R-:W-:Y:S01]  /*16060*/  F2FP.BF16.F32.PACK_AB R71, R163, R161 ;  /* 0x000000a1a347723e */ /* 0x000fe200000010ff */
[----:B------:R-:W-:Y:S01]  /*16070*/  IMAD.MOV.U32 R249, RZ, RZ, R94 ;  /* 0x000000fffff97224 */ /* 0x000fe200078e005e */
[----:B------:R-:W-:Y:S01]  /*16080*/  MOV R87, R79 ;  /* 0x0000004f00577202 */ /* 0x000fe20000000f00 */
[----:B------:R-:W-:Y:S01]  /*16090*/  IMAD.MOV.U32 R233, RZ, RZ, R102 ;  /* 0x000000ffffe97224 */ /* 0x000fe200078e0066 */
[----:B------:R-:W-:-:S02]  /*160a0*/  F2FP.BF16.F32.PACK_AB R72, R77, R72 ;  /* 0x000000484d48723e */ /* 0x000fc400000010ff */
[----:B------:R-:W-:Y:S01]  /*160b0*/  MOV R103, R73 ;  /* 0x0000004900677202 */ /* 0x000fe20000000f00 */
[----:B------:R-:W-:Y:S01]  /*160c0*/  IMAD.MOV.U32 R104, RZ, RZ, R87 ;  /* 0x000000ffff687224 */ /* 0x000fe200078e0057 */
[----:B------:R-:W-:Y:S01]  /*160d0*/  F2FP.BF16.F32.PACK_AB R76, R244, R76 ;  /* 0x0000004cf44c723e */ /* 0x000fe200000010ff */
[----:B------:R-:W4:Y:S01]  /*160e0*/  S2R R197, SR_CTAID.X ;  /* 0x0000000000c57919 */ /* 0x000f220000002500 */
[----:B------:R-:W-:Y:S02]  /*160f0*/  F2FP.BF16.F32.PACK_AB R73, R210, R232 ;  /* 0x000000e8d249723e */ /* 0x000fe400000010ff */
[----:B------:R-:W-:Y:S02]  /*16100*/  F2FP.BF16.F32.PACK_AB R77, R171, R211 ;  /* 0x000000d3ab4d723e */ /* 0x000fe400000010ff */
[----:B------:R-:W-:Y:S02]  /*16110*/  F2FP.BF16.F32.PACK_AB R74, R174, R172 ;  /* 0x000000acae4a723e */ /* 0x000fe400000010ff */
[----:B------:R-:W-:-:S02]  /*16120*/  F2FP.BF16.F32.PACK_AB R78, R175, R173 ;  /* 0x000000adaf4e723e */ /* 0x000fc400000010ff */
[----:B------:R-:W-:Y:S02]  /*16130*/  F2FP.BF16.F32.PACK_AB R75, R178, R176 ;  /* 0x000000b0b24b723e */ /* 0x000fe400000010ff */
[----:B------:R-:W-:Y:S02]  /*16140*/  F2FP.BF16.F32.PACK_AB R79, R179, R177 ;  /* 0x000000b1b34f723e */ /* 0x000fe400000010ff */
[----:B------:R-:W-:Y:S01]  /*16150*/  F2FP.BF16.F32.PACK_AB R84, R90, R84 ;  /* 0x000000545a54723e */ /* 0x000fe200000010ff */
[----:B------:R-:W-:Y:S01]  /*16160*/  STS.128 [R2], R64 ;  /* 0x0000004002007388 */ /* 0x000fe20000000c00 */
[----:B------:R-:W-:Y:S02]  /*16170*/  MOV R235, R85 ;  /* 0x0000005500eb7202 */ /* 0x000fe40000000f00 */
[----:B------:R-:W-:Y:S01]  /*16180*/  F2FP.BF16.F32.PACK_AB R88, R231, R88 ;  /* 0x00000058e758723e */ /* 0x000fe200000010ff */
[----:B------:R-:W-:Y:S01]  /*16190*/  STS.128 [R2+0x400], R68 ;  /* 0x0004004402007388 */ /* 0x000fe20000000c00 */
[----:B------:R-:W-:-:S02]  /*161a0*/  F2FP.BF16.F32.PACK_AB R85, R186, R230 ;  /* 0x000000e6ba55723e */ /* 0x000fc400000010ff */
[----:B------:R-:W-:Y:S01]  /*161b0*/  F2FP.BF16.F32.PACK_AB R89, R187, R185 ;  /* 0x000000b9bb59723e */ /* 0x000fe200000010ff */
[----:B------:R-:W-:Y:S01]  /*161c0*/  BAR.SYNC.DEFER_BLOCKING 0x0 ;  /* 0x0000000000007b1d */ /* 0x000fe20000010000 */
[----:B------:R-:W-:Y:S02]  /*161d0*/  F2FP.BF16.F32.PACK_AB R86, R190, R188 ;  /* 0x000000bcbe56723e */ /* 0x000fe400000010ff */
[----:B------:R-:W-:Y:S02]  /*161e0*/  F2FP.BF16.F32.PACK_AB R90, R191, R189 ;  /* 0x000000bdbf5a723e */ /* 0x000fe400000010ff */
[----:B------:R-:W-:Y:S02]  /*161f0*/  F2FP.BF16.F32.PACK_AB R87, R194, R192 ;  /* 0x000000c0c257723e */ /* 0x000fe400000010ff */
[----:B------:R-:W-:Y:S02]  /*16200*/  F2FP.BF16.F32.PACK_AB R91, R195, R193 ;  /* 0x000000c1c35b723e */ /* 0x000fe400000010ff */
[----:B------:R-:W-:-:S02]  /*16210*/  F2FP.BF16.F32.PACK_AB R92, R103, R92 ;  /* 0x0000005c675c723e */ /* 0x000fc400000010ff */
[----:B------:R-:W-:Y:S02]  /*16220*/  F2FP.BF16.F32.PACK_AB R95, R82, R80 ;  /* 0x00000050525f723e */ /* 0x000fe400000010ff */
[----:B------:R-:W-:Y:S02]  /*16230*/  F2FP.BF16.F32.PACK_AB R103, R83, R81 ;  /* 0x000000515367723e */ /* 0x000fe400000010ff */
[----:B------:R-:W-:Y:S02]  /*16240*/  MOV R250, R93 ;  /* 0x0000005d00fa7202 */ /* 0x000fe40000000f00 */
[----:B------:R-:W-:Y:S02]  /*16250*/  MOV R108, R101 ;  /* 0x00000065006c7202 */ /* 0x000fe40000000f00 */
[----:B------:R-:W-:Y:S02]  /*16260*/  F2FP.BF16.F32.PACK_AB R100, R229, R100 ;  /* 0x00000064e564723e */ /* 0x000fe400000010ff */
[----:B------:R-:W-:-:S02]  /*16270*/  F2FP.BF16.F32.PACK_AB R93, R182, R228 ;  /* 0x000000e4b65d723e */ /* 0x000fc400000010ff */
[----:B------:R-:W-:Y:S01]  /*16280*/  F2FP.BF16.F32.PACK_AB R101, R167, R183 ;  /* 0x000000b7a765723e */ /* 0x000fe200000010ff */
[----:B------:R-:W0:Y:S01]  /*16290*/  LDS.128 R68, [R208] ;  /* 0x00000000d0447984 */ /* 0x000e220000000c00 */
[----:B------:R-:W-:Y:S02]  /*162a0*/  F2FP.BF16.F32.PACK_AB R94, R139, R166 ;  /* 0x000000a68b5e723e */ /* 0x000fe400000010ff */
[----:B------:R-:W-:Y:S01]  /*162b0*/  F2FP.BF16.F32.PACK_AB R102, R133, R140 ;  /* 0x0000008c8566723e */ /* 0x000fe200000010ff */
[----:B------:R-:W-:Y:S01]  /*162c0*/  LDS.128 R64, [R208+0x800] ;  /* 0x00080000d0407984 */ /* 0x000fe20000000c00 */
[----:B------:R-:W-:Y:S02]  /*162d0*/  MOV R236, R106 ;  /* 0x0000006a00ec7202 */ /* 0x000fe40000000f00 */
[----:B------:R-:W-:Y:S01]  /*162e0*/  F2FP.BF16.F32.PACK_AB R104, R227, R104 ;  /* 0x00000068e368723e */ /* 0x000fe200000010ff */
[----:B------:R-:W-:Y:S01]  /*162f0*/  BAR.SYNC.DEFER_BLOCKING 0x0 ;  /* 0x0000000000007b1d */ /* 0x000fe20000010000 */
[----:B------:R-:W-:-:S02]  /*16300*/  F2FP.BF16.F32.PACK_AB R106, R132, R138 ;  /* 0x0000008a846a723e */ /* 0x000fc400000010ff */
[----:B------:R-:W-:Y:S02]  /*16310*/  F2FP.BF16.F32.PACK_AB R108, R225, R108 ;  /* 0x0000006ce16c723e */ /* 0x000fe400000010ff */
[----:B------:R-:W-:-:S03]  /*16320*/  F2FP.BF16.F32.PACK_AB R110, R110, R136 ;  /* 0x000000886e6e723e */ /* 0x000fc600000010ff */
[----:B------:R-:W0:Y:S01]  /*16330*/  LDC.64 R132, c[0x0][0x3e0] ;  /* 0x0000f800ff847b82 */ /* 0x000e220000000a00 */
[----:B------:R-:W-:Y:S02]  /*16340*/  F2FP.BF16.F32.PACK_AB R116, R116, R252 ;  /* 0x000000fc7474723e */ /* 0x000fe400000010ff */
[----:B------:R-:W-:Y:S02]  /*16350*/  F2FP.BF16.F32.PACK_AB R117, R117, R168 ;  /* 0x000000a87575723e */ /* 0x000fe400000010ff */
        /* <DEDUP_REMOVED lines=8> */
[----:B------:R-:W0:Y:S03]  /*163e0*/  LDC.64 R18, c[0x0][0x398] ;  /* 0x0000e600ff127b82 */ /* 0x000e260000000a00 */
[----:B------:R-:W-:Y:S05]  /*163f0*/  STS.128 [R2+0x400], R76 ;  /* 0x0004004c02007388 */ /* 0x000fea0000000c00 */
[----:B------:R-:W-:Y:S06]  /*16400*/  BAR.SYNC.DEFER_BLOCKING 0x0 ;  /* 0x0000000000007b1d */ /* 0x000fec0000010000 */
[----:B------:R-:W0:Y:S04]  /*16410*/  LDS.128 R76, [R208] ;  /* 0x00000000d04c7984 */ /* 0x000e280000000c00 */
[----:B------:R-:W-:Y:S01]  /*16420*/  LDS.128 R72, [R208+0x800] ;  /* 0x00080000d0487984 */ /* 0x000fe20000000c00 */
[----:B------:R-:W-:Y:S06]  /*16430*/  BAR.SYNC.DEFER_BLOCKING 0x0 ;  /* 0x0000000000007b1d */ /* 0x000fec0000010000 */
[----:B------:R-:W-:Y:S04]  /*16440*/  STS.128 [R2], R84 ;  /* 0x0000005402007388 */ /* 0x000fe80000000c00 */
[----:B------:R1:W-:Y:S01]  /*16450*/  STS.128 [R2+0x400], R88 ;  /* 0x0004005802007388 */ /* 0x0003e20000000c00 */
[----:B------:R-:W-:Y:S01]  /*16460*/  BAR.SYNC.DEFER_BLOCKING 0x0 ;  /* 0x0000000000007b1d */ /* 0x000fe20000010000 */
[----:B-1----:R-:W-:Y:S01]  /*16470*/  F2FP.BF16.F32.PACK_AB R88, R238, R235 ;  /* 0x000000ebee58723e */ /* 0x002fe200000010ff */
[----:B------:R-:W-:Y:S01]  /*16480*/  IMAD.MOV.U32 R238, RZ, RZ, R107 ;  /* 0x000000ffffee7224 */ /* 0x000fe200078e006b */
[----:B------:R-:W-:Y:S01]  /*16490*/  F2FP.BF16.F32.PACK_AB R91, R98, R96 ;  /* 0x00000060625b723e */ /* 0x000fe200000010ff */
[----:B------:R-:W-:Y:S01]  /*164a0*/  IMAD.MOV.U32 R235, RZ, RZ, R105 ;  /* 0x000000ffffeb7224 */ /* 0x000fe200078e0069 */
[----:B------:R-:W-:-:S02]  /*164b0*/  F2FP.BF16.F32.PACK_AB R107, R99, R97 ;  /* 0x00000061636b723e */ /* 0x000fc400000010ff */
[----:B------:R-:W-:Y:S02]  /*164c0*/  F2FP.BF16.F32.PACK_AB R89, R180, R226 ;  /* 0x000000e2b459723e */ /* 0x000fe400000010ff */
[----:B------:R-:W-:Y:S02]  /*164d0*/  F2FP.BF16.F32.PACK_AB R105, R165, R181 ;  /* 0x000000b5a569723e */ /* 0x000fe400000010ff */
[----:B------:R-:W-:Y:S01]  /*164e0*/  F2FP.BF16.F32.PACK_AB R90, R137, R164 ;  /* 0x000000a4895a723e */ /* 0x000fe200000010ff */
[----:B------:R-:W1:Y:S04]  /*164f0*/  LDS.128 R84, [R208] ;  /* 0x00000000d0547984 */ /* 0x000e680000000c00 */
[----:B------:R-:W-:Y:S01]  /*16500*/  LDS.128 R80, [R208+0x800] ;  /* 0x00080000d0507984 */ /* 0x000fe20000000c00 */
[----:B------:R-:W-:Y:S06]  /*16510*/  BAR.SYNC.DEFER_BLOCKING 0x0 ;  /* 0x0000000000007b1d */ /* 0x000fec0000010000 */
[----:B------:R-:W-:Y:S04]  /*16520*/  STS.128 [R2], R92 ;  /* 0x0000005c02007388 */ /* 0x000fe80000000c00 */
[----:B------:R0:W-:Y:S01]  /*16530*/  STS.128 [R2+0x400], R100 ;  /* 0x0004006402007388 */ /* 0x0001e20000000c00 */
[----:B------:R-:W-:Y:S01]  /*16540*/  BAR.SYNC.DEFER_BLOCKING 0x0 ;  /* 0x0000000000007b1d */ /* 0x000fe20000010000 */
[----:B0-----:R-:W-:Y:S01]  /*16550*/  F2FP.BF16.F32.PACK_AB R100, R233, R249 ;  /* 0x000000f9e964723e */ /* 0x001fe200000010ff */
[----:B------:R-:W-:Y:S01]  /*16560*/  IMAD.MOV.U32 R233, RZ, RZ, R111 ;  /* 0x000000ffffe97224 */ /* 0x000fe200078e006f */
[----:B------:R-:W-:Y:S01]  /*16570*/  F2FP.BF16.F32.PACK_AB R101, R169, R224 ;  /* 0x000000e0a965723e */ /* 0x000fe200000010ff */
[----:B------:R-:W-:Y:S01]  /*16580*/  IMAD.MOV.U32 R249, RZ, RZ, R109 ;  /* 0x000000fffff97224 */ /* 0x000fe200078e006d */
[----:B------:R-:W-:-:S02]  /*16590*/  F2FP.BF16.F32.PACK_AB R109, R156, R170 ;  /* 0x000000aa9c6d723e */ /* 0x000fc400000010ff */
[----:B------:R-:W-:Y:S02]  /*165a0*/  F2FP.BF16.F32.PACK_AB R102, R135, R155 ;  /* 0x0000009b8766723e */ /* 0x000fe400000010ff */
[----:B------:R-:W-:Y:S02]  /*165b0*/  F2FP.BF16.F32.PACK_AB R103, R114, R112 ;  /* 0x000000707267723e */ /* 0x000fe400000010ff */
[----:B------:R-:W-:Y:S01]  /*165c0*/  F2FP.BF16.F32.PACK_AB R111, R115, R113 ;  /* 0x00000071736f723e */ /* 0x000fe200000010ff */
[----:B------:R-:W0:Y:S01]  /*165d0*/  LDS.128 R96, [R208] ;  /* 0x00000000d0607984 */ /* 0x000e220000000c00 */
[----:B------:R-:W-:Y:S02]  /*165e0*/  F2FP.BF16.F32.PACK_AB R114, R119, R124 ;  /* 0x0000007c7772723e */ /* 0x000fe400000010ff */
[----:B------:R-:W-:Y:S01]  /*165f0*/  F2FP.BF16.F32.PACK_AB R112, R251, R236 ;  /* 0x000000ecfb70723e */ /* 0x000fe200000010ff */
[----:B------:R-:W-:Y:S01]  /*16600*/  LDS.128 R92, [R208+0x800] ;  /* 0x00080000d05c7984 */ /* 0x000fe20000000c00 */
[----:B------:R-:W-:-:S02]  /*16610*/  F2FP.BF16.F32.PACK_AB R113, R120, R223 ;  /* 0x000000df7871723e */ /* 0x000fc400000010ff */
[----:B------:R-:W-:Y:S01]  /*16620*/  F2FP.BF16.F32.PACK_AB R115, R130, R128 ;  /* 0x000000808273723e */ /* 0x000fe200000010ff */
[----:B------:R-:W-:Y:S01]  /*16630*/  BAR.SYNC.DEFER_BLOCKING 0x0 ;  /* 0x0000000000007b1d */ /* 0x000fe20000010000 */
[----:B------:R-:W-:Y:S02]  /*16640*/  F2FP.BF16.F32.PACK_AB R119, R131, R129 ;  /* 0x000000818377723e */ /* 0x000fe400000010ff */
[----:B------:R-:W-:Y:S02]  /*16650*/  F2FP.BF16.F32.PACK_AB R124, R222, R233 ;  /* 0x000000e9de7c723e */ /* 0x000fe400000010ff */
[----:B------:R-:W-:Y:S02]  /*16660*/  F2FP.BF16.F32.PACK_AB R120, R221, R249 ;  /* 0x000000f9dd78723e */ /* 0x000fe400000010ff */
[----:B------:R-:W-:Y:S01]  /*16670*/  MOV R249, R250 ;  /* 0x000000fa00f97202 */ /* 0x000fe20000000f00 */
[----:B------:R-:W0:Y:S01]  /*16680*/  S2R R233, SR_CTAID.Y ;  /* 0x0000000000e97919 */ /* 0x000e220000002600 */
[----:B------:R-:W-:Y:S01]  /*16690*/  F2FP.BF16.F32.PACK_AB R128, R218, R238 ;  /* 0x000000eeda80723e */ /* 0x000fe200000010ff */
[----:B------:R-:W-:Y:S01]  /*166a0*/  IMAD.MOV.U32 R238, RZ, RZ, R234 ;  /* 0x000000ffffee7224 */ /* 0x000fe200078e00ea */
[----:B------:R-:W-:Y:S01]  /*166b0*/  F2FP.BF16.F32.PACK_AB R131, R34, R32 ;  /* 0x000000202283723e */ /* 0x000fe200000010ff */
[----:B------:R-:W1:Y:S01]  /*166c0*/  S2R R250, SR_TID.X ;  /* 0x0000000000fa7919 */ /* 0x000e620000002100 */
[----:B------:R-:W-:-:S02]  /*166d0*/  F2FP.BF16.F32.PACK_AB R135, R35, R33 ;  /* 0x000000212387723e */ /* 0x000fc400000010ff */
[----:B------:R-:W-:Y:S02]  /*166e0*/  F2FP.BF16.F32.PACK_AB R130, R134, R149 ;  /* 0x000000958682723e */ /* 0x000fe400000010ff */
[----:B------:R-:W-:Y:S02]  /*166f0*/  F2FP.BF16.F32.PACK_AB R129, R151, R216 ;  /* 0x000000d89781723e */ /* 0x000fe400000010ff */
[----:B------:R-:W-:Y:S02]  /*16700*/  F2FP.BF16.F32.PACK_AB R134, R31, R148 ;  /* 0x000000941f86723e */ /* 0x000fe400000010ff */
[----:B------:R-:W-:Y:S01]  /*16710*/  F2FP.BF16.F32.PACK_AB R137, R43, R41 ;  /* 0x000000292b89723e */ /* 0x000fe200000010ff */
[----:B------:R-:W2:Y:S01]  /*16720*/  LDC R31, c[0x0][0x3e8] ;  /* 0x0000fa00ff1f7b82 */ /* 0x000ea20000000800 */
[----:B------:R-:W-:Y:S04]  /*16730*/  STS.128 [R2], R88 ;  /* 0x0000005802007388 */ /* 0x000fe80000000c00 */
[----:B------:R-:W-:Y:S03]  /*16740*/  STS.128 [R2+0x400], R104 ;  /* 0x0004006802007388 */ /* 0x000fe60000000c00 */
[----:B------:R-:W-:Y:S01]  /*16750*/  BAR.SYNC.DEFER_BLOCKING 0x0 ;  /* 0x0000000000007b1d */ /* 0x000fe20000010000 */
[----:B0-----:R-:W-:Y:S01]  /*16760*/  IMAD R141, R233, R132, RZ ;  /* 0x00000084e98d7224 */ /* 0x001fe200078e02ff */
[----:B------:R-:W-:-:S04]  /*16770*/  F2FP.BF16.F32.PACK_AB R132, R217, R235 ;  /* 0x000000ebd984723e */ /* 0x000fc800000010ff */
[----:B------:R-:W3:Y:S01]  /*16780*/  LDL.LU R235, [R1+0x14] ;  /* 0x0000140001eb7983 */ /* 0x000ee20000300800 */
[----:B-1----:R-:W-:-:S05]  /*16790*/  LOP3.LUT R209, R250, 0x3f, RZ, 0xc0, !PT ;  /* 0x0000003ffad17812 */ /* 0x002fca00078ec0ff */
[----:B----4-:R-:W-:-:S04]  /*167a0*/  IMAD R197, R197, 0x40, R209 ;  /* 0x00000040c5c57824 */ /* 0x010fc800078e02d1 */
[----:B------:R-:W-:Y:S01]  /*167b0*/  IMAD R142, R197, R133, RZ ;  /* 0x00000085c58e7224 */ /* 0x000fe200078e02ff */
[----:B------:R-:W-:Y:S01]  /*167c0*/  F2FP.BF16.F32.PACK_AB R133, R150, R184 ;  /* 0x000000b89685723e */ /* 0x000fe200000010ff */
[----:B------:R-:W0:Y:S03]  /*167d0*/  LDS.128 R104, [R208] ;  /* 0x00000000d0687984 */ /* 0x000e260000000c00 */
[----:B------:R-:W-:Y:S01]  /*167e0*/  SHF.L.U32 R140, R142, 0x1, RZ ;  /* 0x000000018e8c7819 */ /* 0x000fe200000006ff */
[----:B------:R-:W-:Y:S01]  /*167f0*/  LDS.128 R88, [R208+0x800] ;  /* 0x00080000d0587984 */ /* 0x000fe20000000c00 */
[----:B------:R-:W-:Y:S06]  /*16800*/  BAR.SYNC.DEFER_BLOCKING 0x0 ;  /* 0x0000000000007b1d */ /* 0x000fec0000010000 */
[----:B------:R-:W-:Y:S04]  /*16810*/  STS.128 [R2], R100 ;  /* 0x0000006402007388 */ /* 0x000fe80000000c00 */
[----:B------:R-:W-:Y:S01]  /*16820*/  STS.128 [R2+0x400], R108 ;  /* 0x0004006c02007388 */ /* 0x000fe20000000c00 */
[----:B------:R-:W-:Y:S06]  /*16830*/  BAR.SYNC.DEFER_BLOCKING 0x0 ;  /* 0x0000000000007b1d */ /* 0x000fec0000010000 */
[----:B------:R-:W1:Y:S04]  /*16840*/  LDS.128 R108, [R208] ;  /* 0x00000000d06c7984 */ /* 0x000e680000000c00 */
[----:B------:R-:W-:Y:S01]  /*16850*/  LDS.128 R100, [R208+0x800] ;  /* 0x00080000d0647984 */ /* 0x000fe20000000c00 */
[----:B------:R-:W-:Y:S06]  /*16860*/  BAR.SYNC.DEFER_BLOCKING 0x0 ;  /* 0x0000000000007b1d */ /* 0x000fec0000010000 */
[----:B------:R-:W-:Y:S04]  /*16870*/  STS.128 [R2], R112 ;  /* 0x0000007002007388 */ /* 0x000fe80000000c00 */
[----:B------:R-:W-:Y:S01]  /*16880*/  STS.128 [R2+0x400], R116 ;  /* 0x0004007402007388 */ /* 0x000fe20000000c00 */
[----:B------:R-:W-:Y:S06]  /*16890*/  BAR.SYNC.DEFER_BLOCKING 0x0 ;  /* 0x0000000000007b1d */ /* 0x000fec0000010000 */
[----:B------:R-:W4:Y:S04]  /*168a0*/  LDS.128 R116, [R208] ;  /* 0x00000000d0747984 */ /* 0x000f280000000c00 */
[----:B------:R-:W-:Y:S01]  /*168b0*/  LDS.128 R112, [R208+0x800] ;  /* 0x00080000d0707984 */ /* 0x000fe20000000c00 */
[----:B------:R-:W-:Y:S06]  /*168c0*/  BAR.SYNC.DEFER_BLOCKING 0x0 ;  /* 0x0000000000007b1d */ /* 0x000fec0000010000 */
[----:B------:R0:W-:Y:S04]  /*168d0*/  STS.128 [R2], R124 ;  /* 0x0000007c02007388 */ /* 0x0001e80000000c00 */
[----:B------:R-:W-:Y:S01]  /*168e0*/  STS.128 [R2+0x400], R120 ;  /* 0x0004007802007388 */ /* 0x000fe20000000c00 */
[----:B------:R-:W-:Y:S01]  /*168f0*/  BAR.SYNC.DEFER_BLOCKING 0x0 ;  /* 0x0000000000007b1d */ /* 0x000fe20000010000 */
[----:B0-----:R-:W-:Y:S01]  /*16900*/  F2FP.BF16.F32.PACK_AB R124, R38, R249 ;  /* 0x000000f9267c723e */ /* 0x001fe200000010ff */
[----:B------:R-:W-:-:S04]  /*16910*/  IMAD.SHL.U32 R125, R141, 0x2, RZ ;  /* 0x000000028d7d7824 */ /* 0x000fc800078e00ff */
[----:B------:R-:W4:Y:S04]  /*16920*/  LDL.LU R249, [R1+0x18] ;  /* 0x0000180001f97983 */ /* 0x000f280000300800 */
[----:B------:R-:W4:Y:S01]  /*16930*/  LDL.LU R234, [R1+0x1c] ;  /* 0x00001c0001ea7983 */ /* 0x000f220000300800 */
[----:B------:R-:W-:-:S03]  /*16940*/  IADD3 R140, P1, P2, R140, R18, R125 ;  /* 0x000000128c8c7210 */ /* 0x000fc60007a3e07d */
[----:B------:R-:W0:Y:S04]  /*16950*/  LDS.128 R32, [R208] ;  /* 0x00000000d0207984 */ /* 0x000e280000000c00 */
[----:B------:R-:W-:Y:S01]  /*16960*/  LDS.128 R120, [R208+0x800] ;  /* 0x00080000d0787984 */ /* 0x000fe20000000c00 */
[----:B------:R-:W-:Y:S06]  /*16970*/  BAR.SYNC.DEFER_BLOCKING 0x0 ;  /* 0x0000000000007b1d */ /* 0x000fec0000010000 */
[----:B------:R0:W-:Y:S04]  /*16980*/  STS.128 [R2], R128 ;  /* 0x0000008002007388 */ /* 0x0001e80000000c00 */
[----:B------:R-:W-:Y:S01]  /*16990*/  STS.128 [R2+0x400], R132 ;  /* 0x0004008402007388 */ /* 0x000fe20000000c00 */
[----:B------:R-:W-:Y:S01]  /*169a0*/  F2FP.BF16.F32.PACK_AB R125, R42, R40 ;  /* 0x000000282a7d723e */ /* 0x000fe200000010ff */
[----:B------:R-:W-:Y:S01]  /*169b0*/  BAR.SYNC.DEFER_BLOCKING 0x0 ;  /* 0x0000000000007b1d */ /* 0x000fe20000010000 */
[----:B------:R-:W-:-:S02]  /*169c0*/  F2FP.BF16.F32.PACK_AB R126, R46, R44 ;  /* 0x0000002c2e7e723e */ /* 0x000fc400000010ff */
[----:B------:R-:W-:-:S03]  /*169d0*/  F2FP.BF16.F32.PACK_AB R138, R47, R45 ;  /* 0x0000002d2f8a723e */ /* 0x000fc600000010ff */
[----:B------:R-:W1:Y:S04]  /*169e0*/  LDS.128 R44, [R208] ;  /* 0x00000000d02c7984 */ /* 0x000e680000000c00 */
[----:B------:R-:W-:Y:S01]  /*169f0*/  LDS.128 R40, [R208+0x800] ;  /* 0x00080000d0287984 */ /* 0x000fe20000000c00 */
[----:B------:R-:W-:Y:S02]  /*16a00*/  F2FP.BF16.F32.PACK_AB R136, R39, R37 ;  /* 0x000000252788723e */ /* 0x000fe400000010ff */
[----:B------:R-:W-:Y:S01]  /*16a10*/  F2FP.BF16.F32.PACK_AB R127, R50, R48 ;  /* 0x00000030327f723e */ /* 0x000fe200000010ff */
[----:B------:R-:W-:Y:S01]  /*16a20*/  BAR.SYNC.DEFER_BLOCKING 0x0 ;  /* 0x0000000000007b1d */ /* 0x000fe20000010000 */
[----:B------:R-:W-:Y:S02]  /*16a30*/  F2FP.BF16.F32.PACK_AB R139, R51, R49 ;  /* 0x00000031338b723e */ /* 0x000fe400000010ff */
[----:B------:R-:W-:Y:S01]  /*16a40*/  SHF.R.U32.HI R38, RZ, 0x6, R250 ;  /* 0x00000006ff267819 */ /* 0x000fe200000116fa */
[----:B------:R-:W-:-:S03]  /*16a50*/  IMAD.HI R18, R141, 0x2, RZ ;  /* 0x000000028d127827 */ /* 0x000fc600078e02ff */
[----:B------:R-:W-:Y:S01]  /*16a60*/  SGXT.U32 R38, R38, 0x1 ;  /* 0x000000012626781a */ /* 0x000fe20000000000 */
[----:B------:R-:W-:Y:S01]  /*16a70*/  IMAD.HI R37, R142, 0x2, RZ ;  /* 0x000000028e257827 */ /* 0x000fe200078e02ff */
[----:B------:R-:W-:Y:S04]  /*16a80*/  STS.128 [R2], R124 ;  /* 0x0000007c02007388 */ /* 0x000fe80000000c00 */
[----:B------:R-:W-:Y:S01]  /*16a90*/  STS.128 [R2+0x400], R136 ;  /* 0x0004008802007388 */ /* 0x000fe20000000c00 */
[----:B------:R-:W-:Y:S01]  /*16aa0*/  BAR.SYNC.DEFER_BLOCKING 0x0 ;  /* 0x0000000000007b1d */ /* 0x000fe20000010000 */
[----:B------:R-:W-:Y:S01]  /*16ab0*/  IADD3.X R37, PT, PT, R37, R19, R18, P1, P2 ;  /* 0x0000001325257210 */ /* 0x000fe20000fe4412 */
[----:B--2---:R-:W-:Y:S01]  /*16ac0*/  IMAD R18, R38, R31, RZ ;  /* 0x0000001f26127224 */ /* 0x004fe200078e02ff */
[----:B0-----:R-:W-:-:S02]  /*16ad0*/  F2FP.BF16.F32.PACK_AB R130, R28, R16 ;  /* 0x000000101c82723e */ /* 0x001fc400000010ff */
[----:B------:R-:W-:Y:S02]  /*16ae0*/  F2FP.BF16.F32.PACK_AB R128, R55, R53 ;  /* 0x000000353780723e */ /* 0x000fe400000010ff */
[----:B------:R-:W-:Y:S02]  /*16af0*/  LEA R28, P1, R18, R140, 0x1 ;  /* 0x0000008c121c7211 */ /* 0x000fe400078208ff */
[----:B------:R-:W-:Y:S02]  /*16b00*/  F2FP.BF16.F32.PACK_AB R52, R54, R52 ;  /* 0x000000343634723e */ /* 0x000fe400000010ff */
[----:B------:R-:W-:Y:S01]  /*16b10*/  F2FP.BF16.F32.PACK_AB R53, R58, R56 ;  /* 0x000000383a35723e */ /* 0x000fe200000010ff */
[----:B------:R-:W-:Y:S01]  /*16b20*/  IMAD R56, R31, 0x2, R18 ;  /* 0x000000021f387824 */ /* 0x000fe200078e0212 */
[----:B------:R-:W-:Y:S02]  /*16b30*/  F2FP.BF16.F32.PACK_AB R55, R36, R29 ;  /* 0x0000001d2437723e */ /* 0x000fe400000010ff */
[----:B------:R-:W-:-:S02]  /*16b40*/  F2FP.BF16.F32.PACK_AB R54, R17, R3 ;  /* 0x000000031136723e */ /* 0x000fc400000010ff */
[----:B------:R-:W-:Y:S01]  /*16b50*/  LEA.HI.X.SX32 R29, R18, R37, 0x1, P1 ;  /* 0x00000025121d7211 */ /* 0x000fe200008f0eff */
[----:B------:R-:W0:Y:S04]  /*16b60*/  LDS.128 R48, [R208] ;  /* 0x00000000d0307984 */ /* 0x000e280000000c00 */
[----:B------:R-:W-:Y:S01]  /*16b70*/  LDS.128 R16, [R208+0x800] ;  /* 0x00080000d0107984 */ /* 0x000fe20000000c00 */
[----:B------:R-:W-:Y:S01]  /*16b80*/  BAR.SYNC.DEFER_BLOCKING 0x0 ;  /* 0x0000000000007b1d */ /* 0x000fe20000010000 */
[----:B------:R-:W-:Y:S02]  /*16b90*/  F2FP.BF16.F32.PACK_AB R129, R59, R57 ;  /* 0x000000393b81723e */ /* 0x000fe400000010ff */
[----:B------:R-:W-:Y:S02]  /*16ba0*/  F2FP.BF16.F32.PACK_AB R131, R0, R30 ;  /* 0x0000001e0083723e */ /* 0x000fe400000010ff */
[----:B------:R-:W-:-:S02]  /*16bb0*/  LEA R0, R31, R56, 0x1 ;  /* 0x000000381f007211 */ /* 0x000fc400078e08ff */
[----:B------:R-:W-:-:S03]  /*16bc0*/  LEA R38, P2, R56, R140, 0x1 ;  /* 0x0000008c38267211 */ /* 0x000fc600078408ff */
[----:B------:R-:W-:Y:S01]  /*16bd0*/  IMAD R30, R31, 0x2, R0 ;  /* 0x000000021f1e7824 */ /* 0x000fe200078e0200 */
[----:B------:R-:W-:Y:S01]  /*16be0*/  LEA.HI.X.SX32 R39, R56, R37, 0x1, P2 ;  /* 0x0000002538277211 */ /* 0x000fe200010f0eff */
[----:B------:R-:W-:Y:S04]  /*16bf0*/  STS.128 [R2], R52 ;  /* 0x0000003402007388 */ /* 0x000fe80000000c00 */
[----:B------:R2:W-:Y:S01]  /*16c00*/  STS.128 [R2+0x400], R128 ;  /* 0x0004008002007388 */ /* 0x0005e20000000c00 */
[----:B------:R-:W-:Y:S01]  /*16c10*/  BAR.SYNC.DEFER_BLOCKING 0x0 ;  /* 0x0000000000007b1d */ /* 0x000fe20000010000 */
[----:B------:R-:W-:-:S04]  /*16c20*/  LEA R56, P1, R0, R140, 0x1 ;  /* 0x0000008c00387211 */ /* 0x000fc800078208ff */
[-C--:B------:R-:W-:Y:S01]  /*16c30*/  LEA.HI.X.SX32 R57, R0, R37.reuse, 0x1, P1 ;  /* 0x0000002500397211 */ /* 0x080fe200008f0eff */
[C---:B------:R-:W-:Y:S01]  /*16c40*/  IMAD R0, R31.reuse, 0x2, R30 ;  /* 0x000000021f007824 */ /* 0x040fe200078e021e */
[-C--:B------:R-:W-:Y:S02]  /*16c50*/  LEA R58, P1, R30, R140.reuse, 0x1 ;  /* 0x0000008c1e3a7211 */ /* 0x080fe400078208ff */
[----:B------:R-:W-:Y:S02]  /*16c60*/  PRMT R3, R238, 0x7632, R3 ;  /* 0x00007632ee037816 */ /* 0x000fe40000000003 */
[----:B------:R-:W-:Y:S02]  /*16c70*/  LEA.HI.X.SX32 R59, R30, R37, 0x1, P1 ;  /* 0x000000251e3b7211 */ /* 0x000fe400008f0eff */
[----:B--2---:R-:W-:Y:S02]  /*16c80*/  LEA R2, P1, R0, R140, 0x1 ;  /* 0x0000008c00027211 */ /* 0x004fe400078208ff */
[----:B------:R-:W-:Y:S01]  /*16c90*/  LEA R30, R31, R0, 0x1 ;  /* 0x000000001f1e7211 */ /* 0x000fe200078e08ff */
[----:B------:R2:W-:Y:S04]  /*16ca0*/  STG.E.U16 desc[UR10][R28.64], R238 ;  /* 0x000000ee1c007986 */ /* 0x0005e8000c10150a */
[----:B------:R0:W-:Y:S04]  /*16cb0*/  STG.E.U16 desc[UR10][R38.64], R3 ;  /* 0x0000000326007986 */ /* 0x0001e8000c10150a */
[----:B---3--:R3:W-:Y:S01]  /*16cc0*/  STG.E.U16 desc[UR10][R56.64], R235 ;  /* 0x000000eb38007986 */ /* 0x0087e2000c10150a */
[----:B--2---:R-:W-:-:S03]  /*16cd0*/  PRMT R29, R235, 0x7632, R29 ;  /* 0x00007632eb1d7816 */ /* 0x004fc6000000001d */
[----:B------:R-:W2:Y:S01]  /*16ce0*/  LDL.LU R238, [R1] ;  /* 0x0000000001ee7983 */ /* 0x000ea20000300800 */
[----:B0-----:R-:W-:Y:S01]  /*16cf0*/  LEA.HI.X.SX32 R3, R0, R37, 0x1, P1 ;  /* 0x0000002500037211 */ /* 0x001fe200008f0eff */
[----:B------:R-:W-:Y:S01]  /*16d00*/  IMAD R0, R31, 0x2, R30 ;  /* 0x000000021f007824 */ /* 0x000fe200078e021e */
[----:B------:R-:W-:Y:S01]  /*16d10*/  LEA R28, P1, R30, R140, 0x1 ;  /* 0x0000008c1e1c7211 */ /* 0x000fe200078208ff */
[----:B------:R0:W-:Y:S01]  /*16d20*/  STG.E.U16 desc[UR10][R58.64], R29 ;  /* 0x0000001d3a007986 */ /* 0x0001e2000c10150a */
[----:B------:R-:W-:-:S03]  /*16d30*/  PRMT R36, R200, 0x7632, R36 ;  /* 0x00007632c8247816 */ /* 0x000fc60000000024 */
[----:B---3--:R-:W3:Y:S01]  /*16d40*/  LDL.LU R235, [R1+0x4] ;  /* 0x0000040001eb7983 */ /* 0x008ee20000300800 */
[----:B0-----:R-:W-:Y:S01]  /*16d50*/  LEA.HI.X.SX32 R29, R30, R37, 0x1, P1 ;  /* 0x000000251e1d7211 */ /* 0x001fe200008f0eff */
[----:B------:R-:W-:Y:S01]  /*16d60*/  IMAD R30, R31, 0x2, R0 ;  /* 0x000000021f1e7824 */ /* 0x000fe200078e0200 */
[----:B------:R-:W-:-:S04]  /*16d70*/  LEA R38, P1, R0, R140, 0x1 ;  /* 0x0000008c00267211 */ /* 0x000fc800078208ff */
[-C--:B------:R-:W-:Y:S02]  /*16d80*/  LEA.HI.X.SX32 R39, R0, R37.reuse, 0x1, P1 ;  /* 0x0000002500277211 */ /* 0x080fe400008f0eff */
[C---:B------:R-:W-:Y:S02]  /*16d90*/  LEA R52, P1, R30.reuse, R140, 0x1 ;  /* 0x0000008c1e347211 */ /* 0x040fe400078208ff */
[C---:B------:R-:W-:Y:S02]  /*16da0*/  LEA R0, R31.reuse, R30, 0x1 ;  /* 0x0000001e1f007211 */ /* 0x040fe400078e08ff */
[----:B------:R-:W-:Y:S02]  /*16db0*/  LEA.HI.X.SX32 R53, R30, R37, 0x1, P1 ;  /* 0x000000251e357211 */ /* 0x000fe400008f0eff */
[----:B------:R-:W-:Y:S01]  /*16dc0*/  LEA R54, P1, R0, R140, 0x1 ;  /* 0x0000008c00367211 */ /* 0x000fe200078208ff */
[----:B------:R-:W-:-:S03]  /*16dd0*/  IMAD R30, R31, 0x2, R0 ;  /* 0x000000021f1e7824 */ /* 0x000fc600078e0200 */
[----:B------:R-:W-:Y:S01]  /*16de0*/  LEA.HI.X.SX32 R55, R0, R37, 0x1, P1 ;  /* 0x0000002500377211 */ /* 0x000fe200008f0eff */
[----:B------:R-:W-:Y:S01]  /*16df0*/  IMAD R0, R31, 0x2, R30 ;  /* 0x000000021f007824 */ /* 0x000fe200078e021e */
[----:B----4-:R0:W-:Y:S02]  /*16e00*/  STG.E.U16 desc[UR10][R2.64], R249 ;  /* 0x000000f902007986 */ /* 0x0101e4000c10150a */
[----:B0-----:R-:W-:Y:S02]  /*16e10*/  PRMT R3, R249, 0x7632, R3 ;  /* 0x00007632f9037816 */ /* 0x001fe40000000003 */
[----:B------:R-:W-:Y:S01]  /*16e20*/  LEA R2, P1, R30, R140, 0x1 ;  /* 0x0000008c1e027211 */ /* 0x000fe200078208ff */
[----:B------:R-:W4:Y:S04]  /*16e30*/  LDL.LU R249, [R1+0x8] ;  /* 0x0000080001f97983 */ /* 0x000f280000300800 */
[----:B------:R0:W-:Y:S04]  /*16e40*/  STG.E.U16 desc[UR10][R28.64], R3 ;  /* 0x000000031c007986 */ /* 0x0001e8000c10150a */
[----:B------:R1:W-:Y:S01]  /*16e50*/  STG.E.U16 desc[UR10][R38.64], R234 ;  /* 0x000000ea26007986 */ /* 0x0003e2000c10150a */
[----:B0-----:R-:W-:-:S02]  /*16e60*/  PRMT R29, R234, 0x7632, R29 ;  /* 0x00007632ea1d7816 */ /* 0x001fc4000000001d */
[----:B------:R-:W-:Y:S02]  /*16e70*/  LEA.HI.X.SX32 R3, R30, R37, 0x1, P1 ;  /* 0x000000251e037211 */ /* 0x000fe400008f0eff */
[----:B------:R-:W-:Y:S01]  /*16e80*/  LEA R28, P1, R0, R140, 0x1 ;  /* 0x0000008c001c7211 */ /* 0x000fe200078208ff */
[----:B-1----:R-:W2:Y:S01]  /*16e90*/  LDL.LU R234, [R1+0xc] ;  /* 0x00000c0001ea7983 */ /* 0x002ea20000300800 */
[----:B------:R-:W-:-:S03]  /*16ea0*/  LEA R30, R31, R0, 0x1 ;  /* 0x000000001f1e7211 */ /* 0x000fc600078e08ff */
[----:B------:R0:W-:Y:S02]  /*16eb0*/  STG.E.U16 desc[UR10][R52.64], R29 ;  /* 0x0000001d34007986 */ /* 0x0001e4000c10150a */
[----:B0-----:R-:W-:Y:S01]  /*16ec0*/  LEA.HI.X.SX32 R29, R0, R37, 0x1, P1 ;  /* 0x00000025001d7211 */ /* 0x001fe200008f0eff */
[----:B------:R-:W-:Y:S01]  /*16ed0*/  IMAD R0, R31, 0x2, R30 ;  /* 0x000000021f007824 */ /* 0x000fe200078e021e */
[----:B------:R-:W-:-:S04]  /*16ee0*/  LEA R38, P1, R30, R140, 0x1 ;  /* 0x0000008c1e267211 */ /* 0x000fc800078208ff */
[-C--:B------:R-:W-:Y:S01]  /*16ef0*/  LEA.HI.X.SX32 R39, R30, R37.reuse, 0x1, P1 ;  /* 0x000000251e277211 */ /* 0x080fe200008f0eff */
[C---:B------:R-:W-:Y:S01]  /*16f00*/  IMAD R30, R31.reuse, 0x2, R0 ;  /* 0x000000021f1e7824 */ /* 0x040fe200078e0200 */
[C---:B------:R-:W-:Y:S01]  /*16f10*/  LEA R52, P1, R0.reuse, R140, 0x1 ;  /* 0x0000008c00347211 */ /* 0x040fe200078208ff */
[----:B------:R0:W-:Y:S03]  /*16f20*/  STG.E.U16 desc[UR10][R54.64], R200 ;  /* 0x000000c836007986 */ /* 0x0001e6000c10150a */
[----:B------:R-:W-:Y:S02]  /*16f30*/  LEA.HI.X.SX32 R53, R0, R37, 0x1, P1 ;  /* 0x0000002500357211 */ /* 0x000fe400008f0eff */
[----:B------:R-:W-:Y:S01]  /*16f40*/  LEA R0, R31, R30, 0x1 ;  /* 0x0000001e1f007211 */ /* 0x000fe200078e08ff */
[----:B------:R1:W-:Y:S01]  /*16f50*/  STG.E.U16 desc[UR10][R2.64], R36 ;  /* 0x0000002402007986 */ /* 0x0003e2000c10150a */
[----:B0-----:R-:W-:-:S03]  /*16f60*/  LEA R54, P1, R30, R140, 0x1 ;  /* 0x0000008c1e367211 */ /* 0x001fc600078208ff */
[----:B------:R0:W-:Y:S01]  /*16f70*/  STG.E.U16 desc[UR10][R28.64], R201 ;  /* 0x000000c91c007986 */ /* 0x0001e2000c10150a */
[----:B------:R-:W-:Y:S02]  /*16f80*/  LEA.HI.X.SX32 R55, R30, R37, 0x1, P1 ;  /* 0x000000251e377211 */ /* 0x000fe400008f0eff */
[----:B-1----:R-:W-:Y:S01]  /*16f90*/  PRMT R3, R201, 0x7632, R3 ;  /* 0x00007632c9037816 */ /* 0x002fe20000000003 */
[----:B------:R-:W-:Y:S01]  /*16fa0*/  IMAD R30, R31, 0x2, R0 ;  /* 0x000000021f1e7824 */ /* 0x000fe200078e0200 */
[----:B------:R-:W-:-:S03]  /*16fb0*/  LEA R2, P1, R0, R140, 0x1 ;  /* 0x0000008c00027211 */ /* 0x000fc600078208ff */
[----:B------:R1:W-:Y:S01]  /*16fc0*/  STG.E.U16 desc[UR10][R38.64], R3 ;  /* 0x0000000326007986 */ /* 0x0003e2000c10150a */
[----:B0-----:R-:W-:-:S03]  /*16fd0*/  PRMT R29, R202, 0x7632, R29 ;  /* 0x00007632ca1d7816 */ /* 0x001fc6000000001d */
[----:B------:R-:W-:Y:S04]  /*16fe0*/  STG.E.U16 desc[UR10][R52.64], R202 ;  /* 0x000000ca34007986 */ /* 0x000fe8000c10150a */
[----:B------:R0:W-:Y:S01]  /*16ff0*/  STG.E.U16 desc[UR10][R54.64], R29 ;  /* 0x0000001d36007986 */ /* 0x0001e2000c10150a */
[----:B-1----:R-:W-:Y:S01]  /*17000*/  LEA.HI.X.SX32 R3, R0, R37, 0x1, P1 ;  /* 0x0000002500037211 */ /* 0x002fe200008f0eff */
[----:B------:R-:W-:Y:S01]  /*17010*/  IMAD R0, R31, 0x2, R30 ;  /* 0x000000021f007824 */ /* 0x000fe200078e021e */
[----:B------:R-:W-:-:S04]  /*17020*/  LEA R28, P1, R30, R140, 0x1 ;  /* 0x0000008c1e1c7211 */ /* 0x000fc800078208ff */
[-C--:B0-----:R-:W-:Y:S02]  /*17030*/  LEA.HI.X.SX32 R29, R30, R37.reuse, 0x1, P1 ;  /* 0x000000251e1d7211 */ /* 0x081fe400008f0eff */
[C---:B------:R-:W-:Y:S02]  /*17040*/  LEA R38, P1, R0.reuse, R140, 0x1 ;  /* 0x0000008c00267211 */ /* 0x040fe400078208ff */
[C---:B------:R-:W-:Y:S02]  /*17050*/  LEA R30, R31.reuse, R0, 0x1 ;  /* 0x000000001f1e7211 */ /* 0x040fe400078e08ff */
[----:B------:R-:W-:Y:S02]  /*17060*/  LEA.HI.X.SX32 R39, R0, R37, 0x1, P1 ;  /* 0x0000002500277211 */ /* 0x000fe400008f0eff */
[----:B------:R-:W-:Y:S01]  /*17070*/  LEA R52, P1, R30, R140, 0x1 ;  /* 0x0000008c1e347211 */ /* 0x000fe200078208ff */
[----:B------:R-:W-:Y:S01]  /*17080*/  IMAD R0, R31, 0x2, R30 ;  /* 0x000000021f007824 */ /* 0x000fe200078e021e */
[----:B------:R-:W-:-:S02]  /*17090*/  PRMT R36, R203, 0x7632, R36 ;  /* 0x00007632cb247816 */ /* 0x000fc40000000024 */
[-C--:B------:R-:W-:Y:S01]  /*170a0*/  LEA.HI.X.SX32 R53, R30, R37.reuse, 0x1, P1 ;  /* 0x000000251e357211 */ /* 0x080fe200008f0eff */
[C---:B------:R-:W-:Y:S01]  /*170b0*/  IMAD R30, R31.reuse, 0x2, R0 ;  /* 0x000000021f1e7824 */ /* 0x040fe200078e0200 */
[C---:B------:R-:W-:Y:S01]  /*170c0*/  LEA R54, P1, R0.reuse, R140, 0x1 ;  /* 0x0000008c00367211 */ /* 0x040fe200078208ff */
[----:B------:R0:W-:Y:S03]  /*170d0*/  STG.E.U16 desc[UR10][R2.64], R203 ;  /* 0x000000cb02007986 */ /* 0x0001e6000c10150a */
[----:B------:R-:W-:Y:S01]  /*170e0*/  LEA.HI.X.SX32 R55, R0, R37, 0x1, P1 ;  /* 0x0000002500377211 */ /* 0x000fe200008f0eff */
[----:B------:R-:W-:Y:S01]  /*170f0*/  STG.E.U16 desc[UR10][R28.64], R36 ;  /* 0x000000241c007986 */ /* 0x000fe2000c10150a */
[----:B------:R-:W-:-:S03]  /*17100*/  LEA R0, R31, R30, 0x1 ;  /* 0x0000001e1f007211 */ /* 0x000fc600078e08ff */
[----:B------:R-:W-:Y:S01]  /*17110*/  STG.E.U16 desc[UR10][R38.64], R20 ;  /* 0x0000001426007986 */ /* 0x000fe2000c10150a */
[----:B0-----:R-:W-:Y:S02]  /*17120*/  PRMT R3, R20, 0x7632, R3 ;  /* 0x0000763214037816 */ /* 0x001fe40000000003 */
[----:B------:R-:W-:-:S03]  /*17130*/  LEA R2, P1, R30, R140, 0x1 ;  /* 0x0000008c1e027211 */ /* 0x000fc600078208ff */
[----:B------:R0:W-:Y:S02]  /*17140*/  STG.E.U16 desc[UR10][R52.64], R3 ;  /* 0x0000000334007986 */ /* 0x0001e4000c10150a */
[----:B0-----:R-:W-:Y:S01]  /*17150*/  LEA.HI.X.SX32 R3, R30, R37, 0x1, P1 ;  /* 0x000000251e037211 */ /* 0x001fe200008f0eff */
[----:B------:R-:W-:Y:S01]  /*17160*/  IMAD R30, R31, 0x2, R0 ;  /* 0x000000021f1e7824 */ /* 0x000fe200078e0200 */
[----:B------:R-:W-:-:S04]  /*17170*/  LEA R28, P1, R0, R140, 0x1 ;  /* 0x0000008c001c7211 */ /* 0x000fc800078208ff */
[----:B------:R-:W-:Y:S01]  /*17180*/  LEA.HI.X.SX32 R29, R0, R37, 0x1, P1 ;  /* 0x00000025001d7211 */ /* 0x000fe200008f0eff */
[----:B------:R-:W-:Y:S01]  /*17190*/  IMAD R0, R31, 0x2, R30 ;  /* 0x000000021f007824 */ /* 0x000fe200078e021e */
[----:B------:R-:W-:-:S04]  /*171a0*/  LEA R38, P1, R30, R140, 0x1 ;  /* 0x0000008c1e267211 */ /* 0x000fc800078208ff */
[-C--:B------:R-:W-:Y:S02]  /*171b0*/  LEA.HI.X.SX32 R39, R30, R37.reuse, 0x1, P1 ;  /* 0x000000251e277211 */ /* 0x080fe400008f0eff */
[C---:B------:R-:W-:Y:S02]  /*171c0*/  LEA R52, P1, R0.reuse, R140, 0x1 ;  /* 0x0000008c00347211 */ /* 0x040fe400078208ff */
[----:B------:R-:W-:Y:S02]  /*171d0*/  LEA R30, R31, R0, 0x1 ;  /* 0x000000001f1e7211 */ /* 0x000fe400078e08ff */
[----:B------:R-:W-:Y:S02]  /*171e0*/  PRMT R36, R21, 0x7632, R36 ;  /* 0x0000763215247816 */ /* 0x000fe40000000024 */
[-C--:B------:R-:W-:Y:S01]  /*171f0*/  LEA.HI.X.SX32 R53, R0, R37.reuse, 0x1, P1 ;  /* 0x0000002500357211 */ /* 0x080fe200008f0eff */
[----:B------:R-:W-:Y:S01]  /*17200*/  IMAD R0, R31, 0x2, R30 ;  /* 0x000000021f007824 */ /* 0x000fe200078e021e */
[C---:B------:R-:W-:Y:S01]  /*17210*/  LEA R20, P1, R30.reuse, R140, 0x1 ;  /* 0x0000008c1e147211 */ /* 0x040fe200078208ff */
[----:B------:R0:W-:Y:S04]  /*17220*/  STG.E.U16 desc[UR10][R54.64], R21 ;  /* 0x0000001536007986 */ /* 0x0001e8000c10150a */
[----:B------:R1:W-:Y:S04]  /*17230*/  STG.E.U16 desc[UR10][R2.64], R36 ;  /* 0x0000002402007986 */ /* 0x0003e8000c10150a */
[----:B------:R1:W-:Y:S01]  /*17240*/  STG.E.U16 desc[UR10][R28.64], R22 ;  /* 0x000000161c007986 */ /* 0x0003e2000c10150a */
[----:B0-----:R-:W-:-:S02]  /*17250*/  LEA.HI.X.SX32 R21, R30, R37, 0x1, P1 ;  /* 0x000000251e157211 */ /* 0x001fc400008f0eff */
[----:B-1----:R-:W-:Y:S02]  /*17260*/  PRMT R3, R22, 0x7632, R3 ;  /* 0x0000763216037816 */ /* 0x002fe40000000003 */
[----:B------:R-:W-:Y:S01]  /*17270*/  LEA R2, P1, R0, R140, 0x1 ;  /* 0x0000008c00027211 */ /* 0x000fe200078208ff */
[----:B------:R-:W-:Y:S02]  /*17280*/  IMAD R22, R31, 0x2, R0 ;  /* 0x000000021f167824 */ /* 0x000fe400078e0200 */
[----:B------:R0:W-:Y:S01]  /*17290*/  STG.E.U16 desc[UR10][R38.64], R3 ;  /* 0x0000000326007986 */ /* 0x0001e2000c10150a */
[----:B------:R-:W-:-:S03]  /*172a0*/  PRMT R29, R23, 0x7632, R29 ;  /* 0x00007632171d7816 */ /* 0x000fc6000000001d */
[----:B------:R-:W-:Y:S04]  /*172b0*/  STG.E.U16 desc[UR10][R52.64], R23 ;  /* 0x0000001734007986 */ /* 0x000fe8000c10150a */
[----:B------:R1:W-:Y:S01]  /*172c0*/  STG.E.U16 desc[UR10][R20.64], R29 ;  /* 0x0000001d14007986 */ /* 0x0003e2000c10150a */
[-C--:B0-----:R-:W-:Y:S02]  /*172d0*/  LEA.HI.X.SX32 R3, R0, R37.reuse, 0x1, P1 ;  /* 0x0000002500037211 */ /* 0x081fe400008f0eff */
[C---:B------:R-:W-:Y:S02]  /*172e0*/  LEA R28, P1, R22.reuse, R140, 0x1 ;  /* 0x0000008c161c7211 */ /* 0x040fe400078208ff */
[----:B------:R-:W-:Y:S02]  /*172f0*/  LEA R0, R31, R22, 0x1 ;  /* 0x000000161f007211 */ /* 0x000fe400078e08ff */
[----:B-1----:R-:W-:-:S03]  /*17300*/  LEA.HI.X.SX32 R29, R22, R37, 0x1, P1 ;  /* 0x00000025161d7211 */ /* 0x002fc600008f0eff */
[----:B------:R-:W-:Y:S01]  /*17310*/  IMAD R30, R31, 0x2, R0 ;  /* 0x000000021f1e7824 */ /* 0x000fe200078e0200 */
[----:B------:R-:W-:-:S04]  /*17320*/  LEA R38, P1, R0, R140, 0x1 ;  /* 0x0000008c00267211 */ /* 0x000fc800078208ff */
[-C--:B------:R-:W-:Y:S01]  /*17330*/  LEA.HI.X.SX32 R39, R0, R37.reuse, 0x1, P1 ;  /* 0x0000002500277211 */ /* 0x080fe200008f0eff */
[----:B------:R-:W-:Y:S01]  /*17340*/  IMAD R0, R31, 0x2, R30 ;  /* 0x000000021f007824 */ /* 0x000fe200078e021e */
[CC--:B------:R-:W-:Y:S01]  /*17350*/  LEA R22, P1, R30.reuse, R140.reuse, 0x1 ;  /* 0x0000008c1e167211 */ /* 0x0c0fe200078208ff */
[----:B------:R0:W-:Y:S03]  /*17360*/  STG.E.U16 desc[UR10][R2.64], R8 ;  /* 0x0000000802007986 */ /* 0x0001e6000c10150a */
[----:B------:R-:W-:Y:S02]  /*17370*/  LEA.HI.X.SX32 R23, R30, R37, 0x1, P1 ;  /* 0x000000251e177211 */ /* 0x000fe400008f0eff */
[----:B------:R-:W-:Y:S02]  /*17380*/  LEA R20, P1, R0, R140, 0x1 ;  /* 0x0000008c00147211 */ /* 0x000fe400078208ff */
[----:B0-----:R-:W-:-:S02]  /*17390*/  PRMT R3, R8, 0x7632, R3 ;  /* 0x0000763208037816 */ /* 0x001fc40000000003 */
[C---:B------:R-:W-:Y:S02]  /*173a0*/  LEA R8, R31.reuse, R0, 0x1 ;  /* 0x000000001f087211 */ /* 0x040fe400078e08ff */
[----:B------:R-:W-:Y:S02]  /*173b0*/  LEA.HI.X.SX32 R21, R0, R37, 0x1, P1 ;  /* 0x0000002500157211 */ /* 0x000fe400008f0eff */
[----:B------:R-:W-:Y:S01]  /*173c0*/  LEA R2, P1, R8, R140, 0x1 ;  /* 0x0000008c08027211 */ /* 0x000fe200078208ff */
[C---:B------:R-:W-:Y:S01]  /*173d0*/  IMAD R0, R31.reuse, 0x2, R8 ;  /* 0x000000021f007824 */ /* 0x040fe200078e0208 */
[----:B------:R0:W-:Y:S03]  /*173e0*/  STG.E.U16 desc[UR10][R28.64], R3 ;  /* 0x000000031c007986 */ /* 0x0001e6000c10150a */
[----:B------:R-:W-:Y:S01]  /*173f0*/  IMAD R30, R31, 0x2, R0 ;  /* 0x000000021f1e7824 */ /* 0x000fe200078e0200 */
[----:B------:R-:W-:Y:S01]  /*17400*/  STG.E.U16 desc[UR10][R38.64], R9 ;  /* 0x0000000926007986 */ /* 0x000fe2000c10150a */
[----:B0-----:R-:W-:-:S02]  /*17410*/  PRMT R29, R9, 0x7632, R29 ;  /* 0x00007632091d7816 */ /* 0x001fc4000000001d */
[-C--:B------:R-:W-:Y:S02]  /*17420*/  LEA.HI.X.SX32 R3, R8, R37.reuse, 0x1, P1 ;  /* 0x0000002508037211 */ /* 0x080fe400008f0eff */
[CC--:B------:R-:W-:Y:S01]  /*17430*/  LEA R28, P1, R0.reuse, R140.reuse, 0x1 ;  /* 0x0000008c001c7211 */ /* 0x0c0fe200078208ff */
[----:B------:R0:W-:Y:S04]  /*17440*/  STG.E.U16 desc[UR10][R22.64], R29 ;  /* 0x0000001d16007986 */ /* 0x0001e8000c10150a */
[----:B------:R1:W-:Y:S01]  /*17450*/  STG.E.U16 desc[UR10][R20.64], R10 ;  /* 0x0000000a14007986 */ /* 0x0003e2000c10150a */
[----:B0-----:R-:W-:Y:S02]  /*17460*/  LEA.HI.X.SX32 R29, R0, R37, 0x1, P1 ;  /* 0x00000025001d7211 */ /* 0x001fe400008f0eff */
[----:B------:R-:W-:-:S02]  /*17470*/  LEA R8, P1, R30, R140, 0x1 ;  /* 0x0000008c1e087211 */ /* 0x000fc400078208ff */
[C---:B------:R-:W-:Y:S02]  /*17480*/  LEA R0, R31.reuse, R30, 0x1 ;  /* 0x0000001e1f007211 */ /* 0x040fe400078e08ff */
[----:B-1----:R-:W-:Y:S02]  /*17490*/  PRMT R21, R10, 0x7632, R21 ;  /* 0x000076320a157816 */ /* 0x002fe40000000015 */
[-C--:B------:R-:W-:Y:S01]  /*174a0*/  LEA.HI.X.SX32 R9, R30, R37.reuse, 0x1, P1 ;  /* 0x000000251e097211 */ /* 0x080fe200008f0eff */
[C---:B------:R-:W-:Y:S01]  /*174b0*/  IMAD R10, R31.reuse, 0x2, R0 ;  /* 0x000000021f0a7824 */ /* 0x040fe200078e0200 */
[CC--:B------:R-:W-:Y:S01]  /*174c0*/  LEA R22, P1, R0.reuse, R140.reuse, 0x1 ;  /* 0x0000008c00167211 */ /* 0x0c0fe200078208ff */
[----:B------:R0:W-:Y:S03]  /*174d0*/  STG.E.U16 desc[UR10][R2.64], R21 ;  /* 0x0000001502007986 */ /* 0x0001e6000c10150a */
[----:B------:R-:W-:Y:S01]  /*174e0*/  LEA.HI.X.SX32 R23, R0, R37, 0x1, P1 ;  /* 0x0000002500177211 */ /* 0x000fe200008f0eff */
[C---:B------:R-:W-:Y:S01]  /*174f0*/  IMAD R0, R31.reuse, 0x2, R10 ;  /* 0x000000021f007824 */ /* 0x040fe200078e020a */
[----:B------:R-:W-:Y:S01]  /*17500*/  LEA R20, P1, R10, R140, 0x1 ;  /* 0x0000008c0a147211 */ /* 0x000fe200078208ff */
[----:B------:R-:W-:Y:S03]  /*17510*/  STG.E.U16 desc[UR10][R28.64], R11 ;  /* 0x0000000b1c007986 */ /* 0x000fe6000c10150a */
[----:B------:R-:W-:-:S02]  /*17520*/  LEA R30, R31, R0, 0x1 ;  /* 0x000000001f1e7211 */ /* 0x000fc400078e08ff */
[----:B0-----:R-:W-:Y:S02]  /*17530*/  PRMT R3, R11, 0x7632, R3 ;  /* 0x000076320b037816 */ /* 0x001fe40000000003 */
[-C--:B------:R-:W-:Y:S02]  /*17540*/  LEA.HI.X.SX32 R21, R10, R37.reuse, 0x1, P1 ;  /* 0x000000250a157211 */ /* 0x080fe400008f0eff */
[CC--:B------:R-:W-:Y:S01]  /*17550*/  LEA R2, P1, R0.reuse, R140.reuse, 0x1 ;  /* 0x0000008c00027211 */ /* 0x0c0fe200078208ff */
[----:B------:R0:W-:Y:S04]  /*17560*/  STG.E.U16 desc[UR10][R8.64], R3 ;  /* 0x0000000308007986 */ /* 0x0001e8000c10150a */
[----:B------:R-:W-:Y:S01]  /*17570*/  STG.E.U16 desc[UR10][R22.64], R60 ;  /* 0x0000003c16007986 */ /* 0x000fe2000c10150a */
[----:B0-----:R-:W-:Y:S01]  /*17580*/  LEA.HI.X.SX32 R3, R0, R37, 0x1, P1 ;  /* 0x0000002500037211 */ /* 0x001fe200008f0eff */
[----:B------:R-:W-:Y:S01]  /*17590*/  IMAD R0, R31, 0x2, R30 ;  /* 0x000000021f007824 */ /* 0x000fe200078e021e */
[----:B------:R-:W-:-:S02]  /*175a0*/  LEA R10, P1, R30, R140, 0x1 ;  /* 0x0000008c1e0a7211 */ /* 0x000fc400078208ff */
[----:B------:R-:W-:Y:S01]  /*175b0*/  PRMT R9, R60, 0x7632, R9 ;  /* 0x000076323c097816 */ /* 0x000fe20000000009 */
[----:B------:R-:W-:Y:S01]  /*175c0*/  IMAD R28, R31, 0x2, R0 ;  /* 0x000000021f1c7824 */ /* 0x000fe200078e0200 */
[-C--:B------:R-:W-:Y:S02]  /*175d0*/  LEA.HI.X.SX32 R11, R30, R37.reuse, 0x1, P1 ;  /* 0x000000251e0b7211 */ /* 0x080fe400008f0eff */
[C---:B------:R-:W-:Y:S01]  /*175e0*/  LEA R8, P1, R0.reuse, R140, 0x1 ;  /* 0x0000008c00087211 */ /* 0x040fe200078208ff */
[----:B------:R0:W-:Y:S04]  /*175f0*/  STG.E.U16 desc[UR10][R20.64], R9 ;  /* 0x0000000914007986 */ /* 0x0001e8000c10150a */
[----:B------:R-:W-:Y:S01]  /*17600*/  STG.E.U16 desc[UR10][R2.64], R61 ;  /* 0x0000003d02007986 */ /* 0x000fe2000c10150a */
[----:B0-----:R-:W-:-:S02]  /*17610*/  LEA.HI.X.SX32 R9, R0, R37, 0x1, P1 ;  /* 0x0000002500097211 */ /* 0x001fc400008f0eff */
[C---:B------:R-:W-:Y:S02]  /*17620*/  LEA R22, P1, R28.reuse, R140, 0x1 ;  /* 0x0000008c1c167211 */ /* 0x040fe400078208ff */
[----:B------:R-:W-:Y:S02]  /*17630*/  LEA R0, R31, R28, 0x1 ;  /* 0x0000001c1f007211 */ /* 0x000fe400078e08ff */
[----:B------:R-:W-:Y:S02]  /*17640*/  PRMT R21, R61, 0x7632, R21 ;  /* 0x000076323d157816 */ /* 0x000fe40000000015 */
[-C--:B------:R-:W-:Y:S01]  /*17650*/  LEA.HI.X.SX32 R23, R28, R37.reuse, 0x1, P1 ;  /* 0x000000251c177211 */ /* 0x080fe200008f0eff */
[C---:B------:R-:W-:Y:S01]  /*17660*/  IMAD R28, R31.reuse, 0x2, R0 ;  /* 0x000000021f1c7824 */ /* 0x040fe200078e0200 */
[CC--:B------:R-:W-:Y:S01]  /*17670*/  LEA R20, P1, R0.reuse, R140.reuse, 0x1 ;  /* 0x0000008c00147211 */ /* 0x0c0fe200078208ff */
[----:B------:R0:W-:Y:S04]  /*17680*/  STG.E.U16 desc[UR10][R10.64], R21 ;  /* 0x000000150a007986 */ /* 0x0001e8000c10150a */
[----:B------:R1:W-:Y:S01]  /*17690*/  STG.E.U16 desc[UR10][R8.64], R62 ;  /* 0x0000003e08007986 */ /* 0x0003e2000c10150a */
[----:B0-----:R-:W-:Y:S01]  /*176a0*/  LEA.HI.X.SX32 R21, R0, R37, 0x1, P1 ;  /* 0x0000002500157211 */ /* 0x001fe200008f0eff */
[----:B------:R-:W-:Y:S01]  /*176b0*/  IMAD R0, R31, 0x2, R28 ;  /* 0x000000021f007824 */ /* 0x000fe200078e021c */
[----:B------:R-:W-:-:S02]  /*176c0*/  LEA R2, P1, R28, R140, 0x1 ;  /* 0x0000008c1c027211 */ /* 0x000fc400078208ff */
[----:B------:R-:W-:Y:S02]  /*176d0*/  PRMT R11, R62, 0x7632, R11 ;  /* 0x000076323e0b7816 */ /* 0x000fe4000000000b */
[----:B------:R-:W-:Y:S02]  /*176e0*/  LEA.HI.X.SX32 R3, R28, R37, 0x1, P1 ;  /* 0x000000251c037211 */ /* 0x000fe400008f0eff */
[----:B------:R-:W-:Y:S02]  /*176f0*/  LEA R10, P1, R0, R140, 0x1 ;  /* 0x0000008c000a7211 */ /* 0x000fe400078208ff */
[----:B------:R-:W-:Y:S01]  /*17700*/  LEA R28, R31, R0, 0x1 ;  /* 0x000000001f1c7211 */ /* 0x000fe200078e08ff */
[----:B------:R0:W-:Y:S01]  /*17710*/  STG.E.U16 desc[UR10][R22.64], R11 ;  /* 0x0000000b16007986 */ /* 0x0001e2000c10150a */
[----:B-1----:R-:W-:-:S03]  /*17720*/  PRMT R9, R63, 0x7632, R9 ;  /* 0x000076323f097816 */ /* 0x002fc60000000009 */
[----:B------:R-:W-:Y:S04]  /*17730*/  STG.E.U16 desc[UR10][R20.64], R63 ;  /* 0x0000003f14007986 */ /* 0x000fe8000c10150a */
[----:B------:R1:W-:Y:S01]  /*17740*/  STG.E.U16 desc[UR10][R2.64], R9 ;  /* 0x0000000902007986 */ /* 0x0003e2000c10150a */
[----:B0-----:R-:W-:Y:S01]  /*17750*/  LEA.HI.X.SX32 R11, R0, R37, 0x1, P1 ;  /* 0x00000025000b7211 */ /* 0x001fe200008f0eff */
[----:B------:R-:W-:Y:S01]  /*17760*/  IMAD R0, R31, 0x2, R28 ;  /* 0x000000021f007824 */ /* 0x000fe200078e021c */
[----:B------:R-:W-:-:S04]  /*17770*/  LEA R8, P1, R28, R140, 0x1 ;  /* 0x0000008c1c087211 */ /* 0x000fc800078208ff */
[----:B-1----:R-:W-:Y:S01]  /*17780*/  LEA.HI.X.SX32 R9, R28, R37, 0x1, P1 ;  /* 0x000000251c097211 */ /* 0x002fe200008f0eff */
[----:B------:R-:W-:Y:S01]  /*17790*/  IMAD R28, R31, 0x2, R0 ;  /* 0x000000021f1c7824 */ /* 0x000fe200078e0200 */
[----:B------:R-:W-:-:S04]  /*177a0*/  LEA R22, P1, R0, R140, 0x1 ;  /* 0x0000008c00167211 */ /* 0x000fc800078208ff */
[-C--:B------:R-:W-:Y:S02]  /*177b0*/  LEA.HI.X.SX32 R23, R0, R37.reuse, 0x1, P1 ;  /* 0x0000002500177211 */ /* 0x080fe400008f0eff */
[----:B------:R-:W-:Y:S02]  /*177c0*/  LEA R20, P1, R28, R140, 0x1 ;  /* 0x0000008c1c147211 */ /* 0x000fe400078208ff */
[C---:B------:R-:W-:Y:S02]  /*177d0*/  LEA R0, R31.reuse, R28, 0x1 ;  /* 0x0000001c1f007211 */ /* 0x040fe400078e08ff */
[----:B------:R-:W-:Y:S02]  /*177e0*/  PRMT R3, R68, 0x7632, R3 ;  /* 0x0000763244037816 */ /* 0x000fe40000000003 */
[-C--:B------:R-:W-:Y:S01]  /*177f0*/  LEA.HI.X.SX32 R21, R28, R37.reuse, 0x1, P1 ;  /* 0x000000251c157211 */ /* 0x080fe200008f0eff */
[C---:B------:R-:W-:Y:S01]  /*17800*/  IMAD R28, R31.reuse, 0x2, R0 ;  /* 0x000000021f1c7824 */ /* 0x040fe200078e0200 */
[CC--:B------:R-:W-:Y:S01]  /*17810*/  LEA R2, P1, R0.reuse, R140.reuse, 0x1 ;  /* 0x0000008c00027211 */ /* 0x0c0fe200078208ff */
[----:B------:R-:W-:Y:S04]  /*17820*/  STG.E.U16 desc[UR10][R10.64], R68 ;  /* 0x000000440a007986 */ /* 0x000fe8000c10150a */
[----:B------:R0:W-:Y:S04]  /*17830*/  STG.E.U16 desc[UR10][R8.64], R3 ;  /* 0x0000000308007986 */ /* 0x0001e8000c10150a */
[----:B------:R-:W-:Y:S01]  /*17840*/  STG.E.U16 desc[UR10][R22.64], R69 ;  /* 0x0000004516007986 */ /* 0x000fe2000c10150a */
[----:B0-----:R-:W-:Y:S01]  /*17850*/  LEA.HI.X.SX32 R3, R0, R37, 0x1, P1 ;  /* 0x0000002500037211 */ /* 0x001fe200008f0eff */
[----:B------:R-:W-:Y:S01]  /*17860*/  IMAD R0, R31, 0x2, R28 ;  /* 0x000000021f007824 */ /* 0x000fe200078e021c */
[----:B------:R-:W-:-:S02]  /*17870*/  LEA R10, P1, R28, R140, 0x1 ;  /* 0x0000008c1c0a7211 */ /* 0x000fc400078208ff */
[----:B------:R-:W-:Y:S02]  /*17880*/  PRMT R9, R69, 0x7632, R9 ;  /* 0x0000763245097816 */ /* 0x000fe40000000009 */
[-C--:B------:R-:W-:Y:S02]  /*17890*/  LEA.HI.X.SX32 R11, R28, R37.reuse, 0x1, P1 ;  /* 0x000000251c0b7211 */ /* 0x080fe400008f0eff */
[C---:B------:R-:W-:Y:S02]  /*178a0*/  LEA R8, P1, R0.reuse, R140, 0x1 ;  /* 0x0000008c00087211 */ /* 0x040fe400078208ff */
[C---:B------:R-:W-:Y:S01]  /*178b0*/  LEA R28, R31.reuse, R0, 0x1 ;  /* 0x000000001f1c7211 */ /* 0x040fe200078e08ff */
[----:B------:R0:W-:Y:S04]  /*178c0*/  STG.E.U16 desc[UR10][R20.64], R9 ;  /* 0x0000000914007986 */ /* 0x0001e8000c10150a */
[----:B------:R1:W-:Y:S01]  /*178d0*/  STG.E.U16 desc[UR10][R2.64], R70 ;  /* 0x0000004602007986 */ /* 0x0003e2000c10150a */
[----:B0-----:R-:W-:Y:S01]  /*178e0*/  LEA.HI.X.SX32 R9, R0, R37, 0x1, P1 ;  /* 0x0000002500097211 */ /* 0x001fe200008f0eff */
[----:B------:R-:W-:Y:S01]  /*178f0*/  IMAD R0, R31, 0x2, R28 ;  /* 0x000000021f007824 */ /* 0x000fe200078e021c */
[----:B------:R-:W-:-:S04]  /*17900*/  LEA R22, P1, R28, R140, 0x1 ;  /* 0x0000008c1c167211 */ /* 0x000fc800078208ff */
[-C--:B------:R-:W-:Y:S01]  /*17910*/  LEA.HI.X.SX32 R23, R28, R37.reuse, 0x1, P1 ;  /* 0x000000251c177211 */ /* 0x080fe200008f0eff */
[C---:B------:R-:W-:Y:S01]  /*17920*/  IMAD R28, R31.reuse, 0x2, R0 ;  /* 0x000000021f1c7824 */ /* 0x040fe200078e0200 */
[-C--:B------:R-:W-:Y:S02]  /*17930*/  LEA R20, P1, R0, R140.reuse, 0x1 ;  /* 0x0000008c00147211 */ /* 0x080fe400078208ff */
[----:B-1----:R-:W-:Y:S02]  /*17940*/  PRMT R3, R70, 0x7632, R3 ;  /* 0x0000763246037816 */ /* 0x002fe40000000003 */
[----:B------:R-:W-:Y:S02]  /*17950*/  LEA.HI.X.SX32 R21, R0, R37, 0x1, P1 ;  /* 0x0000002500157211 */ /* 0x000fe400008f0eff */
[----:B------:R-:W-:Y:S02]  /*17960*/  LEA R2, P1, R28, R140, 0x1 ;  /* 0x0000008c1c027211 */ /* 0x000fe400078208ff */
[----:B------:R-:W-:Y:S01]  /*17970*/  LEA R0, R31, R28, 0x1 ;  /* 0x0000001c1f007211 */ /* 0x000fe200078e08ff */
[----:B------:R0:W-:Y:S04]  /*17980*/  STG.E.U16 desc[UR10][R10.64], R3 ;  /* 0x000000030a007986 */ /* 0x0001e8000c10150a */
[----:B------:R1:W-:Y:S01]  /*17990*/  STG.E.U16 desc[UR10][R8.64], R71 ;  /* 0x0000004708007986 */ /* 0x0003e2000c10150a */
[----:B0-----:R-:W-:-:S02]  /*179a0*/  PRMT R11, R71, 0x7632, R11 ;  /* 0x00007632470b7816 */ /* 0x001fc4000000000b */
[----:B------:R-:W-:Y:S01]  /*179b0*/  LEA.HI.X.SX32 R3, R28, R37, 0x1, P1 ;  /* 0x000000251c037211 */ /* 0x000fe200008f0eff */
[----:B------:R-:W-:Y:S01]  /*179c0*/  IMAD R28, R31, 0x2, R0 ;  /* 0x000000021f1c7824 */ /* 0x000fe200078e0200 */
[----:B------:R-:W-:Y:S01]  /*179d0*/  LEA R10, P1, R0, R140, 0x1 ;  /* 0x0000008c000a7211 */ /* 0x000fe200078208ff */
[----:B------:R0:W-:Y:S01]  /*179e0*/  STG.E.U16 desc[UR10][R22.64], R11 ;  /* 0x0000000b16007986 */ /* 0x0001e2000c10150a */
[----:B-1----:R-:W-:-:S03]  /*179f0*/  PRMT R9, R76, 0x7632, R9 ;  /* 0x000076324c097816 */ /* 0x002fc60000000009 */
[----:B------:R-:W-:Y:S04]  /*17a00*/  STG.E.U16 desc[UR10][R20.64], R76 ;  /* 0x0000004c14007986 */ /* 0x000fe8000c10150a */
[----:B------:R1:W-:Y:S01]  /*17a10*/  STG.E.U16 desc[UR10][R2.64], R9 ;  /* 0x0000000902007986 */ /* 0x0003e2000c10150a */
[----:B0-----:R-:W-:Y:S01]  /*17a20*/  LEA.HI.X.SX32 R11, R0, R37, 0x1, P1 ;  /* 0x00000025000b7211 */ /* 0x001fe200008f0eff */
[----:B------:R-:W-:Y:S01]  /*17a30*/  IMAD R0, R31, 0x2, R28 ;  /* 0x000000021f007824 */ /* 0x000fe200078e021c */
[----:B------:R-:W-:-:S04]  /*17a40*/  LEA R8, P1, R28, R140, 0x1 ;  /* 0x0000008c1c087211 */ /* 0x000fc800078208ff */
[-C--:B-1----:R-:W-:Y:S02]  /*17a50*/  LEA.HI.X.SX32 R9, R28, R37.reuse, 0x1, P1 ;  /* 0x000000251c097211 */ /* 0x082fe400008f0eff */
[C---:B------:R-:W-:Y:S02]  /*17a60*/  LEA R22, P1, R0.reuse, R140, 0x1 ;  /* 0x0000008c00167211 */ /* 0x040fe400078208ff */
[C---:B------:R-:W-:Y:S02]  /*17a70*/  LEA R28, R31.reuse, R0, 0x1 ;  /* 0x000000001f1c7211 */ /* 0x040fe400078e08ff */
[----:B------:R-:W-:Y:S02]  /*17a80*/  LEA.HI.X.SX32 R23, R0, R37, 0x1, P1 ;  /* 0x0000002500177211 */ /* 0x000fe400008f0eff */
[----:B------:R-:W-:Y:S01]  /*17a90*/  LEA R20, P1, R28, R140, 0x1 ;  /* 0x0000008c1c147211 */ /* 0x000fe200078208ff */
[----:B------:R-:W-:Y:S01]  /*17aa0*/  IMAD R0, R31, 0x2, R28 ;  /* 0x000000021f007824 */ /* 0x000fe200078e021c */
[----:B------:R-:W-:-:S02]  /*17ab0*/  PRMT R3, R77, 0x7632, R3 ;  /* 0x000076324d037816 */ /* 0x000fc40000000003 */
[-C--:B------:R-:W-:Y:S01]  /*17ac0*/  LEA.HI.X.SX32 R21, R28, R37.reuse, 0x1, P1 ;  /* 0x000000251c157211 */ /* 0x080fe200008f0eff */
[----:B------:R-:W-:Y:S01]  /*17ad0*/  IMAD R28, R31, 0x2, R0 ;  /* 0x000000021f1c7824 */ /* 0x000fe200078e0200 */
[C---:B------:R-:W-:Y:S01]  /*17ae0*/  LEA R2, P1, R0.reuse, R140, 0x1 ;  /* 0x0000008c00027211 */ /* 0x040fe200078208ff */
[----:B------:R-:W-:Y:S04]  /*17af0*/  STG.E.U16 desc[UR10][R10.64], R77 ;  /* 0x0000004d0a007986 */ /* 0x000fe8000c10150a */
[----:B------:R0:W-:Y:S04]  /*17b00*/  STG.E.U16 desc[UR10][R8.64], R3 ;  /* 0x0000000308007986 */ /* 0x0001e8000c10150a */
[----:B------:R-:W-:Y:S01]  /*17b10*/  STG.E.U16 desc[UR10][R22.64], R78 ;  /* 0x0000004e16007986 */ /* 0x000fe2000c10150a */
[----:B0-----:R-:W-:-:S02]  /*17b20*/  LEA.HI.X.SX32 R3, R0, R37, 0x1, P1 ;  /* 0x0000002500037211 */ /* 0x001fc400008f0eff */
[----:B------:R-:W-:Y:S02]  /*17b30*/  LEA R10, P1, R28, R140, 0x1 ;  /* 0x0000008c1c0a7211 */ /* 0x000fe400078208ff */
[C---:B------:R-:W-:Y:S02]  /*17b40*/  LEA R0, R31.reuse, R28, 0x1 ;  /* 0x0000001c1f007211 */ /* 0x040fe400078e08ff */
[----:B------:R-:W-:Y:S02]  /*17b50*/  PRMT R9, R78, 0x7632, R9 ;  /* 0x000076324e097816 */ /* 0x000fe40000000009 */
[-C--:B------:R-:W-:Y:S01]  /*17b60*/  LEA.HI.X.SX32 R11, R28, R37.reuse, 0x1, P1 ;  /* 0x000000251c0b7211 */ /* 0x080fe200008f0eff */
[C---:B------:R-:W-:Y:S01]  /*17b70*/  IMAD R28, R31.reuse, 0x2, R0 ;  /* 0x000000021f1c7824 */ /* 0x040fe200078e0200 */
[CC--:B------:R-:W-:Y:S01]  /*17b80*/  LEA R8, P1, R0.reuse, R140.reuse, 0x1 ;  /* 0x0000008c00087211 */ /* 0x0c0fe200078208ff */
        /* <DEDUP_REMOVED lines=13> */
[----:B------:R-:W-:-:S02]  /*17c60*/  LEA R2, P1, R28, R140, 0x1 ;  /* 0x0000008c1c027211 */ /* 0x000fc400078208ff */
[----:B------:R-:W-:Y:S02]  /*17c70*/  PRMT R11, R84, 0x7632, R11 ;  /* 0x00007632540b7816 */ /* 0x000fe4000000000b */
[----:B------:R-:W-:Y:S01]  /*17c80*/  LEA.HI.X.SX32 R3, R28, R37, 0x1, P1 ;  /* 0x000000251c037211 */ /* 0x000fe200008f0eff */
[----:B------:R-:W-:Y:S01]  /*17c90*/  IMAD R28, R31, 0x2, R0 ;  /* 0x000000021f1c7824 */ /* 0x000fe200078e0200 */
[----:B------:R-:W-:Y:S01]  /*17ca0*/  LEA R10, P1, R0, R140, 0x1 ;  /* 0x0000008c000a7211 */ /* 0x000fe200078208ff */
[----:B------:R0:W-:Y:S01]  /*17cb0*/  STG.E.U16 desc[UR10][R22.64], R11 ;  /* 0x0000000b16007986 */ /* 0x0001e2000c10150a */
[----:B-1----:R-:W-:-:S03]  /*17cc0*/  PRMT R9, R85, 0x7632, R9 ;  /* 0x0000763255097816 */ /* 0x002fc60000000009 */
        /* <DEDUP_REMOVED lines=9> */
[C---:B------:R-:W-:Y:S01]  /*17d60*/  IMAD R0, R31.reuse, 0x2, R28 ;  /* 0x000000021f007824 */ /* 0x040fe200078e021c */
[-C--:B------:R-:W-:Y:S02]  /*17d70*/  LEA R20, P1, R28, R140.reuse, 0x1 ;  /* 0x0000008c1c147211 */ /* 0x080fe400078208ff */
[----:B------:R-:W-:Y:S02]  /*17d80*/  PRMT R3, R86, 0x7632, R3 ;  /* 0x0000763256037816 */ /* 0x000fe40000000003 */
[-C--:B------:R-:W-:Y:S02]  /*17d90*/  LEA.HI.X.SX32 R21, R28, R37.reuse, 0x1, P1 ;  /* 0x000000251c157211 */ /* 0x080fe400008f0eff */
[C---:B------:R-:W-:Y:S02]  /*17da0*/  LEA R2, P1, R0.reuse, R140, 0x1 ;  /* 0x0000008c00027211 */ /* 0x040fe400078208ff */
[C---:B------:R-:W-:Y:S01]  /*17db0*/  LEA R28, R31.reuse, R0, 0x1 ;  /* 0x000000001f1c7211 */ /* 0x040fe200078e08ff */
[----:B------:R-:W-:Y:S04]  /*17dc0*/  STG.E.U16 desc[UR10][R10.64], R86 ;  /* 0x000000560a007986 */ /* 0x000fe8000c10150a */
[----:B------:R0:W-:Y:S04]  /*17dd0*/  STG.E.U16 desc[UR10][R8.64], R3 ;  /* 0x0000000308007986 */ /* 0x0001e8000c10150a */
[----:B------:R-:W-:Y:S01]  /*17de0*/  STG.E.U16 desc[UR10][R22.64], R87 ;  /* 0x0000005716007986 */ /* 0x000fe2000c10150a */
[----:B0-----:R-:W-:Y:S01]  /*17df0*/  LEA.HI.X.SX32 R3, R0, R37, 0x1, P1 ;  /* 0x0000002500037211 */ /* 0x001fe200008f0eff */
[----:B------:R-:W-:Y:S01]  /*17e00*/  IMAD R0, R31, 0x2, R28 ;  /* 0x000000021f007824 */ /* 0x000fe200078e021c */
[----:B------:R-:W-:-:S02]  /*17e10*/  LEA R10, P1, R28, R140, 0x1 ;  /* 0x0000008c1c0a7211 */ /* 0x000fc400078208ff */
[----:B------:R-:W-:Y:S02]  /*17e20*/  PRMT R9, R87, 0x7632, R9 ;  /* 0x0000763257097816 */ /* 0x000fe40000000009 */
[-C--:B------:R-:W-:Y:S01]  /*17e30*/  LEA.HI.X.SX32 R11, R28, R37.reuse, 0x1, P1 ;  /* 0x000000251c0b7211 */ /* 0x080fe200008f0eff */
[----:B------:R-:W-:Y:S01]  /*17e40*/  IMAD R28, R31, 0x2, R0 ;  /* 0x000000021f1c7824 */ /* 0x000fe200078e0200 */
[C---:B------:R-:W-:Y:S01]  /*17e50*/  LEA R8, P1, R0.reuse, R140, 0x1 ;  /* 0x0000008c00087211 */ /* 0x040fe200078208ff */
[----:B------:R0:W-:Y:S04]  /*17e60*/  STG.E.U16 desc[UR10][R20.64], R9 ;  /* 0x0000000914007986 */ /* 0x0001e8000c10150a */
[----:B------:R1:W-:Y:S01]  /*17e70*/  STG.E.U16 desc[UR10][R2.64], R96 ;  /* 0x0000006002007986 */ /* 0x0003e2000c10150a */
[----:B0-----:R-:W-:-:S02]  /*17e80*/  LEA.HI.X.SX32 R9, R0, R37, 0x1, P1 ;  /* 0x0000002500097211 */ /* 0x001fc400008f0eff */
[C---:B------:R-:W-:Y:S02]  /*17e90*/  LEA R22, P1, R28.reuse, R140, 0x1 ;  /* 0x0000008c1c167211 */ /* 0x040fe400078208ff */
[C---:B------:R-:W-:Y:S02]  /*17ea0*/  LEA R0, R31.reuse, R28, 0x1 ;  /* 0x0000001c1f007211 */ /* 0x040fe400078e08ff */
[-C--:B------:R-:W-:Y:S02]  /*17eb0*/  LEA.HI.X.SX32 R23, R28, R37.reuse, 0x1, P1 ;  /* 0x000000251c177211 */ /* 0x080fe400008f0eff */
[-C--:B------:R-:W-:Y:S01]  /*17ec0*/  LEA R20, P1, R0, R140.reuse, 0x1 ;  /* 0x0000008c00147211 */ /* 0x080fe200078208ff */
[C---:B------:R-:W-:Y:S01]  /*17ed0*/  IMAD R28, R31.reuse, 0x2, R0 ;  /* 0x000000021f1c7824 */ /* 0x040fe200078e0200 */
[----:B-1----:R-:W-:Y:S02]  /*17ee0*/  PRMT R3, R96, 0x7632, R3 ;  /* 0x0000763260037816 */ /* 0x002fe40000000003 */
[----:B------:R-:W-:Y:S01]  /*17ef0*/  LEA.HI.X.SX32 R21, R0, R37, 0x1, P1 ;  /* 0x0000002500157211 */ /* 0x000fe200008f0eff */
[----:B------:R-:W-:Y:S01]  /*17f00*/  IMAD R0, R31, 0x2, R28 ;  /* 0x000000021f007824 */ /* 0x000fe200078e021c */
[----:B------:R-:W-:Y:S01]  /*17f10*/  LEA R2, P1, R28, R140, 0x1 ;  /* 0x0000008c1c027211 */ /* 0x000fe200078208ff */
[----:B------:R0:W-:Y:S04]  /*17f20*/  STG.E.U16 desc[UR10][R10.64], R3 ;  /* 0x000000030a007986 */ /* 0x0001e8000c10150a */
[----:B------:R1:W-:Y:S01]  /*17f30*/  STG.E.U16 desc[UR10][R8.64], R97 ;  /* 0x0000006108007986 */ /* 0x0003e2000c10150a */
[----:B0-----:R-:W-:-:S02]  /*17f40*/  PRMT R11, R97, 0x7632, R11 ;  /* 0x00007632610b7816 */ /* 0x001fc4000000000b */
        /* <DEDUP_REMOVED lines=14> */
[C---:B------:R-:W-:Y:S02]  /*18030*/  LEA R20, P1, R28.reuse, R140, 0x1 ;  /* 0x0000008c1c147211 */ /* 0x040fe400078208ff */
[----:B------:R-:W-:Y:S02]  /*18040*/  LEA R0, R31, R28, 0x1 ;  /* 0x0000001c1f007211 */ /* 0x000fe400078e08ff */
        /* <DEDUP_REMOVED lines=26> */
[----:B------:R-:W-:Y:S02]  /*181f0*/  LEA R2, P1, R28, R140, 0x1 ;  /* 0x0000008c1c027211 */ /* 0x000fe400078208ff */
[C---:B------:R-:W-:Y:S02]  /*18200*/  LEA R0, R31.reuse, R28, 0x1 ;  /* 0x0000001c1f007211 */ /* 0x040fe400078e08ff */
        /* <DEDUP_REMOVED lines=35> */
[----:B------:R-:W-:-:S04]  /*18440*/  LEA R22, P1, R28, R140, 0x1 ;  /* 0x0000008c1c167211 */ /* 0x000fc800078208ff */
[-C--:B------:R-:W-:Y:S02]  /*18450*/  LEA.HI.X.SX32 R23, R28, R37.reuse, 0x1, P1 ;  /* 0x000000251c177211 */ /* 0x080fe400008f0eff */
[----:B------:R-:W-:Y:S02]  /*18460*/  LEA R20, P1, R0, R140, 0x1 ;  /* 0x0000008c00147211 */ /* 0x000fe400078208ff */
[C---:B------:R-:W-:Y:S02]  /*18470*/  LEA R28, R31.reuse, R0, 0x1 ;  /* 0x000000001f1c7211 */ /* 0x040fe400078e08ff */
[----:B-1----:R-:W-:Y:S02]  /*18480*/  PRMT R3, R110, 0x7632, R3 ;  /* 0x000076326e037816 */ /* 0x002fe40000000003 */
[----:B------:R-:W-:Y:S01]  /*18490*/  LEA.HI.X.SX32 R21, R0, R37, 0x1, P1 ;  /* 0x0000002500157211 */ /* 0x000fe200008f0eff */
[----:B------:R-:W-:Y:S01]  /*184a0*/  IMAD R0, R31, 0x2, R28 ;  /* 0x000000021f007824 */ /* 0x000fe200078e021c */
[----:B------:R-:W-:Y:S01]  /*184b0*/  LEA R2, P1, R28, R140, 0x1 ;  /* 0x0000008c1c027211 */ /* 0x000fe200078208ff */
        /* <DEDUP_REMOVED lines=18> */
[CC--:B------:R-:W-:Y:S02]  /*185e0*/  LEA R20, P1, R28.reuse, R140.reuse, 0x1 ;  /* 0x0000008c1c147211 */ /* 0x0c0fe400078208ff */
        /* <DEDUP_REMOVED lines=59> */
[----:B------:R0:W-:Y:S02]  /*189a0*/  STG.E.U16 desc[UR10][R20.64], R9 ;  /* 0x0000000914007986 */ /* 0x0001e4000c10150a */
[----:B0-----:R-:W-:Y:S02]  /*189b0*/  LEA.HI.X.SX32 R9, R0, R37, 0x1, P1 ;  /* 0x0000002500097211 */ /* 0x001fe400008f0eff */
[----:B------:R-:W-:Y:S01]  /*189c0*/  IMAD R0, R31, 0x2, R28 ;  /* 0x000000021f007824 */ /* 0x000fe200078e021c */
[----:B------:R-:W-:-:S03]  /*189d0*/  LEA R22, P1, R28, R140, 0x1 ;  /* 0x0000008c1c167211 */ /* 0x000fc600078208ff */
[C---:B------:R-:W-:Y:S01]  /*189e0*/  IMAD R30, R31.reuse, 0x2, R0 ;  /* 0x000000021f1e7824 */ /* 0x040fe200078e0200 */
[-C--:B------:R-:W-:Y:S02]  /*189f0*/  LEA.HI.X.SX32 R23, R28, R37.reuse, 0x1, P1 ;  /* 0x000000251c177211 */ /* 0x080fe400008f0eff */
[C---:B------:R-:W-:Y:S02]  /*18a00*/  LEA R20, P1, R0.reuse, R140, 0x1 ;  /* 0x0000008c00147211 */ /* 0x040fe400078208ff */
[C---:B------:R-:W-:Y:S02]  /*18a10*/  LEA R28, R31.reuse, R30, 0x1 ;  /* 0x0000001e1f1c7211 */ /* 0x040fe400078e08ff */
[----:B------:R-:W-:Y:S01]  /*18a20*/  LEA.HI.X.SX32 R21, R0, R37, 0x1, P1 ;  /* 0x0000002500157211 */ /* 0x000fe200008f0eff */
[----:B------:R0:W-:Y:S02]  /*18a30*/  STG.E.U16 desc[UR10][R2.64], R44 ;  /* 0x0000002c02007986 */ /* 0x0001e4000c10150a */
[----:B------:R-:W-:-:S04]  /*18a40*/  IMAD R0, R31, 0x2, R28 ;  /* 0x000000021f007824 */ /* 0x000fc800078e021c */
[----:B------:R-:W-:Y:S01]  /*18a50*/  IMAD R32, R31, 0x2, R0 ;  /* 0x000000021f207824 */ /* 0x000fe200078e0200 */
[----:B0-----:R-:W-:Y:S02]  /*18a60*/  PRMT R3, R44, 0x7632, R3 ;  /* 0x000076322c037816 */ /* 0x001fe40000000003 */
[----:B------:R-:W-:-:S03]  /*18a70*/  LEA R2, P1, R30, R140, 0x1 ;  /* 0x0000008c1e027211 */ /* 0x000fc600078208ff */
[----:B------:R0:W-:Y:S04]  /*18a80*/  STG.E.U16 desc[UR10][R10.64], R3 ;  /* 0x000000030a007986 */ /* 0x0001e8000c10150a */
[----:B------:R1:W-:Y:S01]  /*18a90*/  STG.E.U16 desc[UR10][R8.64], R45 ;  /* 0x0000002d08007986 */ /* 0x0003e2000c10150a */
[----:B0-----:R-:W-:Y:S02]  /*18aa0*/  LEA.HI.X.SX32 R3, R30, R37, 0x1, P1 ;  /* 0x000000251e037211 */ /* 0x001fe400008f0eff */
[----:B------:R-:W-:Y:S02]  /*18ab0*/  LEA R30, R31, R32, 0x1 ;  /* 0x000000201f1e7211 */ /* 0x000fe400078e08ff */
[----:B------:R-:W-:Y:S02]  /*18ac0*/  PRMT R11, R45, 0x7632, R11 ;  /* 0x000076322d0b7816 */ /* 0x000fe4000000000b */
[----:B------:R-:W-:Y:S01]  /*18ad0*/  LEA R10, P1, R28, R140, 0x1 ;  /* 0x0000008c1c0a7211 */ /* 0x000fe200078208ff */
[C---:B------:R-:W-:Y:S01]  /*18ae0*/  IMAD R34, R31.reuse, 0x2, R30 ;  /* 0x000000021f227824 */ /* 0x040fe200078e021e */
[----:B-1----:R-:W-:Y:S01]  /*18af0*/  PRMT R9, R46, 0x7632, R9 ;  /* 0x000076322e097816 */ /* 0x002fe20000000009 */
[----:B------:R0:W-:Y:S02]  /*18b00*/  STG.E.U16 desc[UR10][R22.64], R11 ;  /* 0x0000000b16007986 */ /* 0x0001e4000c10150a */
[----:B------:R-:W-:-:S02]  /*18b10*/  IMAD R36, R31, 0x2, R34 ;  /* 0x000000021f247824 */ /* 0x000fc400078e0222 */
[----:B------:R-:W-:Y:S04]  /*18b20*/  STG.E.U16 desc[UR10][R20.64], R46 ;  /* 0x0000002e14007986 */ /* 0x000fe8000c10150a */
[----:B------:R1:W-:Y:S01]  /*18b30*/  STG.E.U16 desc[UR10][R2.64], R9 ;  /* 0x0000000902007986 */ /* 0x0003e2000c10150a */
[----:B0-----:R-:W-:Y:S02]  /*18b40*/  LEA.HI.X.SX32 R11, R28, R37, 0x1, P1 ;  /* 0x000000251c0b7211 */ /* 0x001fe400008f0eff */
[----:B------:R-:W-:-:S04]  /*18b50*/  LEA R8, P1, R0, R140, 0x1 ;  /* 0x0000008c00087211 */ /* 0x000fc800078208ff */
[----:B-1----:R-:W-:Y:S02]  /*18b60*/  LEA.HI.X.SX32 R9, R0, R37, 0x1, P1 ;  /* 0x0000002500097211 */ /* 0x002fe400008f0eff */
[----:B------:R-:W-:Y:S02]  /*18b70*/  LEA R0, R31, R36, 0x1 ;  /* 0x000000241f007211 */ /* 0x000fe400078e08ff */
[----:B------:R-:W-:-:S03]  /*18b80*/  LEA R20, P1, R32, R140, 0x1 ;  /* 0x0000008c20147211 */ /* 0x000fc600078208ff */
[C---:B------:R-:W-:Y:S01]  /*18b90*/  IMAD R38, R31.reuse, 0x2, R0 ;  /* 0x000000021f267824 */ /* 0x040fe200078e0200 */
[----:B------:R-:W-:Y:S02]  /*18ba0*/  LEA.HI.X.SX32 R21, R32, R37, 0x1, P1 ;  /* 0x0000002520157211 */ /* 0x000fe400008f0eff */
[----:B------:R-:W-:Y:S01]  /*18bb0*/  LEA R22, P1, R30, R140, 0x1 ;  /* 0x0000008c1e167211 */ /* 0x000fe200078208ff */
[----:B------:R-:W-:-:S03]  /*18bc0*/  IMAD R44, R31, 0x2, R38 ;  /* 0x000000021f2c7824 */ /* 0x000fc600078e0226 */
[----:B------:R-:W-:Y:S02]  /*18bd0*/  LEA.HI.X.SX32 R23, R30, R37, 0x1, P1 ;  /* 0x000000251e177211 */ /* 0x000fe400008f0eff */
[----:B------:R-:W-:Y:S02]  /*18be0*/  LEA R30, R31, R44, 0x1 ;  /* 0x0000002c1f1e7211 */ /* 0x000fe400078e08ff */
[----:B------:R-:W-:Y:S02]  /*18bf0*/  PRMT R3, R47, 0x7632, R3 ;  /* 0x000076322f037816 */ /* 0x000fe40000000003 */
[----:B------:R-:W-:Y:S01]  /*18c00*/  LEA R2, P1, R34, R140, 0x1 ;  /* 0x0000008c22027211 */ /* 0x000fe200078208ff */
[----:B------:R-:W-:Y:S01]  /*18c10*/  IMAD R46, R31, 0x2, R30 ;  /* 0x000000021f2e7824 */ /* 0x000fe200078e021e */
[----:B------:R-:W-:Y:S01]  /*18c20*/  STG.E.U16 desc[UR10][R10.64], R47 ;  /* 0x0000002f0a007986 */ /* 0x000fe2000c10150a */
[----:B------:R-:W-:-:S03]  /*18c30*/  PRMT R29, R48, 0x7632, R29 ;  /* 0x00007632301d7816 */ /* 0x000fc6000000001d */
[----:B------:R0:W-:Y:S04]  /*18c40*/  STG.E.U16 desc[UR10][R8.64], R3 ;  /* 0x0000000308007986 */ /* 0x0001e8000c10150a */
[----:B------:R-:W-:Y:S04]  /*18c50*/  STG.E.U16 desc[UR10][R20.64], R48 ;  /* 0x0000003014007986 */ /* 0x000fe8000c10150a */
[----:B------:R1:W-:Y:S01]  /*18c60*/  STG.E.U16 desc[UR10][R22.64], R29 ;  /* 0x0000001d16007986 */ /* 0x0003e2000c10150a */
[-C--:B0-----:R-:W-:Y:S01]  /*18c70*/  LEA.HI.X.SX32 R3, R34, R37.reuse, 0x1, P1 ;  /* 0x0000002522037211 */ /* 0x081fe200008f0eff */
[----:B------:R-:W-:Y:S01]  /*18c80*/  IMAD R34, R31, 0x2, R46 ;  /* 0x000000021f227824 */ /* 0x000fe200078e022e */
[C---:B------:R-:W-:Y:S01]  /*18c90*/  LEA R28, P1, R36.reuse, R140, 0x1 ;  /* 0x0000008c241c7211 */ /* 0x040fe200078208ff */
[----:B------:R-:W0:Y:S03]  /*18ca0*/  LDS.128 R8, [R208] ;  /* 0x00000000d0087984 */ /* 0x000e260000000c00 */
[----:B-1----:R-:W-:-:S02]  /*18cb0*/  LEA.HI.X.SX32 R29, R36, R37, 0x1, P1 ;  /* 0x00000025241d7211 */ /* 0x002fc400008f0eff */
[----:B------:R-:W-:Y:S02]  /*18cc0*/  LEA R36, R31, R34, 0x1 ;  /* 0x000000221f247211 */ /* 0x000fe400078e08ff */
[----:B------:R-:W-:-:S03]  /*18cd0*/  LEA R32, P1, R0, R140, 0x1 ;  /* 0x0000008c00207211 */ /* 0x000fc600078208ff */
[C---:B------:R-:W-:Y:S01]  /*18ce0*/  IMAD R48, R31.reuse, 0x2, R36 ;  /* 0x000000021f307824 */ /* 0x040fe200078e0224 */
[----:B------:R-:W-:Y:S02]  /*18cf0*/  LEA.HI.X.SX32 R33, R0, R37, 0x1, P1 ;  /* 0x0000002500217211 */ /* 0x000fe400008f0eff */
[----:B------:R-:W-:Y:S01]  /*18d00*/  LEA R20, P1, R38, R140, 0x1 ;  /* 0x0000008c26147211 */ /* 0x000fe200078208ff */
[----:B------:R-:W-:-:S03]  /*18d10*/  IMAD R0, R31, 0x2, R48 ;  /* 0x000000021f007824 */ /* 0x000fc600078e0230 */
[----:B------:R-:W-:Y:S02]  /*18d20*/  LEA.HI.X.SX32 R21, R38, R37, 0x1, P1 ;  /* 0x0000002526157211 */ /* 0x000fe400008f0eff */
[----:B------:R-:W-:Y:S01]  /*18d30*/  LEA R38, R31, R0, 0x1 ;  /* 0x000000001f267211 */ /* 0x000fe200078e08ff */
[----:B------:R1:W-:Y:S01]  /*18d40*/  STG.E.U16 desc[UR10][R2.64], R49 ;  /* 0x0000003102007986 */ /* 0x0003e2000c10150a */
[----:B------:R-:W-:-:S03]  /*18d50*/  PRMT R23, R50, 0x7632, R23 ;  /* 0x0000763232177816 */ /* 0x000fc60000000017 */
[----:B------:R-:W-:Y:S01]  /*18d60*/  IMAD R52, R31, 0x2, R38 ;  /* 0x000000021f347824 */ /* 0x000fe200078e0226 */
[----:B------:R-:W-:-:S03]  /*18d70*/  LEA R22, P2, R30, R140, 0x1 ;  /* 0x0000008c1e167211 */ /* 0x000fc600078408ff */
[----:B------:R-:W-:Y:S01]  /*18d80*/  IMAD R54, R31, 0x2, R52 ;  /* 0x000000021f367824 */ /* 0x000fe200078e0234 */
[----:B-1----:R-:W-:Y:S02]  /*18d90*/  PRMT R3, R49, 0x7632, R3 ;  /* 0x0000763231037816 */ /* 0x002fe40000000003 */
[----:B------:R-:W-:-:S03]  /*18da0*/  LEA R2, P1, R44, R140, 0x1 ;  /* 0x0000008c2c027211 */ /* 0x000fc600078208ff */
[----:B------:R1:W-:Y:S04]  /*18db0*/  STG.E.U16 desc[UR10][R28.64], R3 ;  /* 0x000000031c007986 */ /* 0x0003e8000c10150a */
[----:B------:R-:W-:Y:S04]  /*18dc0*/  STG.E.U16 desc[UR10][R32.64], R50 ;  /* 0x0000003220007986 */ /* 0x000fe8000c10150a */
[----:B------:R0:W-:Y:S01]  /*18dd0*/  STG.E.U16 desc[UR10][R20.64], R23 ;  /* 0x0000001714007986 */ /* 0x0001e2000c10150a */
[----:B-1----:R-:W-:Y:S02]  /*18de0*/  LEA.HI.X.SX32 R3, R44, R37, 0x1, P1 ;  /* 0x000000252c037211 */ /* 0x002fe400008f0eff */
[----:B------:R-:W-:-:S02]  /*18df0*/  LEA R28, P1, R46, R140, 0x1 ;  /* 0x0000008c2e1c7211 */ /* 0x000fc400078208ff */
[----:B0-----:R-:W-:Y:S02]  /*18e00*/  LEA.HI.X.SX32 R23, R30, R37, 0x1, P2 ;  /* 0x000000251e177211 */ /* 0x001fe400010f0eff */
[----:B------:R-:W-:Y:S02]  /*18e10*/  LEA R30, R31, R54, 0x1 ;  /* 0x000000361f1e7211 */ /* 0x000fe400078e08ff */
[----:B------:R-:W-:-:S03]  /*18e20*/  PRMT R21, R51, 0x7632, R21 ;  /* 0x0000763233157816 */ /* 0x000fc60000000015 */
[C---:B------:R-:W-:Y:S01]  /*18e30*/  IMAD R44, R31.reuse, 0x2, R30 ;  /* 0x000000021f2c7824 */ /* 0x040fe200078e021e */
[-C--:B------:R-:W-:Y:S02]  /*18e40*/  LEA.HI.X.SX32 R29, R46, R37.reuse, 0x1, P1 ;  /* 0x000000252e1d7211 */ /* 0x080fe400008f0eff */
[C---:B------:R-:W-:Y:S01]  /*18e50*/  LEA R20, P1, R34.reuse, R140, 0x1 ;  /* 0x0000008c22147211 */ /* 0x040fe200078208ff */
[----:B------:R-:W-:Y:S01]  /*18e60*/  IMAD R46, R31, 0x2, R44 ;  /* 0x000000021f2e7824 */ /* 0x000fe200078e022c */
[----:B------:R-:W-:Y:S04]  /*18e70*/  STG.E.U16 desc[UR10][R2.64], R51 ;  /* 0x0000003302007986 */ /* 0x000fe8000c10150a */
[----:B------:R0:W-:Y:S02]  /*18e80*/  STG.E.U16 desc[UR10][R22.64], R21 ;  /* 0x0000001516007986 */ /* 0x0001e4000c10150a */
[----:B0-----:R-:W-:-:S02]  /*18e90*/  LEA.HI.X.SX32 R21, R34, R37, 0x1, P1 ;  /* 0x0000002522157211 */ /* 0x001fc400008f0eff */
[----:B------:R-:W-:Y:S02]  /*18ea0*/  LEA R34, R31, R46, 0x1 ;  /* 0x0000002e1f227211 */ /* 0x000fe400078e08ff */
[----:B------:R-:W-:-:S03]  /*18eb0*/  LEA R32, P1, R36, R140, 0x1 ;  /* 0x0000008c24207211 */ /* 0x000fc600078208ff */
[C---:B------:R-:W-:Y:S01]  /*18ec0*/  IMAD R50, R31.reuse, 0x2, R34 ;  /* 0x000000021f327824 */ /* 0x040fe200078e0222 */
[----:B------:R-:W-:Y:S02]  /*18ed0*/  PRMT R3, R8, 0x7632, R3 ;  /* 0x0000763208037816 */ /* 0x000fe40000000003 */
[-C--:B------:R-:W-:Y:S01]  /*18ee0*/  LEA.HI.X.SX32 R33, R36, R37.reuse, 0x1, P1 ;  /* 0x0000002524217211 */ /* 0x080fe200008f0eff */
[----:B------:R-:W-:Y:S01]  /*18ef0*/  IMAD R36, R31, 0x2, R50 ;  /* 0x000000021f247824 */ /* 0x000fe200078e0232 */
[C---:B------:R-:W-:Y:S01]  /*18f00*/  LEA R2, P1, R48.reuse, R140, 0x1 ;  /* 0x0000008c30027211 */ /* 0x040fe200078208ff */
[----:B------:R-:W-:Y:S04]  /*18f10*/  STG.E.U16 desc[UR10][R28.64], R8 ;  /* 0x000000081c007986 */ /* 0x000fe8000c10150a */
[----:B------:R0:W-:Y:S02]  /*18f20*/  STG.E.U16 desc[UR10][R20.64], R3 ;  /* 0x0000000314007986 */ /* 0x0001e4000c10150a */
[----:B0-----:R-:W-:-:S02]  /*18f30*/  LEA.HI.X.SX32 R3, R48, R37, 0x1, P1 ;  /* 0x0000002530037211 */ /* 0x001fc400008f0eff */
        /* <DEDUP_REMOVED lines=9> */
[----:B------:R-:W-:Y:S02]  /*18fd0*/  LEA R8, P1, R52, R140, 0x1 ;  /* 0x0000008c34087211 */ /* 0x000fe400078208ff */
[----:B------:R-:W-:Y:S01]  /*18fe0*/  PRMT R21, R9, 0x7632, R21 ;  /* 0x0000763209157816 */ /* 0x000fe20000000015 */
[----:B0-----:R-:W-:-:S04]  /*18ff0*/  IMAD R32, R31, 0x2, R38 ;  /* 0x000000021f207824 */ /* 0x001fc800078e0226 */
[C---:B------:R-:W-:Y:S01]  /*19000*/  IMAD R58, R31.reuse, 0x2, R32 ;  /* 0x000000021f3a7824 */ /* 0x040fe200078e0220 */
[-C--:B------:R-:W-:Y:S01]  /*19010*/  LEA.HI.X.SX32 R9, R52, R37.reuse, 0x1, P1 ;  /* 0x0000002534097211 */ /* 0x080fe200008f0eff */
[----:B------:R0:W-:Y:S01]  /*19020*/  STG.E.U16 desc[UR10][R2.64], R21 ;  /* 0x0000001502007986 */ /* 0x0001e2000c10150a */
[----:B------:R-:W-:Y:S02]  /*19030*/  LEA R20, P2, R54, R140, 0x1 ;  /* 0x0000008c36147211 */ /* 0x000fe400078408ff */
[C---:B------:R-:W-:Y:S01]  /*19040*/  LEA R52, R31.reuse, R58, 0x1 ;  /* 0x0000003a1f347211 */ /* 0x040fe200078e08ff */
[----:B------:R1:W-:Y:S01]  /*19050*/  STG.E.U16 desc[UR10][R22.64], R10 ;  /* 0x0000000a16007986 */ /* 0x0003e2000c10150a */
[----:B0-----:R-:W-:Y:S02]  /*19060*/  PRMT R3, R10, 0x7632, R3 ;  /* 0x000076320a037816 */ /* 0x001fe40000000003 */
        /* <DEDUP_REMOVED lines=17> */
[-C--:B------:R-:W-:Y:S02]  /*19180*/  LEA.HI.X.SX32 R9, R34, R37.reuse, 0x1, P1 ;  /* 0x0000002522097211 */ /* 0x080fe400008f0eff */
[C---:B------:R-:W-:Y:S02]  /*19190*/  LEA R34, R31.reuse, R46, 0x1 ;  /* 0x0000002e1f227211 */ /* 0x040fe400078e08ff */
[C---:B------:R-:W-:Y:S01]  /*191a0*/  LEA R10, P1, R50.reuse, R140, 0x1 ;  /* 0x0000008c320a7211 */ /* 0x040fe200078208ff */
[----:B--2---:R0:W-:Y:S02]  /*191b0*/  STG.E.U16 desc[UR10][R2.64], R238 ;  /* 0x000000ee02007986 */ /* 0x0041e4000c10150a */
[----:B------:R-:W-:Y:S01]  /*191c0*/  IMAD R62, R31, 0x2, R34 ;  /* 0x000000021f3e7824 */ /* 0x000fe200078e0222 */
[----:B------:R-:W-:-:S03]  /*191d0*/  LEA.HI.X.SX32 R11, R50, R37, 0x1, P1 ;  /* 0x00000025320b7211 */ /* 0x000fc600008f0eff */
[----:B------:R-:W-:Y:S01]  /*191e0*/  IMAD R50, R31, 0x2, R62 ;  /* 0x000000021f327824 */ /* 0x000fe200078e023e */
[----:B0-----:R-:W-:Y:S02]  /*191f0*/  PRMT R3, R238, 0x7632, R3 ;  /* 0x00007632ee037816 */ /* 0x001fe40000000003 */
[----:B------:R-:W-:-:S03]  /*19200*/  LEA R2, P1, R36, R140, 0x1 ;  /* 0x0000008c24027211 */ /* 0x000fc600078208ff */
[----:B------:R0:W-:Y:S01]  /*19210*/  STG.E.U16 desc[UR10][R22.64], R3 ;  /* 0x0000000316007986 */ /* 0x0001e2000c10150a */
[----:B---3--:R-:W-:-:S03]  /*19220*/  PRMT R21, R235, 0x7632, R21 ;  /* 0x00007632eb157816 */ /* 0x008fc60000000015 */
[----:B------:R1:W-:Y:S01]  /*19230*/  STG.E.U16 desc[UR10][R28.64], R235 ;  /* 0x000000eb1c007986 */ /* 0x0003e2000c10150a */
[----:B0-----:R-:W-:Y:S02]  /*19240*/  LEA.HI.X.SX32 R3, R36, R37, 0x1, P1 ;  /* 0x0000002524037211 */ /* 0x001fe400008f0eff */
[C---:B------:R-:W-:Y:S02]  /*19250*/  LEA R36, R31.reuse, R50, 0x1 ;  /* 0x000000321f247211 */ /* 0x040fe400078e08ff */
[-C--:B------:R-:W-:Y:S01]  /*19260*/  LEA R22, P2, R56, R140.reuse, 0x1 ;  /* 0x0000008c38167211 */ /* 0x080fe200078408ff */
[----:B-1----:R-:W2:Y:S02]  /*19270*/  LDL.LU R235, [R1+0x9c] ;  /* 0x00009c0001eb7983 */ /* 0x002ea40000300800 */
[----:B------:R-:W-:Y:S01]  /*19280*/  IMAD R28, R31, 0x2, R36 ;  /* 0x000000021f1c7824 */ /* 0x000fe200078e0224 */
[----:B------:R-:W-:-:S03]  /*19290*/  LEA R20, P1, R48, R140, 0x1 ;  /* 0x0000008c30147211 */ /* 0x000fc600078208ff */
[----:B------:R-:W-:Y:S01]  /*192a0*/  IMAD R68, R31, 0x2, R28 ;  /* 0x000000021f447824 */ /* 0x000fe200078e021c */
[----:B------:R0:W-:Y:S01]  /*192b0*/  STG.E.U16 desc[UR10][R8.64], R21 ;  /* 0x0000001508007986 */ /* 0x0001e2000c10150a */
[----:B------:R-:W-:-:S03]  /*192c0*/  LEA.HI.X.SX32 R23, R56, R37, 0x1, P2 ;  /* 0x0000002538177211 */ /* 0x000fc600010f0eff */
[----:B----4-:R1:W-:Y:S01]  /*192d0*/  STG.E.U16 desc[UR10][R10.64], R249 ;  /* 0x000000f90a007986 */ /* 0x0103e2000c10150a */
[-C--:B0-----:R-:W-:Y:S02]  /*192e0*/  LEA.HI.X.SX32 R21, R48, R37.reuse, 0x1, P1 ;  /* 0x0000002530157211 */ /* 0x081fe400008f0eff */
[----:B------:R-:W-:Y:S02]  /*192f0*/  LEA R48, R31, R68, 0x1 ;  /* 0x000000441f307211 */ /* 0x000fe400078e08ff */
[----:B------:R-:W-:Y:S02]  /*19300*/  PRMT R9, R249, 0x7632, R9 ;  /* 0x00007632f9097816 */ /* 0x000fe40000000009 */
[-C--:B------:R-:W-:Y:S01]  /*19310*/  LEA R8, P1, R0, R140.reuse, 0x1 ;  /* 0x0000008c00087211 */ /* 0x080fe200078208ff */
[C---:B------:R-:W-:Y:S01]  /*19320*/  IMAD R56, R31.reuse, 0x2, R48 ;  /* 0x000000021f387824 */ /* 0x040fe200078e0230 */
[----:B-1----:R-:W-:Y:S01]  /*19330*/  PRMT R11, R234, 0x7632, R11 ;  /* 0x00007632ea0b7816 */ /* 0x002fe2000000000b */
[----:B------:R0:W-:Y:S04]  /*19340*/  STG.E.U16 desc[UR10][R2.64], R9 ;  /* 0x0000000902007986 */ /* 0x0001e8000c10150a */
[----:B------:R-:W2:Y:S01]  /*19350*/  LDL.LU R249, [R1+0x98] ;  /* 0x0000980001f97983 */ /* 0x000ea20000300800 */
[----:B0-----:R-:W-:Y:S01]  /*19360*/  LEA.HI.X.SX32 R9, R0, R37, 0x1, P1 ;  /* 0x0000002500097211 */ /* 0x001fe200008f0eff */
[----:B------:R-:W-:Y:S01]  /*19370*/  IMAD R0, R31, 0x2, R56 ;  /* 0x000000021f007824 */ /* 0x000fe200078e0238 */
[----:B------:R-:W-:-:S04]  /*19380*/  LEA R2, P1, R38, R140, 0x1 ;  /* 0x0000008c26027211 */ /* 0x000fc800078208ff */
[-C--:B------:R-:W-:Y:S02]  /*19390*/  LEA.HI.X.SX32 R3, R38, R37.reuse, 0x1, P1 ;  /* 0x0000002526037211 */ /* 0x080fe400008f0eff */
[C---:B------:R-:W-:Y:S02]  /*193a0*/  LEA R38, R31.reuse, R0, 0x1 ;  /* 0x000000001f267211 */ /* 0x040fe400078e08ff */
[CC--:B------:R-:W-:Y:S01]  /*193b0*/  LEA R10, P1, R32.reuse, R140.reuse, 0x1 ;  /* 0x0000008c200a7211 */ /* 0x0c0fe200078208ff */
[----:B------:R-:W-:Y:S02]  /*193c0*/  STG.E.U16 desc[UR10][R20.64], R234 ;  /* 0x000000ea14007986 */ /* 0x000fe4000c10150a */
[C---:B------:R-:W-:Y:S02]  /*193d0*/  IMAD R70, R31.reuse, 0x2, R38 ;  /* 0x000000021f467824 */ /* 0x040fe400078e0226 */
[----:B------:R0:W-:Y:S02]  /*193e0*/  STG.E.U16 desc[UR10][R22.64], R11 ;  /* 0x0000000b16007986 */ /* 0x0001e4000c10150a */
[----:B0-----:R-:W-:Y:S01]  /*193f0*/  LEA.HI.X.SX32 R11, R32, R37, 0x1, P1 ;  /* 0x00000025200b7211 */ /* 0x001fe200008f0eff */
[----:B------:R-:W-:Y:S01]  /*19400*/  IMAD R32, R31, 0x2, R70 ;  /* 0x000000021f207824 */ /* 0x000fe200078e0246 */
[----:B------:R-:W-:-:S04]  /*19410*/  LEA R20, P1, R58, R140, 0x1 ;  /* 0x0000008c3a147211 */ /* 0x000fc800078208ff */
[-C--:B------:R-:W-:Y:S02]  /*19420*/  LEA.HI.X.SX32 R21, R58, R37.reuse, 0x1, P1 ;  /* 0x000000253a157211 */ /* 0x080fe400008f0eff */
[C---:B------:R-:W-:Y:S02]  /*19430*/  LEA R58, R31.reuse, R32, 0x1 ;  /* 0x000000201f3a7211 */ /* 0x040fe400078e08ff */
[C---:B------:R-:W-:Y:S01]  /*19440*/  LEA R22, P1, R52.reuse, R140, 0x1 ;  /* 0x0000008c34167211 */ /* 0x040fe200078208ff */
[----:B------:R0:W-:Y:S02]  /*19450*/  STG.E.U16 desc[UR10][R8.64], R204 ;  /* 0x000000cc08007986 */ /* 0x0001e4000c10150a */
[----:B------:R-:W-:Y:S01]  /*19460*/  IMAD R76, R31, 0x2, R58 ;  /* 0x000000021f4c7824 */ /* 0x000fe200078e023a */
[----:B------:R-:W-:-:S03]  /*19470*/  LEA.HI.X.SX32 R23, R52, R37, 0x1, P1 ;  /* 0x0000002534177211 */ /* 0x000fc600008f0eff */
[----:B------:R-:W-:Y:S01]  /*19480*/  IMAD R52, R31, 0x2, R76 ;  /* 0x000000021f347824 */ /* 0x000fe200078e024c */
[----:B0-----:R-:W-:Y:S02]  /*19490*/  PRMT R9, R204, 0x7632, R9 ;  /* 0x00007632cc097816 */ /* 0x001fe40000000009 */
[----:B------:R-:W-:-:S03]  /*194a0*/  LEA R8, P1, R54, R140, 0x1 ;  /* 0x0000008c36087211 */ /* 0x000fc600078208ff */
[----:B------:R0:W-:Y:S02]  /*194b0*/  STG.E.U16 desc[UR10][R2.64], R9 ;  /* 0x0000000902007986 */ /* 0x0001e4000c10150a */
[----:B0-----:R-:W-:Y:S02]  /*194c0*/  LEA.HI.X.SX32 R9, R54, R37, 0x1, P1 ;  /* 0x0000002536097211 */ /* 0x001fe400008f0eff */
[----:B------:R-:W-:Y:S02]  /*194d0*/  LEA R54, R31, R52, 0x1 ;  /* 0x000000341f367211 */ /* 0x000fe400078e08ff */
[----:B------:R-:W-:-:S03]  /*194e0*/  PRMT R3, R205, 0x7632, R3 ;  /* 0x00007632cd037816 */ /* 0x000fc60000000003 */
[C---:B------:R-:W-:Y:S01]  /*194f0*/  IMAD R78, R31.reuse, 0x2, R54 ;  /* 0x000000021f4e7824 */ /* 0x040fe200078e0236 */
[----:B------:R-:W-:Y:S01]  /*19500*/  LEA R2, P1, R30, R140, 0x1 ;  /* 0x0000008c1e027211 */ /* 0x000fe200078208ff */
[----:B------:R0:W-:Y:S02]  /*19510*/  STG.E.U16 desc[UR10][R10.64], R205 ;  /* 0x000000cd0a007986 */ /* 0x0001e4000c10150a */
[----:B------:R-:W-:Y:S02]  /*19520*/  IMAD R84, R31, 0x2, R78 ;  /* 0x000000021f547824 */ /* 0x000fe400078e024e */
[----:B------:R1:W-:Y:S04]  /*19530*/  STG.E.U16 desc[UR10][R20.64], R3 ;  /* 0x0000000314007986 */ /* 0x0003e8000c10150a */
[----:B------:R-:W-:Y:S01]  /*19540*/  STG.E.U16 desc[UR10][R22.64], R206 ;  /* 0x000000ce16007986 */ /* 0x000fe2000c10150a */
[----:B0-----:R-:W-:-:S02]  /*19550*/  PRMT R11, R206, 0x7632, R11 ;  /* 0x00007632ce0b7816 */ /* 0x001fc4000000000b */
[----:B------:R-:W-:Y:S02]  /*19560*/  LEA R10, P2, R44, R140, 0x1 ;  /* 0x0000008c2c0a7211 */ /* 0x000fe400078408ff */
[----:B-1----:R-:W-:Y:S02]  /*19570*/  LEA.HI.X.SX32 R3, R30, R37, 0x1, P1 ;  /* 0x000000251e037211 */ /* 0x002fe400008f0eff */
[----:B------:R-:W-:Y:S01]  /*19580*/  LEA R30, R31, R84, 0x1 ;  /* 0x000000541f1e7211 */ /* 0x000fe200078e08ff */
[----:B------:R0:W-:Y:S01]  /*19590*/  STG.E.U16 desc[UR10][R8.64], R11 ;  /* 0x0000000b08007986 */ /* 0x0001e2000c10150a */
[----:B------:R-:W-:-:S04]  /*195a0*/  LEA R20, P1, R60, R140, 0x1 ;  /* 0x0000008c3c147211 */ /* 0x000fc800078208ff */
[-C--:B------:R-:W-:Y:S02]  /*195b0*/  LEA.HI.X.SX32 R21, R60, R37.reuse, 0x1, P1 ;  /* 0x000000253c157211 */ /* 0x080fe400008f0eff */
[-C--:B0-----:R-:W-:Y:S01]  /*195c0*/  LEA.HI.X.SX32 R11, R44, R37.reuse, 0x1, P2 ;  /* 0x000000252c0b7211 */ /* 0x081fe200010f0eff */
[----:B------:R-:W-:Y:S01]  /*195d0*/  IMAD R44, R31, 0x2, R30 ;  /* 0x000000021f2c7824 */ /* 0x000fe200078e021e */
[----:B------:R-:W-:Y:S02]  /*195e0*/  PRMT R9, R207, 0x7632, R9 ;  /* 0x00007632cf097816 */ /* 0x000fe40000000009 */
        /* <DEDUP_REMOVED lines=22> */
[----:B------:R-:W-:-:S05]  /*19750*/  LEA R36, R31, R50, 0x1 ;  /* 0x000000321f247211 */ /* 0x000fca00078e08ff */
[----:B------:R-:W-:Y:S01]  /*19760*/  IMAD R98, R31, 0x2, R36 ;  /* 0x000000021f627824 */ /* 0x000fe200078e0224 */
[-C--:B------:R-:W-:Y:S02]  /*19770*/  LEA R12, P2, R68, R140.reuse, 0x1 ;  /* 0x0000008c440c7211 */ /* 0x080fe400078408ff */
[----:B------:R-:W-:Y:S01]  /*19780*/  PRMT R9, R13, 0x7632, R9 ;  /* 0x000076320d097816 */ /* 0x000fe20000000009 */
[----:B------:R-:W-:Y:S01]  /*19790*/  IMAD R104, R31, 0x2, R98 ;  /* 0x000000021f687824 */ /* 0x000fe200078e0262 */
[----:B------:R0:W-:Y:S01]  /*197a0*/  STG.E.U16 desc[UR10][R22.64], R13 ;  /* 0x0000000d16007986 */ /* 0x0001e2000c10150a */
[----:B------:R-:W-:-:S03]  /*197b0*/  LEA R8, P1, R28, R140, 0x1 ;  /* 0x0000008c1c087211 */ /* 0x000fc600078208ff */
[----:B------:R1:W-:Y:S01]  /*197c0*/  STG.E.U16 desc[UR10][R2.64], R9 ;  /* 0x0000000902007986 */ /* 0x0003e2000c10150a */
[-C--:B0-----:R-:W-:Y:S02]  /*197d0*/  LEA.HI.X.SX32 R13, R68, R37.reuse, 0x1, P2 ;  /* 0x00000025440d7211 */ /* 0x081fe400010f0eff */
[C---:B------:R-:W-:Y:S02]  /*197e0*/  LEA R68, R31.reuse, R104, 0x1 ;  /* 0x000000681f447211 */ /* 0x040fe400078e08ff */
[----:B-1----:R-:W-:Y:S02]  /*197f0*/  PRMT R3, R14, 0x7632, R3 ;  /* 0x000076320e037816 */ /* 0x002fe40000000003 */
[----:B------:R-:W-:Y:S01]  /*19800*/  LEA.HI.X.SX32 R9, R28, R37, 0x1, P1 ;  /* 0x000000251c097211 */ /* 0x000fe200008f0eff */
[----:B------:R-:W-:Y:S01]  /*19810*/  IMAD R106, R31, 0x2, R68 ;  /* 0x000000021f6a7824 */ /* 0x000fe200078e0244 */
[----:B------:R-:W-:Y:S01]  /*19820*/  LEA R2, P1, R48, R140, 0x1 ;  /* 0x0000008c30027211 */ /* 0x000fe200078208ff */
[----:B------:R0:W-:Y:S04]  /*19830*/  STG.E.U16 desc[UR10][R10.64], R14 ;  /* 0x0000000e0a007986 */ /* 0x0001e8000c10150a */
[----:B------:R1:W-:Y:S04]  /*19840*/  STG.E.U16 desc[UR10][R20.64], R3 ;  /* 0x0000000314007986 */ /* 0x0003e8000c10150a */
[----:B------:R-:W-:Y:S01]  /*19850*/  STG.E.U16 desc[UR10][R8.64], R15 ;  /* 0x0000000f08007986 */ /* 0x000fe2000c10150a */
[----:B0-----:R-:W-:-:S02]  /*19860*/  PRMT R11, R15, 0x7632, R11 ;  /* 0x000076320f0b7816 */ /* 0x001fc4000000000b */
[-C--:B-1----:R-:W-:Y:S01]  /*19870*/  LEA.HI.X.SX32 R3, R48, R37.reuse, 0x1, P1 ;  /* 0x0000002530037211 */ /* 0x082fe200008f0eff */
[C---:B------:R-:W-:Y:S01]  /*19880*/  IMAD R48, R31.reuse, 0x2, R106 ;  /* 0x000000021f307824 */ /* 0x040fe200078e026a */
[C---:B------:R-:W-:Y:S01]  /*19890*/  LEA R10, P1, R56.reuse, R140, 0x1 ;  /* 0x0000008c380a7211 */ /* 0x040fe200078208ff */
[----:B------:R0:W-:Y:S03]  /*198a0*/  STG.E.U16 desc[UR10][R12.64], R11 ;  /* 0x0000000b0c007986 */ /* 0x0001e6000c10150a */
[----:B0-----:R-:W-:Y:S02]  /*198b0*/  LEA.HI.X.SX32 R11, R56, R37, 0x1, P1 ;  /* 0x00000025380b7211 */ /* 0x001fe400008f0eff */
[----:B------:R-:W-:Y:S02]  /*198c0*/  LEA R56, R31, R48, 0x1 ;  /* 0x000000301f387211 */ /* 0x000fe400078e08ff */
[----:B------:R-:W-:-:S03]  /*198d0*/  LEA R20, P1, R0, R140, 0x1 ;  /* 0x0000008c00147211 */ /* 0x000fc600078208ff */
[----:B------:R-:W-:Y:S01]  /*198e0*/  IMAD R108, R31, 0x2, R56 ;  /* 0x000000021f6c7824 */ /* 0x000fe200078e0238 */
[----:B------:R-:W-:-:S03]  /*198f0*/  LEA.HI.X.SX32 R21, R0, R37, 0x1, P1 ;  /* 0x0000002500157211 */ /* 0x000fc600008f0eff */
[----:B------:R-:W-:Y:S01]  /*19900*/  IMAD R110, R31, 0x2, R108 ;  /* 0x000000021f6e7824 */ /* 0x000fe200078e026c */
[----:B------:R-:W-:-:S04]  /*19910*/  LEA R8, P1, R38, R140, 0x1 ;  /* 0x0000008c26087211 */ /* 0x000fc800078208ff */
[C---:B------:R-:W-:Y:S02]  /*19920*/  LEA R116, R31.reuse, R110, 0x1 ;  /* 0x0000006e1f747211 */ /* 0x040fe400078e08ff */
[-C--:B------:R-:W-:Y:S02]  /*19930*/  LEA.HI.X.SX32 R9, R38, R37.reuse, 0x1, P1 ;  /* 0x0000002526097211 */ /* 0x080fe400008f0eff */
[C---:B------:R-:W-:Y:S01]  /*19940*/  LEA R12, P1, R70.reuse, R140, 0x1 ;  /* 0x0000008c460c7211 */ /* 0x040fe200078208ff */
[C---:B------:R-:W-:Y:S01]  /*19950*/  IMAD R118, R31.reuse, 0x2, R116 ;  /* 0x000000021f767824 */ /* 0x040fe200078e0274 */
[----:B------:R0:W-:Y:S02]  /*19960*/  STG.E.U16 desc[UR10][R2.64], R4 ;  /* 0x0000000402007986 */ /* 0x0001e4000c10150a */
[----:B------:R-:W-:Y:S01]  /*19970*/  LEA.HI.X.SX32 R13, R70, R37, 0x1, P1 ;  /* 0x00000025460d7211 */ /* 0x000fe200008f0eff */
[----:B------:R-:W-:-:S05]  /*19980*/  IMAD R70, R31, 0x2, R118 ;  /* 0x000000021f467824 */ /* 0x000fca00078e0276 */
[----:B------:R-:W-:Y:S02]  /*19990*/  LEA R124, R31, R70, 0x1 ;  /* 0x000000461f7c7211 */ /* 0x000fe400078e08ff */
[----:B0-----:R-:W-:Y:S02]  /*199a0*/  PRMT R3, R4, 0x7632, R3 ;  /* 0x0000763204037816 */ /* 0x001fe40000000003 */
[----:B------:R-:W-:-:S03]  /*199b0*/  LEA R2, P1, R32, R140, 0x1 ;  /* 0x0000008c20027211 */ /* 0x000fc600078208ff */
[----:B------:R0:W-:Y:S01]  /*199c0*/  STG.E.U16 desc[UR10][R10.64], R3 ;  /* 0x000000030a007986 */ /* 0x0001e2000c10150a */
[----:B------:R-:W-:Y:S01]  /*199d0*/  PRMT R0, R5, 0x7632, R0 ;  /* 0x0000763205007816 */ /* 0x000fe20000000000 */
[C---:B------:R-:W-:Y:S02]  /*199e0*/  IMAD R126, R31.reuse, 0x2, R124 ;  /* 0x000000021f7e7824 */ /* 0x040fe400078e027c */
[----:B------:R1:W-:Y:S02]  /*199f0*/  STG.E.U16 desc[UR10][R20.64], R5 ;  /* 0x0000000514007986 */ /* 0x0003e4000c10150a */
[----:B------:R-:W-:Y:S01]  /*19a00*/  IMAD R128, R31, 0x2, R126 ;  /* 0x000000021f807824 */ /* 0x000fe200078e027e */
[----:B0-----:R-:W-:Y:S02]  /*19a10*/  LEA.HI.X.SX32 R3, R32, R37, 0x1, P1 ;  /* 0x0000002520037211 */ /* 0x001fe400008f0eff */
[----:B------:R-:W-:Y:S02]  /*19a20*/  LEA R10, P1, R58, R140, 0x1 ;  /* 0x0000008c3a0a7211 */ /* 0x000fe400078208ff */
[----:B-1----:R-:W-:-:S02]  /*19a30*/  PRMT R5, R6, 0x7632, R5 ;  /* 0x0000763206057816 */ /* 0x002fc40000000005 */
[----:B------:R-:W-:Y:S01]  /*19a40*/  LEA.HI.X.SX32 R11, R58, R37, 0x1, P1 ;  /* 0x000000253a0b7211 */ /* 0x000fe200008f0eff */
[----:B------:R-:W-:Y:S01]  /*19a50*/  STG.E.U16 desc[UR10][R8.64], R0 ;  /* 0x0000000008007986 */ /* 0x000fe2000c10150a */
[----:B------:R-:W-:-:S03]  /*19a60*/  LEA R4, P1, R76, R140, 0x1 ;  /* 0x0000008c4c047211 */ /* 0x000fc600078208ff */
[----:B------:R-:W-:Y:S04]  /*19a70*/  STG.E.U16 desc[UR10][R12.64], R6 ;  /* 0x000000060c007986 */ /* 0x000fe8000c10150a */
[----:B------:R0:W-:Y:S02]  /*19a80*/  STG.E.U16 desc[UR10][R2.64], R5 ;  /* 0x0000000502007986 */ /* 0x0001e4000c10150a */
[----:B0-----:R-:W-:Y:S02]  /*19a90*/  LEA.HI.X.SX32 R5, R76, R37, 0x1, P1 ;  /* 0x000000254c057211 */ /* 0x001fe400008f0eff */
[----:B------:R-:W-:-:S05]  /*19aa0*/  LEA R76, R31, R128, 0x1 ;  /* 0x000000801f4c7211 */ /* 0x000fca00078e08ff */
[----:B------:R-:W-:-:S04]  /*19ab0*/  IMAD R130, R31, 0x2, R76 ;  /* 0x000000021f827824 */ /* 0x000fc800078e024c */
[----:B------:R-:W-:-:S05]  /*19ac0*/  IMAD R132, R31, 0x2, R130 ;  /* 0x000000021f847824 */ /* 0x000fca00078e0282 */
[----:B------:R-:W-:-:S05]  /*19ad0*/  LEA R134, R31, R132, 0x1 ;  /* 0x000000841f867211 */ /* 0x000fca00078e08ff */
[----:B------:R-:W-:-:S04]  /*19ae0*/  IMAD R136, R31, 0x2, R134 ;  /* 0x000000021f887824 */ /* 0x000fc800078e0286 */
[C---:B------:R-:W-:Y:S01]  /*19af0*/  IMAD R138, R31.reuse, 0x2, R136 ;  /* 0x000000021f8a7824 */ /* 0x040fe200078e0288 */
[-C--:B------:R-:W-:Y:S02]  /*19b00*/  LEA R20, P2, R30, R140.reuse, 0x1 ;  /* 0x0000008c1e147211 */ /* 0x080fe400078408ff */
[----:B------:R-:W-:Y:S02]  /*19b10*/  LEA R8, P1, R52, R140, 0x1 ;  /* 0x0000008c34087211 */ /* 0x000fe400078208ff */
[C---:B------:R-:W-:Y:S02]  /*19b20*/  LEA R142, R31.reuse, R138, 0x1 ;  /* 0x0000008a1f8e7211 */ /* 0x040fe400078e08ff */
[-C--:B------:R-:W-:Y:S02]  /*19b30*/  LEA.HI.X.SX32 R21, R30, R37.reuse, 0x1, P2 ;  /* 0x000000251e157211 */ /* 0x080fe400010f0eff */
[----:B------:R-:W-:Y:S01]  /*19b40*/  LEA.HI.X.SX32 R9, R52, R37, 0x1, P1 ;  /* 0x0000002534097211 */ /* 0x000fe200008f0eff */
[----:B------:R-:W-:Y:S01]  /*19b50*/  IMAD R30, R31, 0x2, R142 ;  /* 0x000000021f1e7824 */ /* 0x000fe200078e028e */
[----:B------:R-:W-:-:S03]  /*19b60*/  LEA R12, P1, R54, R140, 0x1 ;  /* 0x0000008c360c7211 */ /* 0x000fc600078208ff */
[C---:B------:R-:W-:Y:S01]  /*19b70*/  IMAD R144, R31.reuse, 0x2, R30 ;  /* 0x000000021f907824 */ /* 0x040fe200078e021e */
[-C--:B------:R-:W-:Y:S02]  /*19b80*/  LEA.HI.X.SX32 R13, R54, R37.reuse, 0x1, P1 ;  /* 0x00000025360d7211 */ /* 0x080fe400008f0eff */
[C---:B------:R-:W-:Y:S02]  /*19b90*/  LEA R14, P1, R78.reuse, R140, 0x1 ;  /* 0x0000008c4e0e7211 */ /* 0x040fe400078208ff */
[----:B------:R-:W-:Y:S01]  /*19ba0*/  LEA R146, R31, R144, 0x1 ;  /* 0x000000901f927211 */ /* 0x000fe200078e08ff */
[----:B------:R0:W-:Y:S01]  /*19bb0*/  STG.E.U16 desc[UR10][R10.64], R7 ;  /* 0x000000070a007986 */ /* 0x0001e2000c10150a */
[----:B------:R-:W-:Y:S02]  /*19bc0*/  PRMT R0, R7, 0x7632, R0 ;  /* 0x0000763207007816 */ /* 0x000fe40000000000 */
[----:B------:R-:W-:Y:S01]  /*19bd0*/  LEA.HI.X.SX32 R15, R78, R37, 0x1, P1 ;  /* 0x000000254e0f7211 */ /* 0x000fe200008f0eff */
[----:B------:R-:W-:Y:S01]  /*19be0*/  IMAD R148, R31, 0x2, R146 ;  /* 0x000000021f947824 */ /* 0x000fe200078e0292 */
[----:B------:R-:W-:Y:S01]  /*19bf0*/  PRMT R6, R24, 0x7632, R6 ;  /* 0x0000763218067816 */ /* 0x000fe20000000006 */
[----:B------:R1:W-:Y:S01]  /*19c00*/  STG.E.U16 desc[UR10][R4.64], R0 ;  /* 0x0000000004007986 */ /* 0x0003e2000c10150a */
[----:B0-----:R-:W-:-:S03]  /*19c10*/  LEA R10, P1, R84, R140, 0x1 ;  /* 0x0000008c540a7211 */ /* 0x001fc600078208ff */
[----:B------:R-:W-:Y:S01]  /*19c20*/  STG.E.U16 desc[UR10][R8.64], R24 ;  /* 0x0000001808007986 */ /* 0x000fe2000c10150a */
[----:B------:R-:W-:Y:S01]  /*19c30*/  IMAD R150, R31, 0x2, R148 ;  /* 0x000000021f967824 */ /* 0x000fe200078e0294 */
[----:B------:R-:W-:Y:S02]  /*19c40*/  LEA.HI.X.SX32 R11, R84, R37, 0x1, P1 ;  /* 0x00000025540b7211 */ /* 0x000fe400008f0eff */
[----:B-1----:R-:W-:Y:S01]  /*19c50*/  PRMT R5, R25, 0x7632, R5 ;  /* 0x0000763219057816 */ /* 0x002fe20000000005 */
[----:B------:R0:W-:Y:S01]  /*19c60*/  STG.E.U16 desc[UR10][R12.64], R6 ;  /* 0x000000060c007986 */ /* 0x0001e2000c10150a */
[----:B------:R-:W-:-:S03]  /*19c70*/  PRMT R0, R26, 0x7632, R0 ;  /* 0x000076321a007816 */ /* 0x000fc60000000000 */
[----:B------:R-:W-:Y:S04]  /*19c80*/  STG.E.U16 desc[UR10][R14.64], R25 ;  /* 0x000000190e007986 */ /* 0x000fe8000c10150a */
[----:B------:R-:W-:Y:S04]  /*19c90*/  STG.E.U16 desc[UR10][R10.64], R5 ;  /* 0x000000050a007986 */ /* 0x000fe8000c10150a */
[----:B------:R1:W-:Y:S01]  /*19ca0*/  STG.E.U16 desc[UR10][R20.64], R26 ;  /* 0x0000001a14007986 */ /* 0x0003e2000c10150a */
[----:B0-----:R-:W-:-:S04]  /*19cb0*/  LEA R6, P3, R46, R140, 0x1 ;  /* 0x0000008c2e067211 */ /* 0x001fc800078608ff */
[-C--:B------:R-:W-:Y:S02]  /*19cc0*/  LEA.HI.X.SX32 R7, R46, R37.reuse, 0x1, P3 ;  /* 0x000000252e077211 */ /* 0x080fe400018f0eff */
[C---:B------:R-:W-:Y:S02]  /*19cd0*/  LEA R12, P3, R62.reuse, R140, 0x1 ;  /* 0x0000008c3e0c7211 */ /* 0x040fe400078608ff */
[----:B-1----:R-:W-:Y:S02]  /*19ce0*/  LEA R26, R31, R150, 0x1 ;  /* 0x000000961f1a7211 */ /* 0x002fe400078e08ff */
[----:B------:R-:W-:-:S03]  /*19cf0*/  LEA.HI.X.SX32 R13, R62, R37, 0x1, P3 ;  /* 0x000000253e0d7211 */ /* 0x000fc600018f0eff */
[----:B------:R-:W-:Y:S01]  /*19d00*/  IMAD R152, R31, 0x2, R26 ;  /* 0x000000021f987824 */ /* 0x000fe200078e021a */
[----:B------:R-:W-:-:S03]  /*19d10*/  LEA R22, P3, R36, R140, 0x1 ;  /* 0x0000008c24167211 */ /* 0x000fc600078608ff */
[----:B------:R-:W-:Y:S01]  /*19d20*/  IMAD R154, R31, 0x2, R152 ;  /* 0x000000021f9a7824 */ /* 0x000fe200078e0298 */
[----:B------:R-:W-:-:S04]  /*19d30*/  LEA.HI.X.SX32 R23, R36, R37, 0x1, P3 ;  /* 0x0000002524177211 */ /* 0x000fc800018f0eff */
[----:B------:R-:W-:-:S05]  /*19d40*/  LEA R36, R31, R154, 0x1 ;  /* 0x0000009a1f247211 */ /* 0x000fca00078e08ff */
[----:B------:R-:W-:-:S04]  /*19d50*/  IMAD R156, R31, 0x2, R36 ;  /* 0x000000021f9c7824 */ /* 0x000fc800078e0224 */
[----:B------:R-:W-:-:S05]  /*19d60*/  IMAD R158, R31, 0x2, R156 ;  /* 0x000000021f9e7824 */ /* 0x000fca00078e029c */
[----:B------:R-:W-:Y:S02]  /*19d70*/  LEA R160, R31, R158, 0x1 ;  /* 0x0000009e1fa07211 */ /* 0x000fe400078e08ff */
[----:B------:R-:W-:-:S03]  /*19d80*/  LEA R2, P1, R44, R140, 0x1 ;  /* 0x0000008c2c027211 */ /* 0x000fc600078208ff */
[----:B------:R-:W-:Y:S01]  /*19d90*/  IMAD R162, R31, 0x2, R160 ;  /* 0x000000021fa27824 */ /* 0x000fe200078e02a0 */
[----:B------:R-:W-:-:S03]  /*19da0*/  LEA.HI.X.SX32 R3, R44, R37, 0x1, P1 ;  /* 0x000000252c037211 */ /* 0x000fc600008f0eff */
[C---:B------:R-:W-:Y:S01]  /*19db0*/  IMAD R164, R31.reuse, 0x2, R162 ;  /* 0x000000021fa47824 */ /* 0x040fe200078e02a2 */
[-C--:B------:R-:W-:Y:S02]  /*19dc0*/  LEA R8, P1, R86, R140.reuse, 0x1 ;  /* 0x0000008c56087211 */ /* 0x080fe400078208ff */
[----:B------:R-:W-:Y:S02]  /*19dd0*/  LEA R4, P2, R60, R140, 0x1 ;  /* 0x0000008c3c047211 */ /* 0x000fe400078408ff */
[C---:B------:R-:W-:Y:S02]  /*19de0*/  LEA R166, R31.reuse, R164, 0x1 ;  /* 0x000000a41fa67211 */ /* 0x040fe400078e08ff */
[-C--:B------:R-:W-:Y:S02]  /*19df0*/  LEA.HI.X.SX32 R9, R86, R37.reuse, 0x1, P1 ;  /* 0x0000002556097211 */ /* 0x080fe400008f0eff */
[----:B------:R-:W-:Y:S01]  /*19e00*/  LEA R14, P1, R96, R140, 0x1 ;  /* 0x0000008c600e7211 */ /* 0x000fe200078208ff */
[----:B------:R-:W-:Y:S01]  /*19e10*/  IMAD R168, R31, 0x2, R166 ;  /* 0x000000021fa87824 */ /* 0x000fe200078e02a6 */
[----:B------:R-:W-:-:S02]  /*19e20*/  LEA.HI.X.SX32 R5, R60, R37, 0x1, P2 ;  /* 0x000000253c057211 */ /* 0x000fc400010f0eff */
[-C--:B------:R-:W-:Y:S02]  /*19e30*/  LEA.HI.X.SX32 R15, R96, R37.reuse, 0x1, P1 ;  /* 0x00000025600f7211 */ /* 0x080fe400008f0eff */
[-C--:B------:R-:W-:Y:S02]  /*19e40*/  LEA R10, P2, R34, R140.reuse, 0x1 ;  /* 0x0000008c220a7211 */ /* 0x080fe400078408ff */
[-C--:B------:R-:W-:Y:S01]  /*19e50*/  LEA R24, P1, R98, R140.reuse, 0x1 ;  /* 0x0000008c62187211 */ /* 0x080fe200078208ff */
[----:B------:R-:W-:Y:S01]  /*19e60*/  IMAD R170, R31, 0x2, R168 ;  /* 0x000000021faa7824 */ /* 0x000fe200078e02a8 */
[-C--:B------:R-:W-:Y:S02]  /*19e70*/  LEA.HI.X.SX32 R11, R34, R37.reuse, 0x1, P2 ;  /* 0x00000025220b7211 */ /* 0x080fe400010f0eff */
[----:B------:R-:W-:Y:S02]  /*19e80*/  LEA R32, P3, R68, R140, 0x1 ;  /* 0x0000008c44207211 */ /* 0x000fe400078608ff */
[----:B------:R-:W-:-:S02]  /*19e90*/  LEA.HI.X.SX32 R25, R98, R37, 0x1, P1 ;  /* 0x0000002562197211 */ /* 0x000fc400008f0eff */
[----:B------:R-:W-:Y:S02]  /*19ea0*/  LEA R34, P1, R106, R140, 0x1 ;  /* 0x0000008c6a227211 */ /* 0x000fe400078208ff */
[----:B------:R-:W-:Y:S02]  /*19eb0*/  LEA R172, R31, R170, 0x1 ;  /* 0x000000aa1fac7211 */ /* 0x000fe400078e08ff */
[-C--:B------:R-:W-:Y:S02]  /*19ec0*/  LEA.HI.X.SX32 R33, R68, R37.reuse, 0x1, P3 ;  /* 0x0000002544217211 */ /* 0x080fe400018f0eff */
[-C--:B------:R-:W-:Y:S02]  /*19ed0*/  LEA R20, P2, R50, R140.reuse, 0x1 ;  /* 0x0000008c32147211 */ /* 0x080fe400078408ff */
[----:B------:R-:W-:Y:S02]  /*19ee0*/  LEA R44, P3, R56, R140, 0x1 ;  /* 0x0000008c382c7211 */ /* 0x000fe400078608ff */
[----:B------:R-:W-:-:S02]  /*19ef0*/  LEA.HI.X.SX32 R35, R106, R37, 0x1, P1 ;  /* 0x000000256a237211 */ /* 0x000fc400008f0eff */
[-C--:B------:R-:W-:Y:S01]  /*19f00*/  LEA R46, P1, R108, R140.reuse, 0x1 ;  /* 0x0000008c6c2e7211 */ /* 0x080fe200078208ff */
[C---:B------:R-:W-:Y:S01]  /*19f10*/  IMAD R174, R31.reuse, 0x2, R172 ;  /* 0x000000021fae7824 */ /* 0x040fe200078e02ac */
[-C--:B------:R-:W-:Y:S02]  /*19f20*/  LEA.HI.X.SX32 R21, R50, R37.reuse, 0x1, P2 ;  /* 0x0000002532157211 */ /* 0x080fe400010f0eff */
[-C--:B------:R-:W-:Y:S02]  /*19f30*/  LEA.HI.X.SX32 R45, R56, R37.reuse, 0x1, P3 ;  /* 0x00000025382d7211 */ /* 0x080fe400018f0eff */
[-C--:B------:R-:W-:Y:S02]  /*19f40*/  LEA R50, P3, R116, R140.reuse, 0x1 ;  /* 0x0000008c74327211 */ /* 0x080fe400078608ff */
[----:B------:R-:W-:Y:S01]  /*19f50*/  LEA.HI.X.SX32 R47, R108, R37, 0x1, P1 ;  /* 0x000000256c2f7211 */ /* 0x000fe200008f0eff */
[----:B------:R-:W-:Y:S01]  /*19f60*/  IMAD R176, R31, 0x2, R174 ;  /* 0x000000021fb07824 */ /* 0x000fe200078e02ae */
[----:B------:R-:W-:-:S02]  /*19f70*/  LEA R52, P1, R118, R140, 0x1 ;  /* 0x0000008c76347211 */ /* 0x000fc400078208ff */
[-C--:B------:R-:W-:Y:S02]  /*19f80*/  LEA.HI.X.SX32 R51, R116, R37.reuse, 0x1, P3 ;  /* 0x0000002574337211 */ /* 0x080fe400018f0eff */
[-C--:B------:R-:W-:Y:S02]  /*19f90*/  LEA R56, P3, R124, R140.reuse, 0x1 ;  /* 0x0000008c7c387211 */ /* 0x080fe400078608ff */
[-C--:B------:R-:W-:Y:S02]  /*19fa0*/  LEA.HI.X.SX32 R53, R118, R37.reuse, 0x1, P1 ;  /* 0x0000002576357211 */ /* 0x080fe400008f0eff */
[----:B------:R-:W-:Y:S02]  /*19fb0*/  LEA R58, P1, R126, R140, 0x1 ;  /* 0x0000008c7e3a7211 */ /* 0x000fe400078208ff */
[----:B------:R-:W-:Y:S02]  /*19fc0*/  LEA R178, R31, R176, 0x1 ;  /* 0x000000b01fb27211 */ /* 0x000fe400078e08ff */
[----:B------:R-:W-:-:S02]  /*19fd0*/  LEA.HI.X.SX32 R57, R124, R37, 0x1, P3 ;  /* 0x000000257c397211 */ /* 0x000fc400018f0eff */
[-C--:B------:R-:W-:Y:S02]  /*19fe0*/  LEA R62, P3, R76, R140.reuse, 0x1 ;  /* 0x0000008c4c3e7211 */ /* 0x080fe400078608ff */
[-C--:B------:R-:W-:Y:S01]  /*19ff0*/  LEA.HI.X.SX32 R59, R126, R37.reuse, 0x1, P1 ;  /* 0x000000257e3b7211 */ /* 0x080fe200008f0eff */
[C---:B------:R-:W-:Y:S01]  /*1a000*/  IMAD R180, R31.reuse, 0x2, R178 ;  /* 0x000000021fb47824 */ /* 0x040fe200078e02b2 */
[-C--:B------:R-:W-:Y:S02]  /*1a010*/  LEA R68, P1, R130, R140.reuse, 0x1 ;  /* 0x0000008c82447211 */ /* 0x080fe400078208ff */
[----:B------:R-:W-:Y:S01]  /*1a020*/  LEA.HI.X.SX32 R63, R76, R37, 0x1, P3 ;  /* 0x000000254c3f7211 */ /* 0x000fe200018f0eff */
[----:B------:R-:W-:Y:S01]  /*1a030*/  IMAD R182, R31, 0x2, R180 ;  /* 0x000000021fb67824 */ /* 0x000fe200078e02b4 */
[-C--:B------:R-:W-:Y:S02]  /*1a040*/  LEA R28, P2, R104, R140.reuse, 0x1 ;  /* 0x0000008c681c7211 */ /* 0x080fe400078408ff */
[----:B------:R-:W-:-:S02]  /*1a050*/  LEA R76, P3, R134, R140, 0x1 ;  /* 0x0000008c864c7211 */ /* 0x000fc400078608ff */
[-C--:B------:R-:W-:Y:S02]  /*1a060*/  LEA.HI.X.SX32 R69, R130, R37.reuse, 0x1, P1 ;  /* 0x0000002582457211 */ /* 0x080fe400008f0eff */
[-C--:B------:R-:W-:Y:S02]  /*1a070*/  LEA R78, P1, R136, R140.reuse, 0x1 ;  /* 0x0000008c884e7211 */ /* 0x080fe400078208ff */
[-C--:B------:R-:W-:Y:S02]  /*1a080*/  LEA.HI.X.SX32 R29, R104, R37.reuse, 0x1, P2 ;  /* 0x00000025681d7211 */ /* 0x080fe400010f0eff */
[----:B------:R-:W-:Y:S02]  /*1a090*/  LEA.HI.X.SX32 R77, R134, R37, 0x1, P3 ;  /* 0x00000025864d7211 */ /* 0x000fe400018f0eff */
[-C--:B------:R-:W-:Y:S02]  /*1a0a0*/  LEA R38, P2, R48, R140.reuse, 0x1 ;  /* 0x0000008c30267211 */ /* 0x080fe400078408ff */
[----:B------:R-:W-:-:S02]  /*1a0b0*/  LEA R86, P3, R142, R140, 0x1 ;  /* 0x0000008c8e567211 */ /* 0x000fc400078608ff */
[-C--:B------:R-:W-:Y:S02]  /*1a0c0*/  LEA.HI.X.SX32 R79, R136, R37.reuse, 0x1, P1 ;  /* 0x00000025884f7211 */ /* 0x080fe400008f0eff */
[----:B------:R-:W-:Y:S02]  /*1a0d0*/  LEA R96, P1, R30, R140, 0x1 ;  /* 0x0000008c1e607211 */ /* 0x000fe400078208ff */
[----:B------:R-:W-:Y:S02]  /*1a0e0*/  LEA R184, R31, R182, 0x1 ;  /* 0x000000b61fb87211 */ /* 0x000fe400078e08ff */
[-C--:B------:R-:W-:Y:S02]  /*1a0f0*/  LEA.HI.X.SX32 R39, R48, R37.reuse, 0x1, P2 ;  /* 0x0000002530277211 */ /* 0x080fe400010f0eff */
[----:B------:R-:W-:Y:S02]  /*1a100*/  LEA.HI.X.SX32 R87, R142, R37, 0x1, P3 ;  /* 0x000000258e577211 */ /* 0x000fe400018f0eff */
[----:B------:R-:W-:-:S02]  /*1a110*/  LEA R48, P2, R110, R140, 0x1 ;  /* 0x0000008c6e307211 */ /* 0x000fc400078408ff */
[-C--:B------:R-:W-:Y:S02]  /*1a120*/  LEA R104, P3, R146, R140.reuse, 0x1 ;  /* 0x0000008c92687211 */ /* 0x080fe400078608ff */
[-C--:B------:R-:W-:Y:S01]  /*1a130*/  LEA.HI.X.SX32 R97, R30, R37.reuse, 0x1, P1 ;  /* 0x000000251e617211 */ /* 0x080fe200008f0eff */
[C---:B------:R-:W-:Y:S01]  /*1a140*/  IMAD R30, R31.reuse, 0x2, R184 ;  /* 0x000000021f1e7824 */ /* 0x040fe200078e02b8 */
[-C--:B------:R-:W-:Y:S02]  /*1a150*/  LEA.HI.X.SX32 R49, R110, R37.reuse, 0x1, P2 ;  /* 0x000000256e317211 */ /* 0x080fe400010f0eff */
[----:B------:R-:W-:Y:S01]  /*1a160*/  LEA.HI.X.SX32 R105, R146, R37, 0x1, P3 ;  /* 0x0000002592697211 */ /* 0x000fe200018f0eff */
[----:B------:R-:W-:Y:S01]  /*1a170*/  IMAD R186, R31, 0x2, R30 ;  /* 0x000000021fba7824 */ /* 0x000fe200078e021e */
[----:B------:R-:W-:-:S04]  /*1a180*/  LEA R110, P3, R26, R140, 0x1 ;  /* 0x0000008c1a6e7211 */ /* 0x000fc800078608ff */
[-C--:B------:R-:W-:Y:S02]  /*1a190*/  LEA.HI.X.SX32 R111, R26, R37.reuse, 0x1, P3 ;  /* 0x000000251a6f7211 */ /* 0x080fe400018f0eff */
[C---:B------:R-:W-:Y:S02]  /*1a1a0*/  LEA R26, R31.reuse, R186, 0x1 ;  /* 0x000000ba1f1a7211 */ /* 0x040fe400078e08ff */
[-C--:B------:R-:W-:Y:S02]  /*1a1b0*/  LEA R124, P3, R36, R140.reuse, 0x1 ;  /* 0x0000008c247c7211 */ /* 0x080fe400078608ff */
[-C--:B------:R-:W-:Y:S01]  /*1a1c0*/  LEA R54, P2, R70, R140.reuse, 0x1 ;  /* 0x0000008c46367211 */ /* 0x080fe200078408ff */
[C---:B------:R-:W-:Y:S01]  /*1a1d0*/  IMAD R188, R31.reuse, 0x2, R26 ;  /* 0x000000021fbc7824 */ /* 0x040fe200078e021a */
[-C--:B------:R-:W-:Y:S02]  /*1a1e0*/  LEA.HI.X.SX32 R125, R36, R37.reuse, 0x1, P3 ;  /* 0x00000025247d7211 */ /* 0x080fe400018f0eff */
[----:B------:R-:W-:Y:S01]  /*1a1f0*/  LEA.HI.X.SX32 R55, R70, R37, 0x1, P2 ;  /* 0x0000002546377211 */ /* 0x000fe200010f0eff */
[----:B------:R-:W-:Y:S01]  /*1a200*/  IMAD R36, R31, 0x2, R188 ;  /* 0x000000021f247824 */ /* 0x000fe200078e02bc */
[----:B------:R-:W-:-:S04]  /*1a210*/  LEA R60, P2, R128, R140, 0x1 ;  /* 0x0000008c803c7211 */ /* 0x000fc800078408ff */
[----:B------:R-:W-:Y:S02]  /*1a220*/  LEA.HI.X.SX32 R61, R128, R37, 0x1, P2 ;  /* 0x00000025803d7211 */ /* 0x000fe400010f0eff */
[----:B------:R-:W-:Y:S02]  /*1a230*/  LEA R190, R31, R36, 0x1 ;  /* 0x000000241fbe7211 */ /* 0x000fe400078e08ff */
[----:B------:R-:W-:-:S03]  /*1a240*/  LEA R70, P2, R132, R140, 0x1 ;  /* 0x0000008c84467211 */ /* 0x000fc600078408ff */
[C---:B------:R-:W-:Y:S01]  /*1a250*/  IMAD R192, R31.reuse, 0x2, R190 ;  /* 0x000000021fc07824 */ /* 0x040fe200078e02be */
[----:B------:R-:W-:Y:S02]  /*1a260*/  LEA.HI.X.SX32 R71, R132, R37, 0x1, P2 ;  /* 0x0000002584477211 */ /* 0x000fe400010f0eff */
[----:B------:R-:W-:Y:S01]  /*1a270*/  LEA R84, P2, R138, R140, 0x1 ;  /* 0x0000008c8a547211 */ /* 0x000fe200078408ff */
[----:B------:R-:W-:-:S03]  /*1a280*/  IMAD R194, R31, 0x2, R192 ;  /* 0x000000021fc27824 */ /* 0x000fc600078e02c0 */
[-C--:B------:R-:W-:Y:S02]  /*1a290*/  LEA.HI.X.SX32 R85, R138, R37.reuse, 0x1, P2 ;  /* 0x000000258a557211 */ /* 0x080fe400010f0eff */
[C---:B------:R-:W-:Y:S02]  /*1a2a0*/  LEA R98, P2, R144.reuse, R140, 0x1 ;  /* 0x0000008c90627211 */ /* 0x040fe400078408ff */
[C---:B------:R-:W-:Y:S02]  /*1a2b0*/  LEA R198, R31.reuse, R194, 0x1 ;  /* 0x000000c21fc67211 */ /* 0x040fe400078e08ff */
[-C--:B------:R-:W-:Y:S02]  /*1a2c0*/  LEA.HI.X.SX32 R99, R144, R37.reuse, 0x1, P2 ;  /* 0x0000002590637211 */ /* 0x080fe400010f0eff */
[-C--:B------:R-:W-:Y:S02]  /*1a2d0*/  LEA R106, P1, R148, R140.reuse, 0x1 ;  /* 0x0000008c946a7211 */ /* 0x080fe400078208ff */
[----:B------:R-:W-:Y:S01]  /*1a2e0*/  LEA R108, P2, R150, R140, 0x1 ;  /* 0x0000008c966c7211 */ /* 0x000fe200078408ff */
[----:B------:R-:W-:Y:S01]  /*1a2f0*/  IMAD R200, R31, 0x2, R198 ;  /* 0x000000021fc87824 */ /* 0x000fe200078e02c6 */
[----:B------:R-:W-:-:S02]  /*1a300*/  LEA.HI.X.SX32 R107, R148, R37, 0x1, P1 ;  /* 0x00000025946b7211 */ /* 0x000fc400008f0eff */
[-C--:B------:R-:W-:Y:S02]  /*1a310*/  LEA.HI.X.SX32 R109, R150, R37.reuse, 0x1, P2 ;  /* 0x00000025966d7211 */ /* 0x080fe400010f0eff */
[-C--:B------:R-:W-:Y:S02]  /*1a320*/  LEA R116, P1, R152, R140.reuse, 0x1 ;  /* 0x0000008c98747211 */ /* 0x080fe400078208ff */
[-C--:B------:R-:W-:Y:S02]  /*1a330*/  LEA R118, P2, R154, R140.reuse, 0x1 ;  /* 0x0000008c9a767211 */ /* 0x080fe400078408ff */
[----:B------:R-:W-:Y:S01]  /*1a340*/  LEA R130, P3, R160, R140, 0x1 ;  /* 0x0000008ca0827211 */ /* 0x000fe200078608ff */
[----:B------:R-:W-:Y:S01]  /*1a350*/  IMAD R202, R31, 0x2, R200 ;  /* 0x000000021fca7824 */ /* 0x000fe200078e02c8 */
[-C--:B------:R-:W-:Y:S02]  /*1a360*/  LEA.HI.X.SX32 R117, R152, R37.reuse, 0x1, P1 ;  /* 0x0000002598757211 */ /* 0x080fe400008f0eff */
[----:B------:R-:W-:-:S02]  /*1a370*/  LEA.HI.X.SX32 R119, R154, R37, 0x1, P2 ;  /* 0x000000259a777211 */ /* 0x000fc400010f0eff */
[-C--:B------:R-:W-:Y:S02]  /*1a380*/  LEA.HI.X.SX32 R131, R160, R37.reuse, 0x1, P3 ;  /* 0x00000025a0837211 */ /* 0x080fe400018f0eff */
[-C--:B------:R-:W-:Y:S02]  /*1a390*/  LEA R126, P1, R156, R140.reuse, 0x1 ;  /* 0x0000008c9c7e7211 */ /* 0x080fe400078208ff */
[-C--:B------:R-:W-:Y:S02]  /*1a3a0*/  LEA R128, P2, R158, R140.reuse, 0x1 ;  /* 0x0000008c9e807211 */ /* 0x080fe400078408ff */
[----:B------:R-:W-:Y:S02]  /*1a3b0*/  LEA R136, P3, R166, R140, 0x1 ;  /* 0x0000008ca6887211 */ /* 0x000fe400078608ff */
[----:B------:R-:W-:Y:S02]  /*1a3c0*/  LEA R204, R31, R202, 0x1 ;  /* 0x000000ca1fcc7211 */ /* 0x000fe400078e08ff */
[----:B------:R-:W-:-:S02]  /*1a3d0*/  LEA.HI.X.SX32 R127, R156, R37, 0x1, P1 ;  /* 0x000000259c7f7211 */ /* 0x000fc400008f0eff */
[-C--:B------:R-:W-:Y:S02]  /*1a3e0*/  LEA.HI.X.SX32 R129, R158, R37.reuse, 0x1, P2 ;  /* 0x000000259e817211 */ /* 0x080fe400010f0eff */
[-C--:B------:R-:W-:Y:S02]  /*1a3f0*/  LEA.HI.X.SX32 R137, R166, R37.reuse, 0x1, P3 ;  /* 0x00000025a6897211 */ /* 0x080fe400018f0eff */
[-C--:B------:R-:W-:Y:S02]  /*1a400*/  LEA R132, P1, R162, R140.reuse, 0x1 ;  /* 0x0000008ca2847211 */ /* 0x080fe400078208ff */
[-C--:B------:R-:W-:Y:S02]  /*1a410*/  LEA R134, P2, R164, R140.reuse, 0x1 ;  /* 0x0000008ca4867211 */ /* 0x080fe400078408ff */
[----:B------:R-:W-:Y:S01]  /*1a420*/  LEA R144, P3, R172, R140, 0x1 ;  /* 0x0000008cac907211 */ /* 0x000fe200078608ff */
[----:B------:R-:W-:Y:S01]  /*1a430*/  IMAD R206, R31, 0x2, R204 ;  /* 0x000000021fce7824 */ /* 0x000fe200078e02cc */
[----:B------:R-:W-:-:S02]  /*1a440*/  LEA.HI.X.SX32 R133, R162, R37, 0x1, P1 ;  /* 0x00000025a2857211 */ /* 0x000fc400008f0eff */
[-C--:B------:R-:W-:Y:S02]  /*1a450*/  LEA.HI.X.SX32 R135, R164, R37.reuse, 0x1, P2 ;  /* 0x00000025a4877211 */ /* 0x080fe400010f0eff */
[-C--:B------:R-:W-:Y:S01]  /*1a460*/  LEA.HI.X.SX32 R145, R172, R37.reuse, 0x1, P3 ;  /* 0x00000025ac917211 */ /* 0x080fe200018f0eff */
[----:B------:R-:W-:Y:S01]  /*1a470*/  IMAD R210, R31, 0x2, R206 ;  /* 0x000000021fd27824 */ /* 0x000fe200078e02ce */
[-C--:B------:R-:W-:Y:S02]  /*1a480*/  LEA R138, P1, R168, R140.reuse, 0x1 ;  /* 0x0000008ca88a7211 */ /* 0x080fe400078208ff */
[-C--:B------:R-:W-:Y:S02]  /*1a490*/  LEA R142, P2, R170, R140.reuse, 0x1 ;  /* 0x0000008caa8e7211 */ /* 0x080fe400078408ff */
[----:B------:R-:W-:Y:S02]  /*1a4a0*/  LEA R150, P3, R178, R140, 0x1 ;  /* 0x0000008cb2967211 */ /* 0x000fe400078608ff */
[----:B------:R-:W-:-:S02]  /*1a4b0*/  LEA.HI.X.SX32 R139, R168, R37, 0x1, P1 ;  /* 0x00000025a88b7211 */ /* 0x000fc400008f0eff */
[-C--:B------:R-:W-:Y:S02]  /*1a4c0*/  LEA.HI.X.SX32 R143, R170, R37.reuse, 0x1, P2 ;  /* 0x00000025aa8f7211 */ /* 0x080fe400010f0eff */
[----:B------:R-:W-:Y:S02]  /*1a4d0*/  LEA.HI.X.SX32 R151, R178, R37, 0x1, P3 ;  /* 0x00000025b2977211 */ /* 0x000fe400018f0eff */
[-C--:B------:R-:W-:Y:S02]  /*1a4e0*/  LEA R146, P1, R174, R140.reuse, 0x1 ;  /* 0x0000008cae927211 */ /* 0x080fe400078208ff */
[-C--:B------:R-:W-:Y:S02]  /*1a4f0*/  LEA R148, P2, R176, R140.reuse, 0x1 ;  /* 0x0000008cb0947211 */ /* 0x080fe400078408ff */
[----:B------:R-:W-:Y:S02]  /*1a500*/  LEA R156, P3, R184, R140, 0x1 ;  /* 0x0000008cb89c7211 */ /* 0x000fe400078608ff */
[----:B------:R-:W-:-:S02]  /*1a510*/  LEA R212, R31, R210, 0x1 ;  /* 0x000000d21fd47211 */ /* 0x000fc400078e08ff */
[-C--:B------:R-:W-:Y:S02]  /*1a520*/  LEA.HI.X.SX32 R147, R174, R37.reuse, 0x1, P1 ;  /* 0x00000025ae937211 */ /* 0x080fe400008f0eff */
[-C--:B------:R-:W-:Y:S02]  /*1a530*/  LEA.HI.X.SX32 R149, R176, R37.reuse, 0x1, P2 ;  /* 0x00000025b0957211 */ /* 0x080fe400010f0eff */
[----:B------:R-:W-:Y:S01]  /*1a540*/  LEA.HI.X.SX32 R157, R184, R37, 0x1, P3 ;  /* 0x00000025b89d7211 */ /* 0x000fe200018f0eff */
[----:B------:R-:W-:Y:S01]  /*1a550*/  IMAD R214, R31, 0x2, R212 ;  /* 0x000000021fd67824 */ /* 0x000fe200078e02d4 */
[-C--:B------:R-:W-:Y:S02]  /*1a560*/  LEA R152, P1, R180, R140.reuse, 0x1 ;  /* 0x0000008cb4987211 */ /* 0x080fe400078208ff */
[-C--:B------:R-:W-:Y:S02]  /*1a570*/  LEA R154, P2, R182, R140.reuse, 0x1 ;  /* 0x0000008cb69a7211 */ /* 0x080fe400078408ff */
[----:B------:R-:W-:-:S02]  /*1a580*/  LEA R162, P3, R26, R140, 0x1 ;  /* 0x0000008c1aa27211 */ /* 0x000fc400078608ff */
[-C--:B------:R-:W-:Y:S02]  /*1a590*/  LEA.HI.X.SX32 R153, R180, R37.reuse, 0x1, P1 ;  /* 0x00000025b4997211 */ /* 0x080fe400008f0eff */
[-C--:B------:R-:W-:Y:S02]  /*1a5a0*/  LEA.HI.X.SX32 R155, R182, R37.reuse, 0x1, P2 ;  /* 0x00000025b69b7211 */ /* 0x080fe400010f0eff */
[-C--:B------:R-:W-:Y:S01]  /*1a5b0*/  LEA.HI.X.SX32 R163, R26, R37.reuse, 0x1, P3 ;  /* 0x000000251aa37211 */ /* 0x080fe200018f0eff */
[----:B------:R-:W-:Y:S01]  /*1a5c0*/  IMAD R26, R31, 0x2, R214 ;  /* 0x000000021f1a7824 */ /* 0x000fe200078e02d6 */
[-C--:B------:R-:W-:Y:S02]  /*1a5d0*/  LEA R158, P1, R30, R140.reuse, 0x1 ;  /* 0x0000008c1e9e7211 */ /* 0x080fe400078208ff */
[----:B------:R-:W-:Y:S02]  /*1a5e0*/  LEA R160, P2, R186, R140, 0x1 ;  /* 0x0000008cbaa07211 */ /* 0x000fe400078408ff */
[----:B------:R-:W-:-:S02]  /*1a5f0*/  LEA.HI.X.SX32 R159, R30, R37, 0x1, P1 ;  /* 0x000000251e9f7211 */ /* 0x000fc400008f0eff */
[-C--:B------:R-:W-:Y:S02]  /*1a600*/  LEA.HI.X.SX32 R161, R186, R37.reuse, 0x1, P2 ;  /* 0x00000025baa17211 */ /* 0x080fe400010f0eff */
[C---:B------:R-:W-:Y:S02]  /*1a610*/  LEA R166, P2, R36.reuse, R140, 0x1 ;  /* 0x0000008c24a67211 */ /* 0x040fe400078408ff */
[----:B------:R-:W-:Y:S02]  /*1a620*/  LEA R30, R31, R26, 0x1 ;  /* 0x0000001a1f1e7211 */ /* 0x000fe400078e08ff */
[----:B------:R-:W-:-:S03]  /*1a630*/  LEA.HI.X.SX32 R167, R36, R37, 0x1, P2 ;  /* 0x0000002524a77211 */ /* 0x000fc600010f0eff */
[----:B------:R-:W-:-:S04]  /*1a640*/  IMAD R36, R31, 0x2, R30 ;  /* 0x000000021f247824 */ /* 0x000fc800078e021e */
[----:B------:R-:W-:-:S05]  /*1a650*/  IMAD R216, R31, 0x2, R36 ;  /* 0x000000021fd87824 */ /* 0x000fca00078e0224 */
[----:B------:R-:W-:Y:S02]  /*1a660*/  LEA R218, R31, R216, 0x1 ;  /* 0x000000d81fda7211 */ /* 0x000fe400078e08ff */
[----:B------:R-:W-:-:S03]  /*1a670*/  LEA R164, P1, R188, R140, 0x1 ;  /* 0x0000008cbca47211 */ /* 0x000fc600078208ff */
[C---:B------:R-:W-:Y:S01]  /*1a680*/  IMAD R220, R31.reuse, 0x2, R218 ;  /* 0x000000021fdc7824 */ /* 0x040fe200078e02da */
[-C--:B------:R-:W-:Y:S02]  /*1a690*/  LEA R168, P3, R190, R140.reuse, 0x1 ;  /* 0x0000008cbea87211 */ /* 0x080fe400078608ff */
[-C--:B------:R-:W-:Y:S01]  /*1a6a0*/  LEA R172, P2, R194, R140.reuse, 0x1 ;  /* 0x0000008cc2ac7211 */ /* 0x080fe200078408ff */
[----:B------:R-:W-:Y:S01]  /*1a6b0*/  IMAD R222, R31, 0x2, R220 ;  /* 0x000000021fde7824 */ /* 0x000fe200078e02dc */
[-C--:B------:R-:W-:Y:S02]  /*1a6c0*/  LEA.HI.X.SX32 R165, R188, R37.reuse, 0x1, P1 ;  /* 0x00000025bca57211 */ /* 0x080fe400008f0eff */
[-C--:B------:R-:W-:Y:S02]  /*1a6d0*/  LEA.HI.X.SX32 R169, R190, R37.reuse, 0x1, P3 ;  /* 0x00000025bea97211 */ /* 0x080fe400018f0eff */
[----:B------:R-:W-:Y:S02]  /*1a6e0*/  LEA R170, P1, R192, R140, 0x1 ;  /* 0x0000008cc0aa7211 */ /* 0x000fe400078208ff */
[----:B------:R-:W-:-:S02]  /*1a6f0*/  LEA.HI.X.SX32 R173, R194, R37, 0x1, P2 ;  /* 0x00000025c2ad7211 */ /* 0x000fc400010f0eff */
[-C--:B------:R-:W-:Y:S02]  /*1a700*/  LEA R174, P3, R198, R140.reuse, 0x1 ;  /* 0x0000008cc6ae7211 */ /* 0x080fe400078608ff */
[----:B------:R-:W-:Y:S02]  /*1a710*/  LEA R178, P2, R202, R140, 0x1 ;  /* 0x0000008ccab27211 */ /* 0x000fe400078408ff */
[----:B------:R-:W-:Y:S02]  /*1a720*/  LEA R224, R31, R222, 0x1 ;  /* 0x000000de1fe07211 */ /* 0x000fe400078e08ff */
[-C--:B------:R-:W-:Y:S02]  /*1a730*/  LEA.HI.X.SX32 R171, R192, R37.reuse, 0x1, P1 ;  /* 0x00000025c0ab7211 */ /* 0x080fe400008f0eff */
[----:B------:R-:W-:Y:S02]  /*1a740*/  LEA.HI.X.SX32 R175, R198, R37, 0x1, P3 ;  /* 0x00000025c6af7211 */ /* 0x000fe400018f0eff */
[----:B------:R-:W-:-:S02]  /*1a750*/  LEA R176, P1, R200, R140, 0x1 ;  /* 0x0000008cc8b07211 */ /* 0x000fc400078208ff */
[-C--:B------:R-:W-:Y:S01]  /*1a760*/  LEA.HI.X.SX32 R179, R202, R37.reuse, 0x1, P2 ;  /* 0x00000025cab37211 */ /* 0x080fe200010f0eff */
[C---:B------:R-:W-:Y:S01]  /*1a770*/  IMAD R226, R31.reuse, 0x2, R224 ;  /* 0x000000021fe27824 */ /* 0x040fe200078e02e0 */
[-C--:B------:R-:W-:Y:S02]  /*1a780*/  LEA R180, P3, R204, R140.reuse, 0x1 ;  /* 0x0000008cccb47211 */ /* 0x080fe400078608ff */
[-C--:B------:R-:W-:Y:S02]  /*1a790*/  LEA R184, P2, R210, R140.reuse, 0x1 ;  /* 0x0000008cd2b87211 */ /* 0x080fe400078408ff */
[-C--:B------:R-:W-:Y:S01]  /*1a7a0*/  LEA.HI.X.SX32 R177, R200, R37.reuse, 0x1, P1 ;  /* 0x00000025c8b17211 */ /* 0x080fe200008f0eff */
[----:B------:R-:W-:Y:S01]  /*1a7b0*/  IMAD R228, R31, 0x2, R226 ;  /* 0x000000021fe47824 */ /* 0x000fe200078e02e2 */
[----:B------:R-:W-:Y:S02]  /*1a7c0*/  LEA.HI.X.SX32 R181, R204, R37, 0x1, P3 ;  /* 0x00000025ccb57211 */ /* 0x000fe400018f0eff */
[----:B------:R-:W-:-:S02]  /*1a7d0*/  LEA R182, P1, R206, R140, 0x1 ;  /* 0x0000008cceb67211 */ /* 0x000fc400078208ff */
[-C--:B------:R-:W-:Y:S02]  /*1a7e0*/  LEA.HI.X.SX32 R185, R210, R37.reuse, 0x1, P2 ;  /* 0x00000025d2b97211 */ /* 0x080fe400010f0eff */
[-C--:B------:R-:W-:Y:S02]  /*1a7f0*/  LEA R186, P3, R212, R140.reuse, 0x1 ;  /* 0x0000008cd4ba7211 */ /* 0x080fe400078608ff */
[-C--:B------:R-:W-:Y:S02]  /*1a800*/  LEA R190, P2, R26, R140.reuse, 0x1 ;  /* 0x0000008c1abe7211 */ /* 0x080fe400078408ff */
[-C--:B------:R-:W-:Y:S02]  /*1a810*/  LEA.HI.X.SX32 R183, R206, R37.reuse, 0x1, P1 ;  /* 0x00000025ceb77211 */ /* 0x080fe400008f0eff */
[----:B------:R-:W-:Y:S02]  /*1a820*/  LEA.HI.X.SX32 R187, R212, R37, 0x1, P3 ;  /* 0x00000025d4bb7211 */ /* 0x000fe400018f0eff */
[----:B------:R-:W-:-:S02]  /*1a830*/  LEA R188, P1, R214, R140, 0x1 ;  /* 0x0000008cd6bc7211 */ /* 0x000fc400078208ff */
[-C--:B------:R-:W-:Y:S02]  /*1a840*/  LEA.HI.X.SX32 R191, R26, R37.reuse, 0x1, P2 ;  /* 0x000000251abf7211 */ /* 0x080fe400010f0eff */
[----:B------:R-:W-:Y:S02]  /*1a850*/  LEA R192, P3, R30, R140, 0x1 ;  /* 0x0000008c1ec07211 */ /* 0x000fe400078608ff */
[C---:B------:R-:W-:Y:S02]  /*1a860*/  LEA R26, R31.reuse, R228, 0x1 ;  /* 0x000000e41f1a7211 */ /* 0x040fe400078e08ff */
[-C--:B------:R-:W-:Y:S02]  /*1a870*/  LEA.HI.X.SX32 R189, R214, R37.reuse, 0x1, P1 ;  /* 0x00000025d6bd7211 */ /* 0x080fe400008f0eff */
[----:B------:R-:W-:Y:S01]  /*1a880*/  LEA.HI.X.SX32 R193, R30, R37, 0x1, P3 ;  /* 0x000000251ec17211 */ /* 0x000fe200018f0eff */
[----:B------:R-:W-:Y:S01]  /*1a890*/  IMAD R30, R31, 0x2, R26 ;  /* 0x000000021f1e7824 */ /* 0x000fe200078e021a */
[----:B------:R-:W-:-:S04]  /*1a8a0*/  LEA R194, P1, R36, R140, 0x1 ;  /* 0x0000008c24c27211 */ /* 0x000fc800078208ff */
[----:B------:R-:W-:Y:S01]  /*1a8b0*/  LEA.HI.X.SX32 R195, R36, R37, 0x1, P1 ;  /* 0x0000002524c37211 */ /* 0x000fe200008f0eff */
[----:B------:R-:W-:Y:S01]  /*1a8c0*/  IMAD R36, R31, 0x2, R30 ;  /* 0x000000021f247824 */ /* 0x000fe200078e021e */
[----:B------:R-:W-:-:S04]  /*1a8d0*/  LEA R200, P3, R218, R140, 0x1 ;  /* 0x0000008cdac87211 */ /* 0x000fc800078608ff */
[C---:B------:R-:W-:Y:S02]  /*1a8e0*/  LEA R230, R31.reuse, R36, 0x1 ;  /* 0x000000241fe67211 */ /* 0x040fe400078e08ff */
[-C--:B------:R-:W-:Y:S02]  /*1a8f0*/  LEA R198, P2, R216, R140.reuse, 0x1 ;  /* 0x0000008cd8c67211 */ /* 0x080fe400078408ff */
[-C--:B------:R-:W-:Y:S01]  /*1a900*/  LEA.HI.X.SX32 R201, R218, R37.reuse, 0x1, P3 ;  /* 0x00000025dac97211 */ /* 0x080fe200018f0eff */
[C---:B------:R-:W-:Y:S01]  /*1a910*/  IMAD R232, R31.reuse, 0x2, R230 ;  /* 0x000000021fe87824 */ /* 0x040fe200078e02e6 */
        /* <DEDUP_REMOVED lines=8> */
[----:B------:R-:W-:Y:S02]  /*1a9a0*/  LEA.HI.X.SX32 R215, R26, R37, 0x1, P3 ;  /* 0x000000251ad77211 */ /* 0x000fe400018f0eff */
[----:B------:R-:W-:-:S02]  /*1a9b0*/  LEA R26, R31, R234, 0x1 ;  /* 0x000000ea1f1a7211 */ /* 0x000fc400078e08ff */
[-C--:B------:R-:W-:Y:S02]  /*1a9c0*/  LEA R202, P1, R220, R140.reuse, 0x1 ;  /* 0x0000008cdcca7211 */ /* 0x080fe400078208ff */
[-C--:B------:R-:W-:Y:S01]  /*1a9d0*/  LEA.HI.X.SX32 R213, R228, R37.reuse, 0x1, P2 ;  /* 0x00000025e4d57211 */ /* 0x080fe200010f0eff */
[C---:B------:R-:W-:Y:S01]  /*1a9e0*/  IMAD R236, R31.reuse, 0x2, R26 ;  /* 0x000000021fec7824 */ /* 0x040fe200078e021a */
[-C--:B------:R-:W-:Y:S02]  /*1a9f0*/  LEA R218, P2, R36, R140.reuse, 0x1 ;  /* 0x0000008c24da7211 */ /* 0x080fe400078408ff */
[-C--:B------:R-:W-:Y:S02]  /*1aa00*/  LEA.HI.X.SX32 R203, R220, R37.reuse, 0x1, P1 ;  /* 0x00000025dccb7211 */ /* 0x080fe400008f0eff */
[-C--:B------:R-:W-:Y:S02]  /*1aa10*/  LEA R210, P1, R226, R140.reuse, 0x1 ;  /* 0x0000008ce2d27211 */ /* 0x080fe400078208ff */
[-C--:B------:R-:W-:Y:S01]  /*1aa20*/  LEA.HI.X.SX32 R219, R36, R37.reuse, 0x1, P2 ;  /* 0x0000002524db7211 */ /* 0x080fe200010f0eff */
[----:B------:R-:W-:Y:S01]  /*1aa30*/  IMAD R36, R31, 0x2, R236 ;  /* 0x000000021f247824 */ /* 0x000fe200078e02ec */
[----:B------:R-:W-:Y:S01]  /*1aa40*/  LEA R220, P3, R230, R140, 0x1 ;  /* 0x0000008ce6dc7211 */ /* 0x000fe200078608ff */
[----:B------:R0:W-:Y:S01]  /*1aa50*/  STG.E.U16 desc[UR10][R2.64], R0 ;  /* 0x0000000002007986 */ /* 0x0001e2000c10150a */
[----:B------:R-:W-:-:S02]  /*1aa60*/  LEA.HI.X.SX32 R211, R226, R37, 0x1, P1 ;  /* 0x00000025e2d37211 */ /* 0x000fc400008f0eff */
[-C--:B------:R-:W-:Y:S01]  /*1aa70*/  LEA R216, P1, R30, R140.reuse, 0x1 ;  /* 0x0000008c1ed87211 */ /* 0x080fe200078208ff */
[----:B------:R1:W-:Y:S01]  /*1aa80*/  STG.E.U16 desc[UR10][R4.64], R27 ;  /* 0x0000001b04007986 */ /* 0x0003e2000c10150a */
[----:B------:R-:W-:Y:S02]  /*1aa90*/  LEA.HI.X.SX32 R221, R230, R37, 0x1, P3 ;  /* 0x00000025e6dd7211 */ /* 0x000fe400018f0eff */
[----:B------:R-:W-:Y:S02]  /*1aaa0*/  LEA R226, P3, R26, R140, 0x1 ;  /* 0x0000008c1ae27211 */ /* 0x000fe400078608ff */
[----:B------:R-:W-:Y:S02]  /*1aab0*/  LEA R238, R31, R36, 0x1 ;  /* 0x000000241fee7211 */ /* 0x000fe400078e08ff */
[----:B0-----:R-:W-:Y:S02]  /*1aac0*/  PRMT R3, R27, 0x7632, R3 ;  /* 0x000076321b037816 */ /* 0x001fe40000000003 */
[----:B-1----:R-:W-:-:S03]  /*1aad0*/  PRMT R5, R64, 0x7632, R5 ;  /* 0x0000763240057816 */ /* 0x002fc60000000005 */
[----:B------:R0:W-:Y:S01]  /*1aae0*/  STG.E.U16 desc[UR10][R6.64], R3 ;  /* 0x0000000306007986 */ /* 0x0001e2000c10150a */
[-C--:B------:R-:W-:Y:S02]  /*1aaf0*/  LEA.HI.X.SX32 R217, R30, R37.reuse, 0x1, P1 ;  /* 0x000000251ed97211 */ /* 0x080fe400008f0eff */
[-C--:B------:R-:W-:Y:S01]  /*1ab00*/  LEA R222, P1, R232, R140.reuse, 0x1 ;  /* 0x0000008ce8de7211 */ /* 0x080fe200078208ff */
[----:B------:R-:W-:Y:S01]  /*1ab10*/  STG.E.U16 desc[UR10][R8.64], R64 ;  /* 0x0000004008007986 */ /* 0x000fe2000c10150a */
[----:B------:R-:W-:Y:S02]  /*1ab20*/  LEA R224, P2, R234, R140, 0x1 ;  /* 0x0000008ceae07211 */ /* 0x000fe400078408ff */
[----:B------:R-:W-:Y:S01]  /*1ab30*/  LEA.HI.X.SX32 R227, R26, R37, 0x1, P3 ;  /* 0x000000251ae37211 */ /* 0x000fe200018f0eff */
[----:B------:R1:W-:Y:S01]  /*1ab40*/  STG.E.U16 desc[UR10][R10.64], R5 ;  /* 0x000000050a007986 */ /* 0x0003e2000c10150a */
[----:B------:R-:W-:Y:S01]  /*1ab50*/  IMAD R26, R31, 0x2, R238 ;  /* 0x000000021f1a7824 */ /* 0x000fe200078e02ee */
[----:B0-----:R-:W-:-:S02]  /*1ab60*/  PRMT R7, R65, 0x7632, R7 ;  /* 0x0000763241077816 */ /* 0x001fc40000000007 */
[----:B------:R-:W-:Y:S01]  /*1ab70*/  STG.E.U16 desc[UR10][R12.64], R65 ;  /* 0x000000410c007986 */ /* 0x000fe2000c10150a */
[----:B------:R-:W-:Y:S02]  /*1ab80*/  PRMT R0, R67, 0x7632, R0 ;  /* 0x0000763243007816 */ /* 0x000fe40000000000 */
[-C--:B------:R-:W-:Y:S01]  /*1ab90*/  LEA.HI.X.SX32 R223, R232, R37.reuse, 0x1, P1 ;  /* 0x00000025e8df7211 */ /* 0x080fe200008f0eff */
[----:B------:R-:W-:Y:S01]  /*1aba0*/  STG.E.U16 desc[UR10][R14.64], R7 ;  /* 0x000000070e007986 */ /* 0x000fe2000c10150a */
[----:B------:R-:W-:Y:S01]  /*1abb0*/  PRMT R2, R72, 0x7632, R2 ;  /* 0x0000763248027816 */ /* 0x000fe20000000002 */
[----:B------:R-:W-:Y:S01]  /*1abc0*/  IMAD.SHL.U32 R196, R196, 0x10, RZ ;  /* 0x00000010c4c47824 */ /* 0x000fe200078e00ff */
[----:B-1----:R-:W-:Y:S01]  /*1abd0*/  PRMT R11, R66, 0x7632, R11 ;  /* 0x00007632420b7816 */ /* 0x002fe2000000000b */
[----:B------:R-:W-:Y:S01]  /*1abe0*/  STG.E.U16 desc[UR10][R20.64], R66 ;  /* 0x0000004214007986 */ /* 0x000fe2000c10150a */
[----:B------:R-:W-:Y:S01]  /*1abf0*/  LEA.HI.X.SX32 R225, R234, R37, 0x1, P2 ;  /* 0x00000025eae17211 */ /* 0x000fe200010f0eff */
[----:B------:R-:W0:Y:S01]  /*1ac00*/  LDC.64 R8, c[0x0][0x3a0] ;  /* 0x0000e800ff087b82 */ /* 0x000e220000000a00 */
[-C--:B------:R-:W-:Y:S01]  /*1ac10*/  LEA R30, P1, R236, R140.reuse, 0x1 ;  /* 0x0000008cec1e7211 */ /* 0x080fe200078208ff */
[----:B------:R-:W-:Y:S01]  /*1ac20*/  STG.E.U16 desc[UR10][R22.64], R11 ;  /* 0x0000000b16007986 */ /* 0x000fe2000c10150a */
[----:B------:R-:W-:-:S02]  /*1ac30*/  LEA R228, P2, R36, R140, 0x1 ;  /* 0x0000008c24e47211 */ /* 0x000fc400078408ff */
[-C--:B------:R-:W-:Y:S01]  /*1ac40*/  LEA R230, P3, R238, R140.reuse, 0x1 ;  /* 0x0000008ceee67211 */ /* 0x080fe200078608ff */
[----:B------:R-:W-:Y:S01]  /*1ac50*/  STG.E.U16 desc[UR10][R24.64], R67 ;  /* 0x0000004318007986 */ /* 0x000fe2000c10150a */
[----:B------:R-:W-:Y:S02]  /*1ac60*/  LEA R140, P4, R26, R140, 0x1 ;  /* 0x0000008c1a8c7211 */ /* 0x000fe400078808ff */
[----:B------:R-:W-:Y:S01]  /*1ac70*/  PRMT R3, R73, 0x7632, R3 ;  /* 0x0000763249037816 */ /* 0x000fe20000000003 */
[----:B------:R1:W-:Y:S01]  /*1ac80*/  STG.E.U16 desc[UR10][R28.64], R0 ;  /* 0x000000001c007986 */ /* 0x0003e2000c10150a */
[----:B------:R-:W-:Y:S02]  /*1ac90*/  PRMT R4, R74, 0x7632, R4 ;  /* 0x000076324a047816 */ /* 0x000fe40000000004 */
[----:B------:R-:W-:Y:S01]  /*1aca0*/  LEA.HI.X.SX32 R141, R26, R37, 0x1, P4 ;  /* 0x000000251a8d7211 */ /* 0x000fe200020f0eff */
[----:B------:R-:W-:Y:S01]  /*1acb0*/  STG.E.U16 desc[UR10][R32.64], R72 ;  /* 0x0000004820007986 */ /* 0x000fe2000c10150a */
[----:B------:R-:W-:-:S03]  /*1acc0*/  PRMT R26, R75, 0x7632, R26 ;  /* 0x000076324b1a7816 */ /* 0x000fc6000000001a */
[----:B------:R3:W-:Y:S04]  /*1acd0*/  STG.E.U16 desc[UR10][R34.64], R2 ;  /* 0x0000000222007986 */ /* 0x0007e8000c10150a */
[----:B------:R4:W-:Y:S01]  /*1ace0*/  STG.E.U16 desc[UR10][R38.64], R73 ;  /* 0x0000004926007986 */ /* 0x0009e2000c10150a */
[----:B-1----:R-:W-:-:S03]  /*1acf0*/  PRMT R28, R80, 0x7632, R28 ;  /* 0x00007632501c7816 */ /* 0x002fc6000000001c */
[----:B------:R-:W-:Y:S01]  /*1ad00*/  STG.E.U16 desc[UR10][R44.64], R3 ;  /* 0x000000032c007986 */ /* 0x000fe2000c10150a */
[----:B------:R-:W-:-:S03]  /*1ad10*/  PRMT R0, R81, 0x7632, R0 ;  /* 0x0000763251007816 */ /* 0x000fc60000000000 */
[----:B------:R-:W-:Y:S01]  /*1ad20*/  STG.E.U16 desc[UR10][R46.64], R74 ;  /* 0x0000004a2e007986 */ /* 0x000fe2000c10150a */
[----:B---3--:R-:W-:-:S03]  /*1ad30*/  PRMT R34, R82, 0x7632, R34 ;  /* 0x0000763252227816 */ /* 0x008fc60000000022 */
[----:B------:R1:W-:Y:S04]  /*1ad40*/  STG.E.U16 desc[UR10][R48.64], R4 ;  /* 0x0000000430007986 */ /* 0x0003e8000c10150a */
[----:B------:R-:W-:Y:S01]  /*1ad50*/  STG.E.U16 desc[UR10][R50.64], R75 ;  /* 0x0000004b32007986 */ /* 0x000fe2000c10150a */
[----:B----4-:R-:W-:-:S03]  /*1ad60*/  PRMT R38, R83, 0x7632, R38 ;  /* 0x0000763253267816 */ /* 0x010fc60000000026 */
[----:B------:R3:W-:Y:S04]  /*1ad70*/  STG.E.U16 desc[UR10][R52.64], R26 ;  /* 0x0000001a34007986 */ /* 0x0007e8000c10150a */
[----:B------:R4:W-:Y:S01]  /*1ad80*/  STG.E.U16 desc[UR10][R54.64], R80 ;  /* 0x0000005036007986 */ /* 0x0009e2000c10150a */
[----:B------:R-:W-:-:S03]  /*1ad90*/  PRMT R2, R92, 0x7632, R2 ;  /* 0x000076325c027816 */ /* 0x000fc60000000002 */
[----:B------:R-:W-:Y:S04]  /*1ada0*/  STG.E.U16 desc[UR10][R56.64], R28 ;  /* 0x0000001c38007986 */ /* 0x000fe8000c10150a */
[----:B------:R-:W-:Y:S01]  /*1adb0*/  STG.E.U16 desc[UR10][R58.64], R81 ;  /* 0x000000513a007986 */ /* 0x000fe2000c10150a */
[----:B-1----:R-:W-:-:S03]  /*1adc0*/  PRMT R48, R93, 0x7632, R48 ;  /* 0x000076325d307816 */ /* 0x002fc60000000030 */
[----:B------:R1:W-:Y:S04]  /*1add0*/  STG.E.U16 desc[UR10][R60.64], R0 ;  /* 0x000000003c007986 */ /* 0x0003e8000c10150a */
[----:B------:R0:W-:Y:S01]  /*1ade0*/  STG.E.U16 desc[UR10][R62.64], R82 ;  /* 0x000000523e007986 */ /* 0x0001e2000c10150a */
[----:B---3--:R-:W-:-:S03]  /*1adf0*/  PRMT R52, R94, 0x7632, R52 ;  /* 0x000076325e347816 */ /* 0x008fc60000000034 */
[----:B------:R3:W-:Y:S04]  /*1ae00*/  STG.E.U16 desc[UR10][R68.64], R34 ;  /* 0x0000002244007986 */ /* 0x0007e8000c10150a */
[----:B------:R0:W-:Y:S01]  /*1ae10*/  STG.E.U16 desc[UR10][R70.64], R83 ;  /* 0x0000005346007986 */ /* 0x0001e2000c10150a */
[----:B----4-:R-:W-:Y:S01]  /*1ae20*/  PRMT R54, R95, 0x7632, R54 ;  /* 0x000076325f367816 */ /* 0x010fe20000000036 */
[----:B-1----:R-:W1:Y:S02]  /*1ae30*/  LDC R0, c[0x0][0x3ec] ;  /* 0x0000fb00ff007b82 */ /* 0x002e640000000800 */
[----:B------:R4:W-:Y:S04]  /*1ae40*/  STG.E.U16 desc[UR10][R76.64], R38 ;  /* 0x000000264c007986 */ /* 0x0009e8000c10150a */
[----:B------:R1:W-:Y:S01]  /*1ae50*/  STG.E.U16 desc[UR10][R78.64], R92 ;  /* 0x0000005c4e007986 */ /* 0x0003e2000c10150a */
[----:B------:R-:W-:-:S03]  /*1ae60*/  PRMT R58, R88, 0x7632, R58 ;  /* 0x00007632583a7816 */ /* 0x000fc6000000003a */
[----:B------:R1:W-:Y:S04]  /*1ae70*/  STG.E.U16 desc[UR10][R84.64], R2 ;  /* 0x0000000254007986 */ /* 0x0003e8000c10150a */
[----:B------:R1:W-:Y:S01]  /*1ae80*/  STG.E.U16 desc[UR10][R86.64], R93 ;  /* 0x0000005d56007986 */ /* 0x0003e2000c10150a */
[----:B0-----:R-:W-:-:S03]  /*1ae90*/  PRMT R62, R89, 0x7632, R62 ;  /* 0x00007632593e7816 */ /* 0x001fc6000000003e */
[----:B------:R-:W-:Y:S04]  /*1aea0*/  STG.E.U16 desc[UR10][R96.64], R48 ;  /* 0x0000003060007986 */ /* 0x000fe8000c10150a */
[----:B------:R-:W-:Y:S01]  /*1aeb0*/  STG.E.U16 desc[UR10][R98.64], R94 ;  /* 0x0000005e62007986 */ /* 0x000fe2000c10150a */
[----:B------:R-:W-:-:S03]  /*1aec0*/  PRMT R64, R90, 0x7632, R64 ;  /* 0x000076325a407816 */ /* 0x000fc60000000040 */
[----:B------:R-:W-:Y:S04]  /*1aed0*/  STG.E.U16 desc[UR10][R104.64], R52 ;  /* 0x0000003468007986 */ /* 0x000fe8000c10150a */
[----:B------:R-:W-:Y:S01]  /*1aee0*/  STG.E.U16 desc[UR10][R106.64], R95 ;  /* 0x0000005f6a007986 */ /* 0x000fe2000c10150a */
[----:B------:R-:W-:-:S03]  /*1aef0*/  PRMT R66, R91, 0x7632, R66 ;  /* 0x000076325b427816 */ /* 0x000fc60000000042 */
[----:B------:R-:W-:Y:S04]  /*1af00*/  STG.E.U16 desc[UR10][R108.64], R54 ;  /* 0x000000366c007986 */ /* 0x000fe8000c10150a */
[----:B------:R-:W-:Y:S01]  /*1af10*/  STG.E.U16 desc[UR10][R110.64], R88 ;  /* 0x000000586e007986 */ /* 0x000fe2000c10150a */
[----:B---3--:R-:W-:-:S03]  /*1af20*/  PRMT R68, R100, 0x7632, R68 ;  /* 0x0000763264447816 */ /* 0x008fc60000000044 */
[----:B------:R-:W-:Y:S04]  /*1af30*/  STG.E.U16 desc[UR10][R116.64], R58 ;  /* 0x0000003a74007986 */ /* 0x000fe8000c10150a */
[----:B------:R0:W-:Y:S01]  /*1af40*/  STG.E.U16 desc[UR10][R118.64], R89 ;  /* 0x0000005976007986 */ /* 0x0001e2000c10150a */
[----:B------:R-:W-:-:S03]  /*1af50*/  PRMT R71, R101, 0x7632, R71 ;  /* 0x0000763265477816 */ /* 0x000fc60000000047 */
[----:B------:R-:W-:Y:S04]  /*1af60*/  STG.E.U16 desc[UR10][R124.64], R62 ;  /* 0x0000003e7c007986 */ /* 0x000fe8000c10150a */
[----:B------:R-:W-:Y:S04]  /*1af70*/  STG.E.U16 desc[UR10][R126.64], R90 ;  /* 0x0000005a7e007986 */ /* 0x000fe8000c10150a */
[----:B------:R-:W3:Y:S01]  /*1af80*/  LDS.128 R4, [R208+0x800] ;  /* 0x00080000d0047984 */ /* 0x000ee20000000c00 */
[----:B------:R-:W-:-:S03]  /*1af90*/  PRMT R73, R102, 0x7632, R73 ;  /* 0x0000763266497816 */ /* 0x000fc60000000049 */
[----:B------:R-:W-:Y:S04]  /*1afa0*/  STG.E.U16 desc[UR10][R128.64], R64 ;  /* 0x0000004080007986 */ /* 0x000fe8000c10150a */
[----:B------:R0:W-:Y:S01]  /*1afb0*/  STG.E.U16 desc[UR10][R130.64], R91 ;  /* 0x0000005b82007986 */ /* 0x0001e2000c10150a */
[----:B------:R-:W-:-:S03]  /*1afc0*/  PRMT R75, R103, 0x7632, R75 ;  /* 0x00007632674b7816 */ /* 0x000fc6000000004b */
[----:B------:R-:W-:Y:S04]  /*1afd0*/  STG.E.U16 desc[UR10][R132.64], R66 ;  /* 0x0000004284007986 */ /* 0x000fe8000c10150a */
[----:B------:R0:W-:Y:S01]  /*1afe0*/  STG.E.U16 desc[UR10][R134.64], R100 ;  /* 0x0000006486007986 */ /* 0x0001e2000c10150a */
[----:B----4-:R-:W-:-:S03]  /*1aff0*/  PRMT R77, R112, 0x7632, R77 ;  /* 0x00007632704d7816 */ /* 0x010fc6000000004d */
[----:B------:R-:W-:Y:S04]  /*1b000*/  STG.E.U16 desc[UR10][R136.64], R68 ;  /* 0x0000004488007986 */ /* 0x000fe8000c10150a */
[----:B------:R-:W-:Y:S01]  /*1b010*/  STG.E.U16 desc[UR10][R138.64], R101 ;  /* 0x000000658a007986 */ /* 0x000fe2000c10150a */
[----:B-1----:R-:W-:-:S03]  /*1b020*/  PRMT R79, R113, 0x7632, R79 ;  /* 0x00007632714f7816 */ /* 0x002fc6000000004f */
[----:B------:R-:W-:Y:S04]  /*1b030*/  STG.E.U16 desc[UR10][R142.64], R71 ;  /* 0x000000478e007986 */ /* 0x000fe8000c10150a */
[----:B------:R1:W-:Y:S01]  /*1b040*/  STG.E.U16 desc[UR10][R144.64], R102 ;  /* 0x0000006690007986 */ /* 0x0003e2000c10150a */
[----:B------:R-:W-:-:S03]  /*1b050*/  PRMT R81, R114, 0x7632, R81 ;  /* 0x0000763272517816 */ /* 0x000fc60000000051 */
[----:B------:R-:W-:Y:S04]  /*1b060*/  STG.E.U16 desc[UR10][R146.64], R73 ;  /* 0x0000004992007986 */ /* 0x000fe8000c10150a */
[----:B------:R-:W-:Y:S01]  /*1b070*/  STG.E.U16 desc[UR10][R148.64], R103 ;  /* 0x0000006794007986 */ /* 0x000fe2000c10150a */
[----:B------:R-:W-:-:S03]  /*1b080*/  PRMT R83, R115, 0x7632, R83 ;  /* 0x0000763273537816 */ /* 0x000fc60000000053 */
[----:B------:R-:W-:Y:S04]  /*1b090*/  STG.E.U16 desc[UR10][R150.64], R75 ;  /* 0x0000004b96007986 */ /* 0x000fe8000c10150a */
[----:B------:R-:W-:Y:S01]  /*1b0a0*/  STG.E.U16 desc[UR10][R152.64], R112 ;  /* 0x0000007098007986 */ /* 0x000fe2000c10150a */
[----:B------:R-:W-:-:S03]  /*1b0b0*/  PRMT R85, R120, 0x7632, R85 ;  /* 0x0000763278557816 */ /* 0x000fc60000000055 */
[----:B------:R-:W-:Y:S04]  /*1b0c0*/  STG.E.U16 desc[UR10][R154.64], R77 ;  /* 0x0000004d9a007986 */ /* 0x000fe8000c10150a */
[----:B------:R4:W-:Y:S01]  /*1b0d0*/  STG.E.U16 desc[UR10][R156.64], R113 ;  /* 0x000000719c007986 */ /* 0x0009e2000c10150a */
[----:B------:R-:W-:-:S03]  /*1b0e0*/  PRMT R87, R121, 0x7632, R87 ;  /* 0x0000763279577816 */ /* 0x000fc60000000057 */
[----:B------:R-:W-:Y:S04]  /*1b0f0*/  STG.E.U16 desc[UR10][R158.64], R79 ;  /* 0x0000004f9e007986 */ /* 0x000fe8000c10150a */
        /* <DEDUP_REMOVED lines=19> */
[----:B-1----:R-:W-:-:S03]  /*1b230*/  PRMT R102, R16, 0x7632, R102 ;  /* 0x0000763210667816 */ /* 0x002fc60000000066 */
        /* <DEDUP_REMOVED lines=13> */
[----:B------:R-:W-:Y:S01]  /*1b310*/  STG.E.U16 desc[UR10][R206.64], R17 ;  /* 0x00000011ce007986 */ /* 0x000fe2000c10150a */
[----:B----4-:R-:W-:-:S03]  /*1b320*/  PRMT R113, R5, 0x7632, R113 ;  /* 0x0000763205717816 */ /* 0x010fc60000000071 */
[----:B------:R-:W-:Y:S01]  /*1b330*/  STG.E.U16 desc[UR10][R210.64], R105 ;  /* 0x00000069d2007986 */ /* 0x000fe2000c10150a */
[----:B------:R-:W-:-:S03]  /*1b340*/  LEA.HI.X.SX32 R31, R236, R37, 0x1, P1 ;  /* 0x00000025ec1f7211 */ /* 0x000fc600008f0eff */
[----:B------:R-:W-:Y:S01]  /*1b350*/  STG.E.U16 desc[UR10][R212.64], R18 ;  /* 0x00000012d4007986 */ /* 0x000fe2000c10150a */
[----:B------:R-:W-:-:S03]  /*1b360*/  LEA.HI.X.SX32 R229, R36, R37, 0x1, P2 ;  /* 0x0000002524e57211 */ /* 0x000fc600010f0eff */
[----:B------:R-:W-:Y:S01]  /*1b370*/  STG.E.U16 desc[UR10][R214.64], R107 ;  /* 0x0000006bd6007986 */ /* 0x000fe2000c10150a */
[----:B------:R-:W-:-:S03]  /*1b380*/  PRMT R114, R6, 0x7632, R114 ;  /* 0x0000763206727816 */ /* 0x000fc60000000072 */
[----:B------:R-:W-:Y:S01]  /*1b390*/  STG.E.U16 desc[UR10][R216.64], R19 ;  /* 0x00000013d8007986 */ /* 0x000fe2000c10150a */
[----:B------:R-:W-:-:S03]  /*1b3a0*/  LEA.HI.X.SX32 R231, R238, R37, 0x1, P3 ;  /* 0x00000025eee77211 */ /* 0x000fc600018f0eff */
[----:B------:R-:W-:Y:S01]  /*1b3b0*/  STG.E.U16 desc[UR10][R218.64], R109 ;  /* 0x0000006dda007986 */ /* 0x000fe2000c10150a */
[----:B------:R-:W-:-:S03]  /*1b3c0*/  PRMT R70, R7, 0x7632, R70 ;  /* 0x0000763207467816 */ /* 0x000fc60000000046 */
[----:B------:R0:W-:Y:S04]  /*1b3d0*/  STG.E.U16 desc[UR10][R220.64], R4 ;  /* 0x00000004dc007986 */ /* 0x0001e8000c10150a */
[----:B------:R-:W-:Y:S04]  /*1b3e0*/  STG.E.U16 desc[UR10][R222.64], R111 ;  /* 0x0000006fde007986 */ /* 0x000fe8000c10150a */
[----:B------:R-:W-:Y:S04]  /*1b3f0*/  STG.E.U16 desc[UR10][R224.64], R5 ;  /* 0x00000005e0007986 */ /* 0x000fe8000c10150a */
[----:B------:R-:W-:Y:S04]  /*1b400*/  STG.E.U16 desc[UR10][R226.64], R113 ;  /* 0x00000071e2007986 */ /* 0x000fe8000c10150a */
[----:B------:R-:W-:Y:S04]  /*1b410*/  STG.E.U16 desc[UR10][R30.64], R6 ;  /* 0x000000061e007986 */ /* 0x000fe8000c10150a */
[----:B------:R-:W-:Y:S04]  /*1b420*/  STG.E.U16 desc[UR10][R228.64], R114 ;  /* 0x00000072e4007986 */ /* 0x000fe8000c10150a */
[----:B------:R-:W-:Y:S04]  /*1b430*/  STG.E.U16 desc[UR10][R230.64], R7 ;  /* 0x00000007e6007986 */ /* 0x000fe8000c10150a */
[----:B------:R-:W-:Y:S01]  /*1b440*/  STG.E.U16 desc[UR10][R140.64], R70 ;  /* 0x000000468c007986 */ /* 0x000fe2000c10150a */
[----:B------:R-:W-:Y:S01]  /*1b450*/  BAR.SYNC.DEFER_BLOCKING 0x0 ;  /* 0x0000000000007b1d */ /* 0x000fe20000010000 */
[----:B------:R-:W-:-:S05]  /*1b460*/  LOP3.LUT R196, R196, 0xf0, RZ, 0xc0, !PT ;  /* 0x000000f0c4c47812 */ /* 0x000fca00078ec0ff */
[----:B--2---:R-:W-:Y:S02]  /*1b470*/  STSM.16.M88 [R235], R249 ;  /* 0x000000f9eb007844 */ /* 0x004fe40000000000 */
[----:B------:R-:W-:Y:S01]  /*1b480*/  BAR.SYNC.DEFER_BLOCKING 0x0 ;  /* 0x0000000000007b1d */ /* 0x000fe20000010000 */
[----:B------:R-:W-:Y:S01]  /*1b490*/  LOP3.LUT R2, R250, 0x7f, RZ, 0xc0, !PT ;  /* 0x0000007ffa027812 */ /* 0x000fe200078ec0ff */
[----:B------:R-:W-:-:S04]  /*1b4a0*/  IMAD R0, R233, R0, RZ ;  /* 0x00000000e9007224 */ /* 0x000fc800078e02ff */
[----:B------:R-:W1:Y:S01]  /*1b4b0*/  LDSM.16.M88 R5, [R196+UR9] ;  /* 0x00000009c405783b */ /* 0x000e620008000000 */
[----:B------:R-:W-:Y:S01]  /*1b4c0*/  ISETP.GE.U32.AND P1, PT, R2, 0x40, PT ;  /* 0x000000400200780c */ /* 0x000fe20003f26070 */
[----:B------:R-:W-:Y:S01]  /*1b4d0*/  IMAD.SHL.U32 R3, R0, 0x4, RZ ;  /* 0x0000000400037824 */ /* 0x000fe200078e00ff */
[C---:B------:R-:W-:Y:S01]  /*1b4e0*/  SHF.L.U32 R2, R197.reuse, 0x2, RZ ;  /* 0x00000002c5027819 */ /* 0x040fe200000006ff */
[----:B0-----:R-:W-:-:S03]  /*1b4f0*/  IMAD.HI R4, R197, 0x4, RZ ;  /* 0x00000004c5047827 */ /* 0x001fc600078e02ff */
[----:B------:R-:W-:Y:S01]  /*1b500*/  IADD3 R2, P2, P3, R2, R8, R3 ;  /* 0x0000000802027210 */ /* 0x000fe20007b5e003 */
[----:B------:R-:W-:-:S05]  /*1b510*/  IMAD.HI R0, R0, 0x4, RZ ;  /* 0x0000000400007827 */ /* 0x000fca00078e02ff */
[----:B------:R-:W-:-:S05]  /*1b520*/  IADD3.X R3, PT, PT, R4, R9, R0, P2, P3 ;  /* 0x0000000904037210 */ /* 0x000fca00017e6400 */
[----:B-1----:R0:W-:Y:S01]  /*1b530*/  @!P1 STG.E desc[UR10][R2.64], R5 ;  /* 0x0000000502009986 */ /* 0x0021e2000c10190a */
[----:B------:R-:W-:Y:S06]  /*1b540*/  BAR.SYNC.DEFER_BLOCKING 0x0 ;  /* 0x0000000000007b1d */ /* 0x000fec0000010000 */
[----:B------:R-:W-:Y:S05]  /*1b550*/  @P0 BRA `(.L_x_21) ;  /* 0x0000000000a00947 */ /* 0x000fea0003800000 */
[----:B0-----:R-:W0:Y:S01]  /*1b560*/  S2R R3, SR_CgaCtaId ;  /* 0x0000000000037919 */ /* 0x001e220000008800 */
[----:B------:R-:W-:Y:S01]  /*1b570*/  NOP ;  /* 0x0000000000007918 */ /* 0x000fe20000000000 */
[----:B------:R-:W-:Y:S01]  /*1b580*/  MOV R0, 0x50 ;  /* 0x0000005000007802 */ /* 0x000fe20000000f00 */
[----:B------:R-:W-:-:S03]  /*1b590*/  IMAD.MOV.U32 R7, RZ, RZ, 0x1 ;  /* 0x00000001ff077424 */ /* 0x000fc600078e00ff */
[----:B0-----:R-:W-:Y:S01]  /*1b5a0*/  LEA R9, R3, R0, 0x18 ;  /* 0x0000000003097211 */ /* 0x001fe200078ec0ff */
[----:B------:R-:W-:Y:S01]  /*1b5b0*/  IMAD.U32 R0, RZ, RZ, UR8 ;  /* 0x00000008ff007e24 */ /* 0x000fe2000f8e00ff */
[----:B------:R-:W-:-:S03]  /*1b5c0*/  MOV R3, 0xffff ;  /* 0x0000ffff00037802 */ /* 0x000fc60000000f00 */
[----:B------:R-:W0:Y:S01]  /*1b5d0*/  LDS R5, [R9] ;  /* 0x0000000009057984 */ /* 0x000e220000000800 */
[----:B------:R-:W-:-:S04]  /*1b5e0*/  LOP3.LUT R0, R0, 0xffff, RZ, 0xc0, !PT ;  /* 0x0000ffff00007812 */ /* 0x000fc800078ec0ff */
[----:B------:R-:W-:-:S05]  /*1b5f0*/  SHF.R.U32.HI R0, RZ, 0x5, R0 ;  /* 0x00000005ff007819 */ /* 0x000fca0000011600 */
[----:B------:R-:W-:Y:S01]  /*1b600*/  VIADD R2, R0, 0x10 ;  /* 0x0000001000027836 */ /* 0x000fe20000000000 */
[----:B------:R-:W-:-:S04]  /*1b610*/  SHF.L.U32 R0, R3, R0, RZ ;  /* 0x0000000003007219 */ /* 0x000fc800000006ff */
[----:B------:R-:W-:-:S04]  /*1b620*/  SHF.L.U32 R3, R7, R2, RZ ;  /* 0x0000000207037219 */ /* 0x000fc800000006ff */
[----:B------:R-:W-:-:S04]  /*1b630*/  LOP3.LUT R0, R3, R0, RZ, 0xfc, !PT ;  /* 0x0000000003007212 */ /* 0x000fc800078efcff */
[C---:B------:R-:W-:Y:S02]  /*1b640*/  LOP3.LUT R2, R0.reuse, 0xffff, RZ, 0xc0, !PT ;  /* 0x0000ffff00027812 */ /* 0x040fe400078ec0ff */
[----:B0-----:R-:W-:-:S04]  /*1b650*/  LOP3.LUT R3, R0, 0xffff, R5, 0x80, !PT ;  /* 0x0000ffff00037812 */ /* 0x001fc800078e8005 */
[----:B------:R-:W-:-:S13]  /*1b660*/  ISETP.NE.AND P0, PT, R3, R2, PT ;  /* 0x000000020300720c */ /* 0x000fda0003f05270 */
[----:B------:R-:W-:Y:S05]  /*1b670*/  @P0 BRA `(.L_x_22) ;  /* 0x0000000000500947 */ /* 0x000fea0003800000 */
[----:B------:R-:W-:Y:S02]  /*1b680*/  SHF.R.U32.HI R5, RZ, 0x10, R5 ;  /* 0x00000010ff057819 */ /* 0x000fe40000011605 */
[----:B------:R-:W-:-:S04]  /*1b690*/  SHF.R.U32.HI R2, RZ, 0x10, R0 ;  /* 0x00000010ff027819 */ /* 0x000fc80000011600 */
[----:B------:R-:W-:-:S04]  /*1b6a0*/  LOP3.LUT R5, R5, R2, RZ, 0xc0, !PT ;  /* 0x0000000205057212 */ /* 0x000fc800078ec0ff */
[----:B------:R-:W-:-:S13]  /*1b6b0*/  ISETP.NE.AND P0, PT, R5, R2, PT ;  /* 0x000000020500720c */ /* 0x000fda0003f05270 */
[----:B------:R-:W-:Y:S05]  /*1b6c0*/  @P0 BRA `(.L_x_23) ;  /* 0x0000000000300947 */ /* 0x000fea0003800000 */
[----:B------:R-:W-:Y:S01]  /*1b6d0*/  R2UR UR4, R0 ;  /* 0x00000000000472ca */ /* 0x000fe200000e0000 */
[----:B------:R-:W0:Y:S01]  /*1b6e0*/  S2R R3, SR_LANEID ;  /* 0x0000000000037919 */ /* 0x000e220000000000 */
[----:B------:R-:W-:-:S06]  /*1b6f0*/  VOTE.ANY R2, PT, PT ;  /* 0x0000000000027806 */ /* 0x000fcc00038e0100 */
[----:B------:R-:W0:Y:S05]  /*1b700*/  FLO.U32 R2, R2 ;  /* 0x0000000200027300 */ /* 0x000e2a00000e0000 */
[----:B------:R-:W-:-:S06]  /*1b710*/  ULOP3.LUT UR4, URZ, UR4, URZ, 0x33, !UPT ;  /* 0x00000004ff047292 */ /* 0x000fcc000f8e33ff */
[----:B------:R-:W-:-:S04]  /*1b720*/  MOV R4, UR4 ;  /* 0x0000000400047c02 */ /* 0x000fc80008000f00 */
[----:B------:R-:W1:Y:S02]  /*1b730*/  REDUX UR5, R4 ;  /* 0x00000000040573c4 */ /* 0x000e640000000000 */
[----:B------:R2:W-:Y:S01]  /*1b740*/  UTCATOMSWS.AND URZ, UR4 ;  /* 0x0000000400ff79e3 */ /* 0x0005e20008000000 */
[----:B0-----:R-:W-:Y:S01]  /*1b750*/  ISETP.EQ.U32.AND P0, PT, R2, R3, PT ;  /* 0x000000030200720c */ /* 0x001fe20003f02070 */
[----:B-1----:R-:W-:-:S12]  /*1b760*/  IMAD.U32 R0, RZ, RZ, UR5 ;  /* 0x00000005ff007e24 */ /* 0x002fd8000f8e00ff */
[----:B------:R2:W-:Y:S01]  /*1b770*/  @P0 ATOMS.AND RZ, [R9], R0 ;  /* 0x0000000009ff038c */ /* 0x0005e20002800000 */
[----:B------:R-:W-:Y:S05]  /*1b780*/  BRA `(.L_x_21) ;  /* 0x0000000000147947 */ /* 0x000fea0003800000 */
.L_x_23:
[----:B------:R-:W-:-:S07]  /*1b790*/  MOV R2, 0x1b7b0 ;  /* 0x0001b7b000027802 */ /* 0x000fce0000000f00 */
[----:B------:R-:W-:Y:S05]  /*1b7a0*/  CALL.REL.NOINC `($__internal_0_$__cuda_sm10x_tcgen05_guardrail_trap_col_being_dealloced_not_returned_by_alloc) ;  /* 0x0000000000447944 */ /* 0x000fea0003c00000 */
[----:B------:R-:W-:Y:S05]  /*1b7b0*/  BRA `(.L_x_21) ;  /* 0x0000000000087947 */ /* 0x000fea0003800000 */
.L_x_22:
[----:B------:R-:W-:-:S07]  /*1b7c0*/  MOV R2, 0x1b7e0 ;  /* 0x0001b7e000027802 */ /* 0x000fce0000000f00 */
[----:B------:R-:W-:Y:S05]  /*1b7d0*/  CALL.REL.NOINC `($__internal_2_$__cuda_sm10x_tcgen05_guardrail_trap_unallocated_columns_being_dealloced) ;  /* 0x0000000000507944 */ /* 0x000fea0003c00000 */
.L_x_21:
[----:B------:R-:W-:Y:S01]  /*1b7e0*/  NOP ;  /* 0x0000000000007918 */ /* 0x000fe20000000000 */
[----:B--2---:R-:W-:Y:S05]  /*1b7f0*/  EXIT ;  /* 0x000000000000794d */ /* 0x004fea0003800000 */
.L_x_8:
[----:B------:R-:W1:Y:S02]  /*1b800*/  SYNCS.PHASECHK.TRANS64.TRYWAIT P4, [UR9+0x14000], RZ ;  /* 0x014000ffff0075a7 */ /* 0x000e640008081109 */
[----:B-1----:R-:W-:Y:S05]  /*1b810*/  @!P4 BRA `(.L_x_8) ;  /* 0xfffffffc00f8c947 */ /* 0x002fea000383ffff */
[----:B------:R-:W-:Y:S05]  /*1b820*/  BRA `(.L_x_7) ;  /* 0xfffffedc00b87947 */ /* 0x000fea000383ffff */
.L_x_15:
[----:B------:R-:W0:Y:S02]  /*1b830*/  SYNCS.PHASECHK.TRANS64.TRYWAIT P3, [UR9+0x1c010], RZ ;  /* 0x01c010ffff0075a7 */ /* 0x000e240008061109 */
[----:B0-----:R-:W-:Y:S05]  /*1b840*/  @!P3 BRA `(.L_x_15) ;  /* 0xfffffffc00f8b947 */ /* 0x001fea000383ffff */
[----:B------:R-:W-:Y:S05]  /*1b850*/  BRA `(.L_x_24) ;  /* 0xffffff3400407947 */ /* 0x000fea000383ffff */
.L_x_16:
[----:B------:R-:W0:Y:S02]  /*1b860*/  SYNCS.PHASECHK.TRANS64.TRYWAIT P3, [UR7], R13 ;  /* 0x0000000dff0075a7 */ /* 0x000e240008061107 */
[----:B0-----:R-:W-:Y:S05]  /*1b870*/  @!P3 BRA `(.L_x_16) ;  /* 0xfffffffc00f8b947 */ /* 0x001fea000383ffff */
[----:B------:R-:W-:Y:S05]  /*1b880*/  BRA `(.L_x_25) ;  /* 0xffffff38000c7947 */ /* 0x000fea000383ffff */
.L_x_20:
[----:B------:R-:W3:Y:S02]  /*1b890*/  SYNCS.PHASECHK.TRANS64.TRYWAIT P3, [UR7], R6 ;  /* 0x00000006ff0075a7 */ /* 0x000ee40008061107 */
[----:B---3--:R-:W-:Y:S05]  /*1b8a0*/  @!P3 BRA `(.L_x_20) ;  /* 0xfffffffc00f8b947 */ /* 0x008fea000383ffff */
[----:B------:R-:W-:Y:S05]  /*1b8b0*/  BRA `(.L_x_19) ;  /* 0xffffff6c00187947 */ /* 0x000fea000383ffff */
        .weak           $__internal_0_$__cuda_sm10x_tcgen05_guardrail_trap_col_being_dealloced_not_returned_by_alloc
        .type           $__internal_0_$__cuda_sm10x_tcgen05_guardrail_trap_col_being_dealloced_not_returned_by_alloc,@function
        .size           $__internal_0_$__cuda_sm10x_tcgen05_guardrail_trap_col_being_dealloced_not_returned_by_alloc,($__internal_1_$__cuda_sm10x_tcgen05_guardrail_trap_phase_invalid_during_alloc - $__internal_0_$__cuda_sm10x_tcgen05_guardrail_trap_col_being_dealloced_not_returned_by_alloc)
$__internal_0_$__cuda_sm10x_tcgen05_guardrail_trap_col_being_dealloced_not_returned_by_alloc:
[----:B------:R-:W-:Y:S05]  /*1b8c0*/  BPT.TRAP 0x1 ;  /* 0x000000040000795c */ /* 0x000fea0000300000 */
[----:B------:R-:W-:-:S04]  /*1b8d0*/  IMAD.MOV.U32 R3, RZ, RZ, 0x0 ;  /* 0x00000000ff037424 */ /* 0x000fc800078e00ff */
[----:B------:R-:W-:Y:S05]  /*1b8e0*/  RET.REL.NODEC R2 `(attn_fwd) ;  /* 0xfffffe4402c47950 */ /* 0x000fea0003c3ffff */
        .weak           $__internal_1_$__cuda_sm10x_tcgen05_guardrail_trap_phase_invalid_during_alloc
        .type           $__internal_1_$__cuda_sm10x_tcgen05_guardrail_trap_phase_invalid_during_alloc,@function
        .size           $__internal_1_$__cuda_sm10x_tcgen05_guardrail_trap_phase_invalid_during_alloc,($__internal_2_$__cuda_sm10x_tcgen05_guardrail_trap_unallocated_columns_being_dealloced - $__internal_1_$__cuda_sm10x_tcgen05_guardrail_trap_phase_invalid_during_alloc)
$__internal_1_$__cuda_sm10x_tcgen05_guardrail_trap_phase_invalid_during_alloc:
[----:B------:R-:W-:Y:S05]  /*1b8f0*/  BPT.TRAP 0x1 ;  /* 0x000000040000795c */ /* 0x000fea0000300000 */
[----:B------:R-:W-:-:S04]  /*1b900*/  HFMA2 R3, -RZ, RZ, 0, 0 ;  /* 0x00000000ff037431 */ /* 0x000fc800000001ff */
[----:B------:R-:W-:Y:S05]  /*1b910*/  RET.REL.NODEC R2 `(attn_fwd) ;  /* 0xfffffe4402b87950 */ /* 0x000fea0003c3ffff */
        .weak           $__internal_2_$__cuda_sm10x_tcgen05_guardrail_trap_unallocated_columns_being_dealloced
        .type           $__internal_2_$__cuda_sm10x_tcgen05_guardrail_trap_unallocated_columns_being_dealloced,@function
        .size           $__internal_2_$__cuda_sm10x_tcgen05_guardrail_trap_unallocated_columns_being_dealloced,(.L_x_29 - $__internal_2_$__cuda_sm10x_tcgen05_guardrail_trap_unallocated_columns_being_dealloced)
$__internal_2_$__cuda_sm10x_tcgen05_guardrail_trap_unallocated_columns_being_dealloced:
[----:B------:R-:W-:Y:S05]  /*1b920*/  BPT.TRAP 0x1 ;  /* 0x000000040000795c */ /* 0x000fea0000300000 */
[----:B------:R-:W-:-:S04]  /*1b930*/  IMAD.MOV.U32 R3, RZ, RZ, 0x0 ;  /* 0x00000000ff037424 */ /* 0x000fc800078e00ff */
[----:B------:R-:W-:Y:S05]  /*1b940*/  RET.REL.NODEC R2 `(attn_fwd) ;  /* 0xfffffe4402ac7950 */ /* 0x000fea0003c3ffff */
.L_x_26:
[----:B------:R-:W-:-:S00]  /*1b950*/  BRA `(.L_x_26) ;  /* 0xfffffffc00fc7947 */ /* 0x000fc0000383ffff */
[----:B------:R-:W-:-:S00]  /*1b960*/  NOP ;  /* 0x0000000000007918 */ /* 0x000fc00000000000 */
        /* <DEDUP_REMOVED lines=9> */
.L_x_29:


//--------------------- .nv.global.init           --------------------------
	.section	.nv.global.init,"aw",@progbits
.nv.global.init:
	.type		_$_str,@object
	.size		_$_str,(.L_3 - _$_str)
_$_str:
        /*0000*/ 	.byte	0x5f, 0x5f, 0x43, 0x55, 0x44, 0x41, 0x5f, 0x46, 0x54, 0x5a, 0x00
.L_3:


//--------------------- .nv.shared.attn_fwd       --------------------------
	.section	.nv.shared.attn_fwd,"aw",@nobits
	.sectionflags	@""
	.align	16
	.zero		1024


//--------------------- .nv.shared.reserved.0     --------------------------
	.section	.nv.shared.reserved.0,"aw",@nobits
	.align	8
	.weak		__nv_reservedSMEM_offset_0_alias
	.size		__nv_reservedSMEM_offset_0_alias, 0, 64
	.other		__nv_reservedSMEM_offset_0_alias,@"STO_CUDA_RESERVED_SHARED STV_DEFAULT"
__nv_reservedSMEM_offset_0_alias:
	.zero		0
.nv.shared.reserved.0:
	.zero		64
	.weak		__nv_reservedSMEM_allocation_phase
	.type		__nv_reservedSMEM_allocation_phase,@object
	.size		__nv_reservedSMEM_allocation_phase,(.L_0 - __nv_reservedSMEM_allocation_phase)
__nv_reservedSMEM_allocation_phase:
	.zero		1
.L_0:
	.zero		7
	.weak		__nv_reservedSMEM_devtool_atexit_pc
	.type		__nv_reservedSMEM_devtool_atexit_pc,@object
	.size		__nv_reservedSMEM_devtool_atexit_pc,(__nv_reservedSMEM_allocation_mask - __nv_reservedSMEM_devtool_atexit_pc)
__nv_reservedSMEM_devtool_atexit_pc:
	.zero		8
	.weak		__nv_reservedSMEM_allocation_mask
	.type		__nv_reservedSMEM_allocation_mask,@object
	.size		__nv_reservedSMEM_allocation_mask,(.L_2 - __nv_reservedSMEM_allocation_mask)
__nv_reservedSMEM_allocation_mask:
	.zero		4
.L_2:


//--------------------- .nv.constant0.attn_fwd    --------------------------
	.section	.nv.constant0.attn_fwd,"a",@progbits
	.sectionflags	@""
	.align	4
.nv.constant0.attn_fwd:
	.zero		1032


//--------------------- SYMBOLS --------------------------

	.type		.nv.reservedSmem.offset0,@object
	.size		.nv.reservedSmem.offset0,0x4
	.type		.nv.reservedSmem.cap,@object
	.size		.nv.reservedSmem.cap,0x4
